//
// Generated by NVIDIA NVVM Compiler
//
// Compiler Build ID: CL-36424714
// Cuda compilation tools, release 13.0, V13.0.88
// Based on NVVM 20.0.0
//

.version 9.0
.target sm_100
.address_size 64

	// .globl	ppo_batch_ema_manyparams_f32

.visible .entry ppo_batch_ema_manyparams_f32(
	.param .u64 .ptr .align 1 ppo_batch_ema_manyparams_f32_param_0,
	.param .u32 ppo_batch_ema_manyparams_f32_param_1,
	.param .u32 ppo_batch_ema_manyparams_f32_param_2,
	.param .u64 .ptr .align 1 ppo_batch_ema_manyparams_f32_param_3,
	.param .u64 .ptr .align 1 ppo_batch_ema_manyparams_f32_param_4,
	.param .u32 ppo_batch_ema_manyparams_f32_param_5,
	.param .u64 .ptr .align 1 ppo_batch_ema_manyparams_f32_param_6
)
{
	.reg .pred 	%p<171>;
	.reg .b32 	%r<322>;
	.reg .b32 	%f<564>;
	.reg .b64 	%rd<76>;

	ld.param.u64 	%rd13, [ppo_batch_ema_manyparams_f32_param_0];
	ld.param.u32 	%r116, [ppo_batch_ema_manyparams_f32_param_1];
	ld.param.u32 	%r117, [ppo_batch_ema_manyparams_f32_param_2];
	ld.param.u64 	%rd11, [ppo_batch_ema_manyparams_f32_param_3];
	ld.param.u64 	%rd12, [ppo_batch_ema_manyparams_f32_param_4];
	ld.param.u32 	%r118, [ppo_batch_ema_manyparams_f32_param_5];
	ld.param.u64 	%rd14, [ppo_batch_ema_manyparams_f32_param_6];
	cvta.to.global.u64 	%rd1, %rd13;
	cvta.to.global.u64 	%rd2, %rd14;
	min.s32 	%r119, %r116, %r118;
	setp.lt.s32 	%p4, %r119, 1;
	@%p4 bra 	$L__BB0_110;
	mov.u32 	%r1, %tid.x;
	and.b32  	%r2, %r1, 31;
	mov.u32 	%r3, %ntid.x;
	setp.lt.u32 	%p5, %r3, 32;
	@%p5 bra 	$L__BB0_110;
	and.b32  	%r121, %r3, 2016;
	and.b32  	%r122, %r1, 992;
	mov.u32 	%r123, %ctaid.y;
	or.b32  	%r124, %r2, %r122;
	mad.lo.s32 	%r4, %r121, %r123, %r124;
	// begin inline asm
	activemask.b32 %r120;
	// end inline asm
	setp.lt.u32 	%p6, %r4, %r118;
	not.pred 	%p8, %p6;
	vote.sync.ballot.b32 	%r5, %p6, %r120;
	setp.eq.s32 	%p10, %r5, 0;
	or.pred  	%p11, %p10, %p8;
	@%p11 bra 	$L__BB0_110;
	cvta.to.global.u64 	%rd15, %rd11;
	mul.wide.u32 	%rd16, %r4, 4;
	add.s64 	%rd17, %rd15, %rd16;
	ld.global.nc.u32 	%r6, [%rd17];
	cvta.to.global.u64 	%rd18, %rd12;
	add.s64 	%rd19, %rd18, %rd16;
	ld.global.nc.u32 	%r127, [%rd19];
	min.s32 	%r128, %r6, %r127;
	setp.lt.s32 	%p12, %r128, 1;
	setp.gt.s32 	%p13, %r128, 0;
	add.s32 	%r8, %r127, %r117;
	add.s32 	%r9, %r8, -1;
	selp.b32 	%r10, %r9, 0, %p13;
	mov.b32 	%r288, 0;
	mov.b32 	%r287, 2147483647;
	mov.u32 	%r289, %r287;
	@%p12 bra 	$L__BB0_16;
	mul.lo.s32 	%r11, %r4, %r116;
	min.s32 	%r12, %r9, %r116;
	setp.lt.s32 	%p14, %r12, 1;
	mov.u32 	%r287, %r6;
	mov.u32 	%r288, %r127;
	mov.u32 	%r289, %r127;
	@%p14 bra 	$L__BB0_16;
	and.b32  	%r13, %r12, 7;
	setp.lt.u32 	%p15, %r12, 8;
	mov.b32 	%r285, 0;
	@%p15 bra 	$L__BB0_8;
	and.b32  	%r285, %r12, 2147483640;
	neg.s32 	%r283, %r285;
	mul.wide.u32 	%rd20, %r11, 4;
	add.s64 	%rd21, %rd20, %rd2;
	add.s64 	%rd75, %rd21, 16;
$L__BB0_7:
	.pragma "nounroll";
	mov.b32 	%r130, 2147483647;
	st.global.u32 	[%rd75+-16], %r130;
	st.global.u32 	[%rd75+-12], %r130;
	st.global.u32 	[%rd75+-8], %r130;
	st.global.u32 	[%rd75+-4], %r130;
	st.global.u32 	[%rd75], %r130;
	st.global.u32 	[%rd75+4], %r130;
	st.global.u32 	[%rd75+8], %r130;
	st.global.u32 	[%rd75+12], %r130;
	add.s32 	%r283, %r283, 8;
	add.s64 	%rd75, %rd75, 32;
	setp.ne.s32 	%p16, %r283, 0;
	@%p16 bra 	$L__BB0_7;
$L__BB0_8:
	setp.eq.s32 	%p17, %r13, 0;
	mov.u32 	%r287, %r6;
	mov.u32 	%r288, %r127;
	mov.u32 	%r289, %r127;
	@%p17 bra 	$L__BB0_16;
	and.b32  	%r19, %r12, 3;
	setp.lt.u32 	%p18, %r13, 4;
	@%p18 bra 	$L__BB0_11;
	add.s32 	%r131, %r285, %r11;
	mul.wide.u32 	%rd22, %r131, 4;
	add.s64 	%rd23, %rd2, %rd22;
	mov.b32 	%r132, 2147483647;
	st.global.u32 	[%rd23], %r132;
	cvt.u64.u32 	%rd24, %r11;
	cvt.u64.u32 	%rd25, %r285;
	add.s64 	%rd26, %rd25, %rd24;
	shl.b64 	%rd27, %rd26, 2;
	add.s64 	%rd28, %rd2, %rd27;
	st.global.u32 	[%rd28+4], %r132;
	st.global.u32 	[%rd28+8], %r132;
	st.global.u32 	[%rd28+12], %r132;
	add.s32 	%r285, %r285, 4;
$L__BB0_11:
	setp.eq.s32 	%p19, %r19, 0;
	mov.u32 	%r287, %r6;
	mov.u32 	%r288, %r127;
	mov.u32 	%r289, %r127;
	@%p19 bra 	$L__BB0_16;
	setp.eq.s32 	%p20, %r19, 1;
	@%p20 bra 	$L__BB0_14;
	add.s32 	%r133, %r285, %r11;
	mul.wide.u32 	%rd29, %r133, 4;
	add.s64 	%rd30, %rd2, %rd29;
	mov.b32 	%r134, 2147483647;
	st.global.u32 	[%rd30], %r134;
	cvt.u64.u32 	%rd31, %r11;
	cvt.u64.u32 	%rd32, %r285;
	add.s64 	%rd33, %rd32, %rd31;
	shl.b64 	%rd34, %rd33, 2;
	add.s64 	%rd35, %rd2, %rd34;
	st.global.u32 	[%rd35+4], %r134;
	add.s32 	%r285, %r285, 2;
$L__BB0_14:
	and.b32  	%r135, %r12, 1;
	setp.eq.b32 	%p21, %r135, 1;
	not.pred 	%p22, %p21;
	mov.u32 	%r287, %r6;
	mov.u32 	%r288, %r127;
	mov.u32 	%r289, %r127;
	@%p22 bra 	$L__BB0_16;
	add.s32 	%r136, %r285, %r11;
	mul.wide.u32 	%rd36, %r136, 4;
	add.s64 	%rd37, %rd2, %rd36;
	mov.b32 	%r137, 2147483647;
	st.global.u32 	[%rd37], %r137;
	mov.u32 	%r287, %r6;
	mov.u32 	%r288, %r127;
	mov.u32 	%r289, %r127;
$L__BB0_16:
	min.s32 	%r138, %r6, %r127;
	setp.gt.s32 	%p1, %r138, 0;
	shfl.sync.down.b32	%r139|%p23, %r289, 16, 31, %r5;
	setp.lt.u32 	%p24, %r2, 16;
	mov.b32 	%r140, 65536;
	shl.b32 	%r141, %r140, %r2;
	and.b32  	%r143, %r141, %r5;
	setp.ne.s32 	%p25, %r143, 0;
	and.pred  	%p2, %p24, %p25;
	min.s32 	%r144, %r289, %r139;
	selp.b32 	%r145, %r144, %r289, %p2;
	shfl.sync.down.b32	%r146|%p26, %r145, 8, 31, %r5;
	setp.lt.u32 	%p27, %r2, 24;
	mov.b32 	%r147, 256;
	shl.b32 	%r148, %r147, %r2;
	and.b32  	%r150, %r148, %r5;
	setp.ne.s32 	%p28, %r150, 0;
	and.pred  	%p29, %p27, %p28;
	min.s32 	%r151, %r145, %r146;
	selp.b32 	%r152, %r151, %r145, %p29;
	shfl.sync.down.b32	%r153|%p30, %r152, 4, 31, %r5;
	setp.lt.u32 	%p31, %r2, 28;
	mov.b32 	%r154, 16;
	shl.b32 	%r155, %r154, %r2;
	and.b32  	%r157, %r155, %r5;
	setp.ne.s32 	%p32, %r157, 0;
	and.pred  	%p3, %p31, %p32;
	min.s32 	%r158, %r152, %r153;
	selp.b32 	%r159, %r158, %r152, %p3;
	shfl.sync.down.b32	%r160|%p33, %r159, 2, 31, %r5;
	setp.lt.u32 	%p34, %r2, 30;
	mov.b32 	%r161, 4;
	shl.b32 	%r162, %r161, %r2;
	and.b32  	%r164, %r162, %r5;
	setp.ne.s32 	%p35, %r164, 0;
	and.pred  	%p36, %p34, %p35;
	min.s32 	%r165, %r159, %r160;
	selp.b32 	%r166, %r165, %r159, %p36;
	shfl.sync.down.b32	%r167|%p37, %r166, 1, 31, %r5;
	shfl.sync.down.b32	%r168|%p38, %r288, 16, 31, %r5;
	max.s32 	%r169, %r288, %r168;
	selp.b32 	%r170, %r169, %r288, %p2;
	shfl.sync.down.b32	%r171|%p39, %r170, 8, 31, %r5;
	max.s32 	%r172, %r170, %r171;
	selp.b32 	%r173, %r172, %r170, %p29;
	shfl.sync.down.b32	%r174|%p40, %r173, 4, 31, %r5;
	max.s32 	%r175, %r173, %r174;
	selp.b32 	%r176, %r175, %r173, %p3;
	shfl.sync.down.b32	%r177|%p41, %r176, 2, 31, %r5;
	max.s32 	%r178, %r176, %r177;
	selp.b32 	%r179, %r178, %r176, %p36;
	shfl.sync.down.b32	%r180|%p42, %r179, 1, 31, %r5;
	setp.ne.s32 	%p43, %r2, 31;
	mov.b32 	%r181, 2;
	shl.b32 	%r182, %r181, %r2;
	and.b32  	%r184, %r182, %r5;
	setp.ne.s32 	%p44, %r184, 0;
	and.pred  	%p45, %p43, %p44;
	max.s32 	%r185, %r179, %r180;
	selp.b32 	%r27, %r185, %r179, %p45;
	shfl.sync.down.b32	%r186|%p46, %r287, 16, 31, %r5;
	min.s32 	%r187, %r287, %r186;
	selp.b32 	%r188, %r187, %r287, %p2;
	shfl.sync.down.b32	%r189|%p47, %r188, 8, 31, %r5;
	min.s32 	%r190, %r188, %r189;
	selp.b32 	%r191, %r190, %r188, %p29;
	shfl.sync.down.b32	%r192|%p48, %r191, 4, 31, %r5;
	min.s32 	%r193, %r191, %r192;
	selp.b32 	%r194, %r193, %r191, %p3;
	shfl.sync.down.b32	%r195|%p49, %r194, 2, 31, %r5;
	min.s32 	%r196, %r194, %r195;
	selp.b32 	%r197, %r196, %r194, %p36;
	shfl.sync.down.b32	%r198|%p50, %r197, 1, 31, %r5;
	min.s32 	%r199, %r197, %r198;
	selp.b32 	%r28, %r199, %r197, %p45;
	setp.eq.s32 	%p51, %r27, 0;
	setp.ge.s32 	%p52, %r117, %r116;
	mov.f32 	%f477, 0f00000000;
	or.pred  	%p53, %p51, %p52;
	mov.f32 	%f476, %f477;
	mov.f32 	%f475, %f477;
	mov.f32 	%f474, %f477;
	@%p53 bra 	$L__BB0_48;
	not.b32 	%r201, %r117;
	add.s32 	%r202, %r116, %r201;
	add.s32 	%r203, %r27, -1;
	min.u32 	%r204, %r202, %r203;
	add.s32 	%r29, %r204, 1;
	and.b32  	%r30, %r29, 3;
	setp.lt.u32 	%p54, %r204, 3;
	mov.f32 	%f474, 0f00000000;
	mov.b32 	%r301, 0;
	mov.f32 	%f475, %f474;
	mov.f32 	%f476, %f474;
	mov.f32 	%f477, %f474;
	@%p54 bra 	$L__BB0_40;
	and.b32  	%r301, %r29, -4;
	neg.s32 	%r292, %r301;
	mov.f32 	%f474, 0f00000000;
	mov.b32 	%r293, 0;
	mov.b32 	%r291, 1;
	not.pred 	%p58, %p1;
	cvt.s64.s32 	%rd40, %r117;
	mov.u32 	%r290, %r117;
$L__BB0_19:
	setp.ne.s32 	%p55, %r2, 0;
	mov.b32 	%r294, 0;
	@%p55 bra 	$L__BB0_21;
	mul.wide.s32 	%rd38, %r290, 4;
	add.s64 	%rd39, %rd1, %rd38;
	ld.global.nc.u32 	%r294, [%rd39];
$L__BB0_21:
	shfl.sync.idx.b32	%r208|%p56, %r294, 0, 31, %r5;
	mov.b32 	%f5, %r208;
	add.s32 	%r209, %r291, -1;
	setp.ge.s32 	%p57, %r209, %r127;
	or.pred  	%p59, %p58, %p57;
	@%p59 bra 	$L__BB0_24;
	add.f32 	%f156, %f476, %f5;
	sub.f32 	%f157, %f156, %f476;
	sub.f32 	%f158, %f156, %f157;
	sub.f32 	%f159, %f476, %f158;
	sub.f32 	%f160, %f5, %f157;
	add.f32 	%f161, %f160, %f159;
	add.f32 	%f162, %f156, %f161;
	sub.f32 	%f163, %f162, %f156;
	sub.f32 	%f164, %f161, %f163;
	add.f32 	%f165, %f477, %f164;
	add.f32 	%f476, %f162, %f165;
	sub.f32 	%f166, %f476, %f162;
	sub.f32 	%f477, %f165, %f166;
	add.s32 	%r210, %r291, -1;
	sub.s32 	%r211, %r127, %r6;
	setp.gt.s32 	%p60, %r211, %r210;
	@%p60 bra 	$L__BB0_24;
	add.f32 	%f167, %f474, %f5;
	sub.f32 	%f168, %f167, %f474;
	sub.f32 	%f169, %f167, %f168;
	sub.f32 	%f170, %f474, %f169;
	sub.f32 	%f171, %f5, %f168;
	add.f32 	%f172, %f171, %f170;
	add.f32 	%f173, %f167, %f172;
	sub.f32 	%f174, %f173, %f167;
	sub.f32 	%f175, %f172, %f174;
	add.f32 	%f176, %f475, %f175;
	add.f32 	%f474, %f173, %f176;
	sub.f32 	%f177, %f474, %f173;
	sub.f32 	%f475, %f176, %f177;
$L__BB0_24:
	setp.ne.s32 	%p61, %r2, 0;
	mov.b32 	%r295, 0;
	@%p61 bra 	$L__BB0_26;
	cvt.s64.s32 	%rd41, %r293;
	add.s64 	%rd42, %rd40, %rd41;
	shl.b64 	%rd43, %rd42, 2;
	add.s64 	%rd44, %rd1, %rd43;
	ld.global.nc.u32 	%r295, [%rd44+4];
$L__BB0_26:
	shfl.sync.idx.b32	%r213|%p62, %r295, 0, 31, %r5;
	mov.b32 	%f14, %r213;
	setp.ge.s32 	%p63, %r291, %r127;
	or.pred  	%p65, %p58, %p63;
	@%p65 bra 	$L__BB0_29;
	add.f32 	%f178, %f476, %f14;
	sub.f32 	%f179, %f178, %f476;
	sub.f32 	%f180, %f178, %f179;
	sub.f32 	%f181, %f476, %f180;
	sub.f32 	%f182, %f14, %f179;
	add.f32 	%f183, %f182, %f181;
	add.f32 	%f184, %f178, %f183;
	sub.f32 	%f185, %f184, %f178;
	sub.f32 	%f186, %f183, %f185;
	add.f32 	%f187, %f477, %f186;
	add.f32 	%f476, %f184, %f187;
	sub.f32 	%f188, %f476, %f184;
	sub.f32 	%f477, %f187, %f188;
	sub.s32 	%r214, %r127, %r6;
	setp.gt.s32 	%p66, %r214, %r291;
	@%p66 bra 	$L__BB0_29;
	add.f32 	%f189, %f474, %f14;
	sub.f32 	%f190, %f189, %f474;
	sub.f32 	%f191, %f189, %f190;
	sub.f32 	%f192, %f474, %f191;
	sub.f32 	%f193, %f14, %f190;
	add.f32 	%f194, %f193, %f192;
	add.f32 	%f195, %f189, %f194;
	sub.f32 	%f196, %f195, %f189;
	sub.f32 	%f197, %f194, %f196;
	add.f32 	%f198, %f475, %f197;
	add.f32 	%f474, %f195, %f198;
	sub.f32 	%f199, %f474, %f195;
	sub.f32 	%f475, %f198, %f199;
$L__BB0_29:
	setp.ne.s32 	%p67, %r2, 0;
	mov.b32 	%r296, 0;
	@%p67 bra 	$L__BB0_31;
	cvt.s64.s32 	%rd46, %r293;
	add.s64 	%rd47, %rd40, %rd46;
	shl.b64 	%rd48, %rd47, 2;
	add.s64 	%rd49, %rd1, %rd48;
	ld.global.nc.u32 	%r296, [%rd49+8];
$L__BB0_31:
	shfl.sync.idx.b32	%r216|%p68, %r296, 0, 31, %r5;
	mov.b32 	%f23, %r216;
	add.s32 	%r217, %r291, 1;
	setp.ge.s32 	%p69, %r217, %r127;
	or.pred  	%p71, %p58, %p69;
	@%p71 bra 	$L__BB0_34;
	add.f32 	%f200, %f476, %f23;
	sub.f32 	%f201, %f200, %f476;
	sub.f32 	%f202, %f200, %f201;
	sub.f32 	%f203, %f476, %f202;
	sub.f32 	%f204, %f23, %f201;
	add.f32 	%f205, %f204, %f203;
	add.f32 	%f206, %f200, %f205;
	sub.f32 	%f207, %f206, %f200;
	sub.f32 	%f208, %f205, %f207;
	add.f32 	%f209, %f477, %f208;
	add.f32 	%f476, %f206, %f209;
	sub.f32 	%f210, %f476, %f206;
	sub.f32 	%f477, %f209, %f210;
	add.s32 	%r218, %r291, 1;
	sub.s32 	%r219, %r127, %r6;
	setp.gt.s32 	%p72, %r219, %r218;
	@%p72 bra 	$L__BB0_34;
	add.f32 	%f211, %f474, %f23;
	sub.f32 	%f212, %f211, %f474;
	sub.f32 	%f213, %f211, %f212;
	sub.f32 	%f214, %f474, %f213;
	sub.f32 	%f215, %f23, %f212;
	add.f32 	%f216, %f215, %f214;
	add.f32 	%f217, %f211, %f216;
	sub.f32 	%f218, %f217, %f211;
	sub.f32 	%f219, %f216, %f218;
	add.f32 	%f220, %f475, %f219;
	add.f32 	%f474, %f217, %f220;
	sub.f32 	%f221, %f474, %f217;
	sub.f32 	%f475, %f220, %f221;
$L__BB0_34:
	setp.ne.s32 	%p73, %r2, 0;
	mov.b32 	%r297, 0;
	@%p73 bra 	$L__BB0_36;
	cvt.s64.s32 	%rd51, %r293;
	add.s64 	%rd52, %rd40, %rd51;
	shl.b64 	%rd53, %rd52, 2;
	add.s64 	%rd54, %rd1, %rd53;
	ld.global.nc.u32 	%r297, [%rd54+12];
$L__BB0_36:
	shfl.sync.idx.b32	%r221|%p74, %r297, 0, 31, %r5;
	mov.b32 	%f32, %r221;
	add.s32 	%r222, %r291, 2;
	setp.ge.s32 	%p75, %r222, %r127;
	or.pred  	%p77, %p58, %p75;
	@%p77 bra 	$L__BB0_39;
	add.f32 	%f222, %f476, %f32;
	sub.f32 	%f223, %f222, %f476;
	sub.f32 	%f224, %f222, %f223;
	sub.f32 	%f225, %f476, %f224;
	sub.f32 	%f226, %f32, %f223;
	add.f32 	%f227, %f226, %f225;
	add.f32 	%f228, %f222, %f227;
	sub.f32 	%f229, %f228, %f222;
	sub.f32 	%f230, %f227, %f229;
	add.f32 	%f231, %f477, %f230;
	add.f32 	%f476, %f228, %f231;
	sub.f32 	%f232, %f476, %f228;
	sub.f32 	%f477, %f231, %f232;
	add.s32 	%r223, %r291, 2;
	sub.s32 	%r224, %r127, %r6;
	setp.gt.s32 	%p78, %r224, %r223;
	@%p78 bra 	$L__BB0_39;
	add.f32 	%f233, %f474, %f32;
	sub.f32 	%f234, %f233, %f474;
	sub.f32 	%f235, %f233, %f234;
	sub.f32 	%f236, %f474, %f235;
	sub.f32 	%f237, %f32, %f234;
	add.f32 	%f238, %f237, %f236;
	add.f32 	%f239, %f233, %f238;
	sub.f32 	%f240, %f239, %f233;
	sub.f32 	%f241, %f238, %f240;
	add.f32 	%f242, %f475, %f241;
	add.f32 	%f474, %f239, %f242;
	sub.f32 	%f243, %f474, %f239;
	sub.f32 	%f475, %f242, %f243;
$L__BB0_39:
	add.s32 	%r293, %r293, 4;
	add.s32 	%r292, %r292, 4;
	add.s32 	%r291, %r291, 4;
	add.s32 	%r290, %r290, 4;
	setp.ne.s32 	%p79, %r292, 0;
	@%p79 bra 	$L__BB0_19;
$L__BB0_40:
	setp.eq.s32 	%p80, %r30, 0;
	@%p80 bra 	$L__BB0_48;
	add.s32 	%r300, %r301, %r117;
	neg.s32 	%r299, %r30;
	not.pred 	%p84, %p1;
$L__BB0_42:
	.pragma "nounroll";
	setp.ne.s32 	%p81, %r2, 0;
	mul.wide.s32 	%rd55, %r300, 4;
	add.s64 	%rd6, %rd1, %rd55;
	mov.b32 	%r302, 0;
	@%p81 bra 	$L__BB0_44;
	ld.global.nc.u32 	%r302, [%rd6];
$L__BB0_44:
	shfl.sync.idx.b32	%r226|%p82, %r302, 0, 31, %r5;
	mov.b32 	%f53, %r226;
	setp.ge.s32 	%p83, %r301, %r127;
	or.pred  	%p85, %p84, %p83;
	@%p85 bra 	$L__BB0_47;
	add.f32 	%f244, %f476, %f53;
	sub.f32 	%f245, %f244, %f476;
	sub.f32 	%f246, %f244, %f245;
	sub.f32 	%f247, %f476, %f246;
	sub.f32 	%f248, %f53, %f245;
	add.f32 	%f249, %f248, %f247;
	add.f32 	%f250, %f244, %f249;
	sub.f32 	%f251, %f250, %f244;
	sub.f32 	%f252, %f249, %f251;
	add.f32 	%f253, %f477, %f252;
	add.f32 	%f476, %f250, %f253;
	sub.f32 	%f254, %f476, %f250;
	sub.f32 	%f477, %f253, %f254;
	sub.s32 	%r227, %r127, %r6;
	setp.gt.s32 	%p86, %r227, %r301;
	@%p86 bra 	$L__BB0_47;
	add.f32 	%f255, %f474, %f53;
	sub.f32 	%f256, %f255, %f474;
	sub.f32 	%f257, %f255, %f256;
	sub.f32 	%f258, %f474, %f257;
	sub.f32 	%f259, %f53, %f256;
	add.f32 	%f260, %f259, %f258;
	add.f32 	%f261, %f255, %f260;
	sub.f32 	%f262, %f261, %f255;
	sub.f32 	%f263, %f260, %f262;
	add.f32 	%f264, %f475, %f263;
	add.f32 	%f474, %f261, %f264;
	sub.f32 	%f265, %f474, %f261;
	sub.f32 	%f475, %f264, %f265;
$L__BB0_47:
	add.s32 	%r301, %r301, 1;
	add.s32 	%r300, %r300, 1;
	add.s32 	%r299, %r299, 1;
	setp.ne.s32 	%p87, %r299, 0;
	@%p87 bra 	$L__BB0_42;
$L__BB0_48:
	mov.b32 	%r303, 0;
	mov.f32 	%f528, 0f00000000;
	not.pred 	%p88, %p1;
	mov.f32 	%f558, %f528;
	mov.f32 	%f516, %f528;
	mov.f32 	%f517, %f528;
	mov.f32 	%f518, %f528;
	mov.f32 	%f519, %f528;
	@%p88 bra 	$L__BB0_50;
	cvt.rn.f32.u32 	%f267, %r6;
	rcp.rn.f32 	%f268, %f267;
	add.f32 	%f269, %f475, %f474;
	mul.f32 	%f270, %f268, %f269;
	mul.f32 	%f271, %f270, %f267;
	sub.f32 	%f272, %f269, %f271;
	fma.rn.f32 	%f528, %f268, %f272, %f270;
	cvt.rn.f32.u32 	%f273, %r127;
	rcp.rn.f32 	%f274, %f273;
	add.f32 	%f275, %f477, %f476;
	mul.f32 	%f276, %f274, %f275;
	mul.f32 	%f277, %f276, %f273;
	sub.f32 	%f278, %f275, %f277;
	fma.rn.f32 	%f558, %f274, %f278, %f276;
	add.s32 	%r229, %r6, 1;
	cvt.rn.f32.u32 	%f279, %r229;
	mov.f32 	%f280, 0f40000000;
	div.rn.f32 	%f516, %f280, %f279;
	mov.f32 	%f281, 0f3F800000;
	sub.f32 	%f517, %f281, %f516;
	add.s32 	%r230, %r127, 1;
	cvt.rn.f32.u32 	%f282, %r230;
	div.rn.f32 	%f518, %f280, %f282;
	sub.f32 	%f519, %f281, %f518;
	mul.lo.s32 	%r303, %r4, %r116;
$L__BB0_50:
	add.s32 	%r307, %r28, %r117;
	setp.ge.s32 	%p89, %r28, %r27;
	setp.ge.s32 	%p90, %r307, %r116;
	mov.f32 	%f529, 0f00000000;
	or.pred  	%p91, %p89, %p90;
	@%p91 bra 	$L__BB0_82;
	add.s32 	%r63, %r6, %r117;
	add.s32 	%r231, %r27, %r117;
	min.s32 	%r64, %r231, %r116;
	add.s32 	%r232, %r307, 1;
	max.s32 	%r65, %r64, %r232;
	sub.s32 	%r233, %r65, %r307;
	and.b32  	%r66, %r233, 3;
	setp.eq.s32 	%p92, %r66, 0;
	mov.f32 	%f529, 0f00000000;
	@%p92 bra 	$L__BB0_59;
	neg.s32 	%r304, %r66;
	mov.f32 	%f529, 0f00000000;
$L__BB0_53:
	.pragma "nounroll";
	setp.ne.s32 	%p93, %r2, 0;
	mul.wide.s32 	%rd56, %r307, 4;
	add.s64 	%rd7, %rd1, %rd56;
	mov.b32 	%r306, 0;
	@%p93 bra 	$L__BB0_55;
	ld.global.nc.u32 	%r306, [%rd7];
$L__BB0_55:
	shfl.sync.idx.b32	%r72|%p94, %r306, 0, 31, %r5;
	@%p88 bra 	$L__BB0_58;
	setp.lt.s32 	%p96, %r307, %r63;
	setp.ge.s32 	%p97, %r307, %r8;
	or.pred  	%p98, %p96, %p97;
	@%p98 bra 	$L__BB0_58;
	mov.b32 	%f287, %r72;
	mul.f32 	%f288, %f517, %f528;
	neg.f32 	%f289, %f288;
	fma.rn.f32 	%f290, %f528, %f517, %f289;
	fma.rn.f32 	%f291, %f517, %f529, %f290;
	add.f32 	%f292, %f288, %f291;
	sub.f32 	%f293, %f292, %f288;
	sub.f32 	%f294, %f291, %f293;
	fma.rn.f32 	%f295, %f516, %f287, %f292;
	sub.f32 	%f296, %f295, %f292;
	neg.f32 	%f297, %f296;
	fma.rn.f32 	%f298, %f516, %f287, %f297;
	add.f32 	%f299, %f294, %f298;
	add.f32 	%f528, %f295, %f299;
	sub.f32 	%f300, %f528, %f295;
	sub.f32 	%f529, %f299, %f300;
$L__BB0_58:
	add.s32 	%r307, %r307, 1;
	add.s32 	%r304, %r304, 1;
	setp.ne.s32 	%p99, %r304, 0;
	@%p99 bra 	$L__BB0_53;
$L__BB0_59:
	sub.s32 	%r235, %r28, %r65;
	add.s32 	%r236, %r235, %r117;
	setp.gt.u32 	%p100, %r236, -4;
	@%p100 bra 	$L__BB0_82;
	add.s32 	%r308, %r307, 1;
$L__BB0_61:
	mov.u32 	%r77, %r308;
	setp.ne.s32 	%p101, %r2, 0;
	add.s32 	%r78, %r77, -1;
	mul.wide.s32 	%rd57, %r78, 4;
	add.s64 	%rd8, %rd1, %rd57;
	mov.b32 	%r309, 0;
	@%p101 bra 	$L__BB0_63;
	ld.global.nc.u32 	%r309, [%rd8];
$L__BB0_63:
	shfl.sync.idx.b32	%r81|%p102, %r309, 0, 31, %r5;
	@%p88 bra 	$L__BB0_66;
	setp.lt.s32 	%p104, %r78, %r63;
	setp.ge.s32 	%p105, %r78, %r8;
	or.pred  	%p106, %p104, %p105;
	@%p106 bra 	$L__BB0_66;
	mov.b32 	%f301, %r81;
	mul.f32 	%f302, %f517, %f528;
	neg.f32 	%f303, %f302;
	fma.rn.f32 	%f304, %f528, %f517, %f303;
	fma.rn.f32 	%f305, %f517, %f529, %f304;
	add.f32 	%f306, %f302, %f305;
	sub.f32 	%f307, %f306, %f302;
	sub.f32 	%f308, %f305, %f307;
	fma.rn.f32 	%f309, %f516, %f301, %f306;
	sub.f32 	%f310, %f309, %f306;
	neg.f32 	%f311, %f310;
	fma.rn.f32 	%f312, %f516, %f301, %f311;
	add.f32 	%f313, %f308, %f312;
	add.f32 	%f528, %f309, %f313;
	sub.f32 	%f314, %f528, %f309;
	sub.f32 	%f529, %f313, %f314;
$L__BB0_66:
	setp.ne.s32 	%p107, %r2, 0;
	mov.b32 	%r310, 0;
	@%p107 bra 	$L__BB0_68;
	ld.global.nc.u32 	%r310, [%rd8+4];
$L__BB0_68:
	shfl.sync.idx.b32	%r84|%p108, %r310, 0, 31, %r5;
	@%p88 bra 	$L__BB0_71;
	setp.lt.s32 	%p110, %r77, %r63;
	setp.ge.s32 	%p111, %r77, %r8;
	or.pred  	%p112, %p110, %p111;
	@%p112 bra 	$L__BB0_71;
	mov.b32 	%f315, %r84;
	mul.f32 	%f316, %f517, %f528;
	neg.f32 	%f317, %f316;
	fma.rn.f32 	%f318, %f528, %f517, %f317;
	fma.rn.f32 	%f319, %f517, %f529, %f318;
	add.f32 	%f320, %f316, %f319;
	sub.f32 	%f321, %f320, %f316;
	sub.f32 	%f322, %f319, %f321;
	fma.rn.f32 	%f323, %f516, %f315, %f320;
	sub.f32 	%f324, %f323, %f320;
	neg.f32 	%f325, %f324;
	fma.rn.f32 	%f326, %f516, %f315, %f325;
	add.f32 	%f327, %f322, %f326;
	add.f32 	%f528, %f323, %f327;
	sub.f32 	%f328, %f528, %f323;
	sub.f32 	%f529, %f327, %f328;
$L__BB0_71:
	setp.ne.s32 	%p113, %r2, 0;
	mov.b32 	%r311, 0;
	@%p113 bra 	$L__BB0_73;
	ld.global.nc.u32 	%r311, [%rd8+8];
$L__BB0_73:
	shfl.sync.idx.b32	%r87|%p114, %r311, 0, 31, %r5;
	@%p88 bra 	$L__BB0_76;
	add.s32 	%r240, %r77, 1;
	setp.lt.s32 	%p116, %r240, %r63;
	setp.ge.s32 	%p117, %r240, %r8;
	or.pred  	%p118, %p116, %p117;
	@%p118 bra 	$L__BB0_76;
	mov.b32 	%f329, %r87;
	mul.f32 	%f330, %f517, %f528;
	neg.f32 	%f331, %f330;
	fma.rn.f32 	%f332, %f528, %f517, %f331;
	fma.rn.f32 	%f333, %f517, %f529, %f332;
	add.f32 	%f334, %f330, %f333;
	sub.f32 	%f335, %f334, %f330;
	sub.f32 	%f336, %f333, %f335;
	fma.rn.f32 	%f337, %f516, %f329, %f334;
	sub.f32 	%f338, %f337, %f334;
	neg.f32 	%f339, %f338;
	fma.rn.f32 	%f340, %f516, %f329, %f339;
	add.f32 	%f341, %f336, %f340;
	add.f32 	%f528, %f337, %f341;
	sub.f32 	%f342, %f528, %f337;
	sub.f32 	%f529, %f341, %f342;
$L__BB0_76:
	setp.ne.s32 	%p119, %r2, 0;
	mov.b32 	%r312, 0;
	@%p119 bra 	$L__BB0_78;
	ld.global.nc.u32 	%r312, [%rd8+12];
$L__BB0_78:
	shfl.sync.idx.b32	%r90|%p120, %r312, 0, 31, %r5;
	@%p88 bra 	$L__BB0_81;
	add.s32 	%r242, %r77, 2;
	setp.lt.s32 	%p122, %r242, %r63;
	setp.ge.s32 	%p123, %r242, %r8;
	or.pred  	%p124, %p122, %p123;
	@%p124 bra 	$L__BB0_81;
	mov.b32 	%f343, %r90;
	mul.f32 	%f344, %f517, %f528;
	neg.f32 	%f345, %f344;
	fma.rn.f32 	%f346, %f528, %f517, %f345;
	fma.rn.f32 	%f347, %f517, %f529, %f346;
	add.f32 	%f348, %f344, %f347;
	sub.f32 	%f349, %f348, %f344;
	sub.f32 	%f350, %f347, %f349;
	fma.rn.f32 	%f351, %f516, %f343, %f348;
	sub.f32 	%f352, %f351, %f348;
	neg.f32 	%f353, %f352;
	fma.rn.f32 	%f354, %f516, %f343, %f353;
	add.f32 	%f355, %f350, %f354;
	add.f32 	%f528, %f351, %f355;
	sub.f32 	%f356, %f528, %f351;
	sub.f32 	%f529, %f355, %f356;
$L__BB0_81:
	add.s32 	%r308, %r77, 4;
	add.s32 	%r243, %r77, 3;
	setp.lt.s32 	%p125, %r243, %r64;
	@%p125 bra 	$L__BB0_61;
$L__BB0_82:
	setp.ge.s32 	%p126, %r10, %r116;
	not.pred 	%p127, %p1;
	or.pred  	%p128, %p127, %p126;
	@%p128 bra 	$L__BB0_86;
	add.f32 	%f108, %f558, 0f00000000;
	abs.f32 	%f358, %f108;
	setp.equ.f32 	%p129, %f358, 0f7F800000;
	setp.eq.f32 	%p130, %f558, 0f00000000;
	mov.f32 	%f540, 0f7FFFFFFF;
	or.pred  	%p131, %p129, %p130;
	@%p131 bra 	$L__BB0_85;
	add.f32 	%f359, %f529, %f528;
	rcp.rn.f32 	%f360, %f108;
	mul.f32 	%f361, %f360, %f359;
	fma.rn.f32 	%f362, %f361, 0f80000000, %f529;
	fma.rn.f32 	%f363, %f360, %f362, %f361;
	fma.rn.f32 	%f540, %f363, 0f42C80000, 0fC2C80000;
$L__BB0_85:
	add.s32 	%r244, %r303, %r10;
	mul.wide.s32 	%rd58, %r244, 4;
	add.s64 	%rd59, %rd2, %rd58;
	st.global.f32 	[%rd59], %f540;
$L__BB0_86:
	selp.b32 	%r245, %r9, 2147483647, %p1;
	shfl.sync.down.b32	%r246|%p132, %r245, 16, 31, %r5;
	min.s32 	%r247, %r245, %r246;
	selp.b32 	%r248, %r247, %r245, %p2;
	shfl.sync.down.b32	%r249|%p133, %r248, 8, 31, %r5;
	min.s32 	%r250, %r248, %r249;
	setp.lt.u32 	%p134, %r2, 24;
	mov.b32 	%r251, 256;
	shl.b32 	%r252, %r251, %r2;
	and.b32  	%r254, %r252, %r5;
	setp.ne.s32 	%p135, %r254, 0;
	selp.b32 	%r255, %r250, %r248, %p135;
	selp.b32 	%r256, %r255, %r248, %p134;
	shfl.sync.down.b32	%r257|%p136, %r256, 4, 31, %r5;
	min.s32 	%r258, %r256, %r257;
	selp.b32 	%r259, %r258, %r256, %p3;
	shfl.sync.down.b32	%r260|%p137, %r259, 2, 31, %r5;
	min.s32 	%r261, %r259, %r260;
	setp.lt.u32 	%p138, %r2, 30;
	mov.b32 	%r262, 4;
	shl.b32 	%r263, %r262, %r2;
	and.b32  	%r265, %r263, %r5;
	setp.ne.s32 	%p139, %r265, 0;
	selp.b32 	%r266, %r261, %r259, %p139;
	selp.b32 	%r267, %r266, %r259, %p138;
	shfl.sync.down.b32	%r268|%p140, %r267, 1, 31, %r5;
	min.s32 	%r269, %r267, %r268;
	setp.ne.s32 	%p141, %r2, 31;
	mov.b32 	%r270, 2;
	shl.b32 	%r271, %r270, %r2;
	and.b32  	%r273, %r271, %r5;
	setp.ne.s32 	%p142, %r273, 0;
	selp.b32 	%r274, %r269, %r267, %p142;
	selp.b32 	%r92, %r274, %r267, %p141;
	add.s32 	%r93, %r92, 1;
	setp.ge.s32 	%p143, %r93, %r116;
	@%p143 bra 	$L__BB0_110;
	sub.s32 	%r275, %r92, %r116;
	and.b32  	%r276, %r275, 1;
	setp.eq.b32 	%p144, %r276, 1;
	mov.f32 	%f557, 0f00000000;
	mov.u32 	%r314, %r93;
	mov.u32 	%r319, %r92;
	@%p144 bra 	$L__BB0_95;
	setp.ne.s32 	%p145, %r2, 0;
	mov.b32 	%r313, 0;
	@%p145 bra 	$L__BB0_90;
	mul.wide.s32 	%rd60, %r92, 4;
	add.s64 	%rd61, %rd1, %rd60;
	ld.global.nc.u32 	%r313, [%rd61+4];
$L__BB0_90:
	shfl.sync.idx.b32	%r96|%p146, %r313, 0, 31, %r5;
	setp.lt.s32 	%p147, %r92, %r10;
	not.pred 	%p148, %p1;
	mov.f32 	%f557, 0f00000000;
	or.pred  	%p149, %p148, %p147;
	@%p149 bra 	$L__BB0_94;
	mov.b32 	%f367, %r96;
	mul.f32 	%f368, %f517, %f528;
	neg.f32 	%f369, %f368;
	fma.rn.f32 	%f370, %f528, %f517, %f369;
	fma.rn.f32 	%f371, %f517, %f529, %f370;
	add.f32 	%f372, %f368, %f371;
	sub.f32 	%f373, %f372, %f368;
	sub.f32 	%f374, %f371, %f373;
	fma.rn.f32 	%f375, %f516, %f367, %f372;
	sub.f32 	%f376, %f375, %f372;
	neg.f32 	%f377, %f376;
	fma.rn.f32 	%f378, %f516, %f367, %f377;
	add.f32 	%f379, %f374, %f378;
	add.f32 	%f528, %f375, %f379;
	sub.f32 	%f380, %f528, %f375;
	sub.f32 	%f529, %f379, %f380;
	mul.f32 	%f381, %f519, %f558;
	neg.f32 	%f382, %f381;
	fma.rn.f32 	%f383, %f558, %f519, %f382;
	fma.rn.f32 	%f384, %f519, 0f00000000, %f383;
	add.f32 	%f385, %f381, %f384;
	sub.f32 	%f386, %f385, %f381;
	sub.f32 	%f387, %f384, %f386;
	fma.rn.f32 	%f388, %f518, %f367, %f385;
	sub.f32 	%f389, %f388, %f385;
	neg.f32 	%f390, %f389;
	fma.rn.f32 	%f391, %f518, %f367, %f390;
	add.f32 	%f392, %f387, %f391;
	add.f32 	%f558, %f388, %f392;
	sub.f32 	%f393, %f558, %f388;
	sub.f32 	%f557, %f392, %f393;
	add.f32 	%f394, %f558, %f557;
	abs.f32 	%f395, %f394;
	setp.equ.f32 	%p150, %f395, 0f7F800000;
	setp.eq.f32 	%p151, %f394, 0f00000000;
	mov.f32 	%f541, 0f7FFFFFFF;
	or.pred  	%p152, %p150, %p151;
	@%p152 bra 	$L__BB0_93;
	add.f32 	%f396, %f528, %f529;
	rcp.rn.f32 	%f397, %f394;
	mul.f32 	%f398, %f396, %f397;
	mul.f32 	%f399, %f557, %f398;
	sub.f32 	%f400, %f529, %f399;
	fma.rn.f32 	%f401, %f397, %f400, %f398;
	fma.rn.f32 	%f541, %f401, 0f42C80000, 0fC2C80000;
$L__BB0_93:
	cvt.s64.s32 	%rd62, %r303;
	cvt.s64.s32 	%rd63, %r92;
	add.s64 	%rd64, %rd63, %rd62;
	shl.b64 	%rd65, %rd64, 2;
	add.s64 	%rd66, %rd2, %rd65;
	st.global.f32 	[%rd66+4], %f541;
$L__BB0_94:
	add.s32 	%r314, %r92, 2;
	mov.u32 	%r319, %r93;
$L__BB0_95:
	add.s32 	%r278, %r116, -2;
	setp.eq.s32 	%p153, %r278, %r92;
	@%p153 bra 	$L__BB0_110;
	sub.s32 	%r318, %r314, %r116;
	add.s32 	%r317, %r314, 1;
	add.s32 	%r316, %r303, %r314;
	not.pred 	%p157, %p1;
	cvt.s64.s32 	%rd71, %r303;
$L__BB0_97:
	mov.u32 	%r104, %r317;
	setp.ne.s32 	%p154, %r2, 0;
	add.s32 	%r280, %r104, -1;
	cvt.s64.s32 	%rd9, %r280;
	mul.wide.s32 	%rd67, %r280, 4;
	add.s64 	%rd10, %rd1, %rd67;
	mov.b32 	%r320, 0;
	@%p154 bra 	$L__BB0_99;
	ld.global.nc.u32 	%r320, [%rd10];
$L__BB0_99:
	shfl.sync.idx.b32	%r109|%p155, %r320, 0, 31, %r5;
	setp.lt.s32 	%p156, %r319, %r10;
	or.pred  	%p158, %p157, %p156;
	@%p158 bra 	$L__BB0_103;
	mov.b32 	%f403, %r109;
	mul.f32 	%f404, %f517, %f528;
	neg.f32 	%f405, %f404;
	fma.rn.f32 	%f406, %f528, %f517, %f405;
	fma.rn.f32 	%f407, %f517, %f529, %f406;
	add.f32 	%f408, %f404, %f407;
	sub.f32 	%f409, %f408, %f404;
	sub.f32 	%f410, %f407, %f409;
	fma.rn.f32 	%f411, %f516, %f403, %f408;
	sub.f32 	%f412, %f411, %f408;
	neg.f32 	%f413, %f412;
	fma.rn.f32 	%f414, %f516, %f403, %f413;
	add.f32 	%f415, %f410, %f414;
	add.f32 	%f528, %f411, %f415;
	sub.f32 	%f416, %f528, %f411;
	sub.f32 	%f529, %f415, %f416;
	mul.f32 	%f417, %f519, %f558;
	neg.f32 	%f418, %f417;
	fma.rn.f32 	%f419, %f558, %f519, %f418;
	fma.rn.f32 	%f420, %f519, %f557, %f419;
	add.f32 	%f421, %f417, %f420;
	sub.f32 	%f422, %f421, %f417;
	sub.f32 	%f423, %f420, %f422;
	fma.rn.f32 	%f424, %f518, %f403, %f421;
	sub.f32 	%f425, %f424, %f421;
	neg.f32 	%f426, %f425;
	fma.rn.f32 	%f427, %f518, %f403, %f426;
	add.f32 	%f428, %f423, %f427;
	add.f32 	%f558, %f424, %f428;
	sub.f32 	%f429, %f558, %f424;
	sub.f32 	%f557, %f428, %f429;
	add.f32 	%f430, %f558, %f557;
	abs.f32 	%f431, %f430;
	setp.equ.f32 	%p159, %f431, 0f7F800000;
	setp.eq.f32 	%p160, %f430, 0f00000000;
	mov.f32 	%f554, 0f7FFFFFFF;
	or.pred  	%p161, %p159, %p160;
	@%p161 bra 	$L__BB0_102;
	add.f32 	%f432, %f528, %f529;
	rcp.rn.f32 	%f433, %f430;
	mul.f32 	%f434, %f432, %f433;
	mul.f32 	%f435, %f557, %f434;
	sub.f32 	%f436, %f529, %f435;
	fma.rn.f32 	%f437, %f433, %f436, %f434;
	fma.rn.f32 	%f554, %f437, 0f42C80000, 0fC2C80000;
$L__BB0_102:
	mul.wide.s32 	%rd68, %r316, 4;
	add.s64 	%rd69, %rd2, %rd68;
	st.global.f32 	[%rd69], %f554;
$L__BB0_103:
	setp.ne.s32 	%p162, %r2, 0;
	mov.b32 	%r321, 0;
	@%p162 bra 	$L__BB0_105;
	ld.global.nc.u32 	%r321, [%rd10+4];
$L__BB0_105:
	cvt.u32.u64 	%r282, %rd9;
	shfl.sync.idx.b32	%r112|%p163, %r321, 0, 31, %r5;
	setp.lt.s32 	%p164, %r282, %r10;
	or.pred  	%p166, %p157, %p164;
	@%p166 bra 	$L__BB0_109;
	mov.b32 	%f439, %r112;
	mul.f32 	%f440, %f517, %f528;
	neg.f32 	%f441, %f440;
	fma.rn.f32 	%f442, %f528, %f517, %f441;
	fma.rn.f32 	%f443, %f517, %f529, %f442;
	add.f32 	%f444, %f440, %f443;
	sub.f32 	%f445, %f444, %f440;
	sub.f32 	%f446, %f443, %f445;
	fma.rn.f32 	%f447, %f516, %f439, %f444;
	sub.f32 	%f448, %f447, %f444;
	neg.f32 	%f449, %f448;
	fma.rn.f32 	%f450, %f516, %f439, %f449;
	add.f32 	%f451, %f446, %f450;
	add.f32 	%f528, %f447, %f451;
	sub.f32 	%f452, %f528, %f447;
	sub.f32 	%f529, %f451, %f452;
	mul.f32 	%f453, %f519, %f558;
	neg.f32 	%f454, %f453;
	fma.rn.f32 	%f455, %f558, %f519, %f454;
	fma.rn.f32 	%f456, %f519, %f557, %f455;
	add.f32 	%f457, %f453, %f456;
	sub.f32 	%f458, %f457, %f453;
	sub.f32 	%f459, %f456, %f458;
	fma.rn.f32 	%f460, %f518, %f439, %f457;
	sub.f32 	%f461, %f460, %f457;
	neg.f32 	%f462, %f461;
	fma.rn.f32 	%f463, %f518, %f439, %f462;
	add.f32 	%f464, %f459, %f463;
	add.f32 	%f558, %f460, %f464;
	sub.f32 	%f465, %f558, %f460;
	sub.f32 	%f557, %f464, %f465;
	add.f32 	%f466, %f558, %f557;
	abs.f32 	%f467, %f466;
	setp.equ.f32 	%p167, %f467, 0f7F800000;
	setp.eq.f32 	%p168, %f466, 0f00000000;
	mov.f32 	%f559, 0f7FFFFFFF;
	or.pred  	%p169, %p167, %p168;
	@%p169 bra 	$L__BB0_108;
	add.f32 	%f468, %f528, %f529;
	rcp.rn.f32 	%f469, %f466;
	mul.f32 	%f470, %f468, %f469;
	mul.f32 	%f471, %f557, %f470;
	sub.f32 	%f472, %f529, %f471;
	fma.rn.f32 	%f473, %f469, %f472, %f470;
	fma.rn.f32 	%f559, %f473, 0f42C80000, 0fC2C80000;
$L__BB0_108:
	add.s64 	%rd72, %rd9, %rd71;
	shl.b64 	%rd73, %rd72, 2;
	add.s64 	%rd74, %rd2, %rd73;
	st.global.f32 	[%rd74+4], %f559;
$L__BB0_109:
	add.s32 	%r318, %r318, 2;
	add.s32 	%r317, %r104, 2;
	add.s32 	%r316, %r316, 2;
	setp.ne.s32 	%p170, %r318, 0;
	mov.u32 	%r319, %r104;
	@%p170 bra 	$L__BB0_97;
$L__BB0_110:
	ret;

}
	// .globl	ppo_batch_f32
.visible .entry ppo_batch_f32(
	.param .u64 .ptr .align 1 ppo_batch_f32_param_0,
	.param .u64 .ptr .align 1 ppo_batch_f32_param_1,
	.param .u32 ppo_batch_f32_param_2,
	.param .u32 ppo_batch_f32_param_3,
	.param .u64 .ptr .align 1 ppo_batch_f32_param_4,
	.param .u64 .ptr .align 1 ppo_batch_f32_param_5,
	.param .u32 ppo_batch_f32_param_6,
	.param .u32 ppo_batch_f32_param_7,
	.param .u64 .ptr .align 1 ppo_batch_f32_param_8
)
{
	.reg .pred 	%p<99>;
	.reg .b32 	%r<171>;
	.reg .b32 	%f<94>;
	.reg .b64 	%rd<64>;
	.reg .b64 	%fd<372>;

	ld.param.u64 	%rd17, [ppo_batch_f32_param_0];
	ld.param.u64 	%rd14, [ppo_batch_f32_param_1];
	ld.param.u32 	%r75, [ppo_batch_f32_param_2];
	ld.param.u32 	%r76, [ppo_batch_f32_param_3];
	ld.param.u64 	%rd15, [ppo_batch_f32_param_4];
	ld.param.u64 	%rd16, [ppo_batch_f32_param_5];
	ld.param.u32 	%r77, [ppo_batch_f32_param_6];
	ld.param.u32 	%r78, [ppo_batch_f32_param_7];
	ld.param.u64 	%rd18, [ppo_batch_f32_param_8];
	cvta.to.global.u64 	%rd1, %rd17;
	cvta.to.global.u64 	%rd2, %rd18;
	setp.lt.s32 	%p1, %r75, 1;
	@%p1 bra 	$L__BB1_58;
	mov.u32 	%r1, %ctaid.y;
	setp.ge.s32 	%p2, %r1, %r78;
	@%p2 bra 	$L__BB1_58;
	cvta.to.global.u64 	%rd19, %rd15;
	mul.wide.u32 	%rd20, %r1, 4;
	add.s64 	%rd21, %rd19, %rd20;
	ld.global.nc.u32 	%r2, [%rd21];
	cvt.u64.u32 	%rd3, %r2;
	cvta.to.global.u64 	%rd22, %rd16;
	add.s64 	%rd23, %rd22, %rd20;
	ld.global.nc.u32 	%r79, [%rd23];
	cvt.u64.u32 	%rd4, %r79;
	min.s32 	%r80, %r2, %r79;
	setp.lt.s32 	%p3, %r80, 1;
	@%p3 bra 	$L__BB1_58;
	add.s32 	%r4, %r76, -1;
	mul.lo.s32 	%r5, %r75, %r1;
	setp.ne.s32 	%p4, %r77, 0;
	@%p4 bra 	$L__BB1_10;
	mov.u32 	%r141, %ctaid.x;
	mov.u32 	%r6, %ntid.x;
	mov.u32 	%r142, %tid.x;
	mad.lo.s32 	%r148, %r141, %r6, %r142;
	setp.ge.s32 	%p91, %r148, %r75;
	@%p91 bra 	$L__BB1_58;
	cvta.to.global.u64 	%rd5, %rd14;
	cvt.u32.u64 	%r143, %rd4;
	cvt.u32.u64 	%r144, %rd3;
	cvt.rn.f64.u32 	%fd1, %r143;
	cvt.rn.f64.u32 	%fd2, %r144;
	max.u32 	%r145, %r144, %r143;
	add.s32 	%r8, %r4, %r145;
	mov.u32 	%r146, %nctaid.x;
	mul.lo.s32 	%r9, %r146, %r6;
$L__BB1_6:
	setp.lt.s32 	%p92, %r148, %r8;
	mov.f32 	%f87, 0f7FFFFFFF;
	@%p92 bra 	$L__BB1_9;
	cvt.s64.s32 	%rd53, %r148;
	mul.wide.s32 	%rd54, %r148, 8;
	add.s64 	%rd55, %rd5, %rd54;
	ld.global.nc.f64 	%fd328, [%rd55+8];
	sub.s64 	%rd56, %rd53, %rd3;
	shl.b64 	%rd57, %rd56, 3;
	add.s64 	%rd58, %rd5, %rd57;
	ld.global.nc.f64 	%fd329, [%rd58+8];
	sub.f64 	%fd3, %fd328, %fd329;
	sub.s64 	%rd59, %rd53, %rd4;
	shl.b64 	%rd60, %rd59, 3;
	add.s64 	%rd61, %rd5, %rd60;
	ld.global.nc.f64 	%fd330, [%rd61+8];
	sub.f64 	%fd331, %fd328, %fd330;
	abs.f64 	%fd332, %fd3;
	setp.equ.f64 	%p93, %fd332, 0d7FF0000000000000;
	abs.f64 	%fd333, %fd331;
	setp.equ.f64 	%p94, %fd333, 0d7FF0000000000000;
	or.pred  	%p95, %p93, %p94;
	setp.eq.f64 	%p96, %fd331, 0d0000000000000000;
	or.pred  	%p97, %p95, %p96;
	@%p97 bra 	$L__BB1_9;
	mul.f64 	%fd335, %fd3, %fd1;
	mul.f64 	%fd336, %fd331, %fd2;
	div.rn.f64 	%fd337, %fd335, %fd336;
	fma.rn.f64 	%fd338, %fd337, 0d4059000000000000, 0dC059000000000000;
	cvt.rn.f32.f64 	%f87, %fd338;
$L__BB1_9:
	add.s32 	%r147, %r148, %r5;
	mul.wide.s32 	%rd62, %r147, 4;
	add.s64 	%rd63, %rd2, %rd62;
	st.global.f32 	[%rd63], %f87;
	add.s32 	%r148, %r148, %r9;
	setp.lt.s32 	%p98, %r148, %r75;
	@%p98 bra 	$L__BB1_6;
	bra.uni 	$L__BB1_58;
$L__BB1_10:
	cvt.u32.u64 	%r81, %rd4;
	add.s32 	%r168, %r81, %r76;
	add.s32 	%r82, %r4, %r81;
	mov.u32 	%r13, %ctaid.x;
	mov.u32 	%r14, %ntid.x;
	mov.u32 	%r15, %tid.x;
	mad.lo.s32 	%r149, %r13, %r14, %r15;
	min.s32 	%r17, %r82, %r75;
	setp.ge.s32 	%p5, %r149, %r17;
	@%p5 bra 	$L__BB1_13;
	mov.u32 	%r83, %nctaid.x;
	mul.lo.s32 	%r18, %r83, %r14;
$L__BB1_12:
	add.s32 	%r84, %r149, %r5;
	mul.wide.s32 	%rd24, %r84, 4;
	add.s64 	%rd25, %rd2, %rd24;
	mov.b32 	%r85, 2147483647;
	st.global.u32 	[%rd25], %r85;
	add.s32 	%r149, %r149, %r18;
	setp.lt.s32 	%p6, %r149, %r17;
	@%p6 bra 	$L__BB1_12;
$L__BB1_13:
	bar.sync 	0;
	or.b32  	%r86, %r15, %r13;
	setp.ne.s32 	%p7, %r86, 0;
	setp.lt.s32 	%p8, %r75, %r168;
	or.pred  	%p9, %p7, %p8;
	@%p9 bra 	$L__BB1_58;
	cvt.u32.u64 	%r89, %rd3;
	add.s32 	%r21, %r89, 1;
	cvt.rn.f64.u32 	%fd68, %r21;
	mov.f64 	%fd69, 0d4000000000000000;
	div.rn.f64 	%fd5, %fd69, %fd68;
	add.s32 	%r90, %r81, 1;
	cvt.rn.f64.u32 	%fd70, %r90;
	div.rn.f64 	%fd6, %fd69, %fd70;
	mov.f64 	%fd71, 0d3FF0000000000000;
	sub.f64 	%fd7, %fd71, %fd5;
	setp.lt.u32 	%p10, %r81, 16;
	mov.f64 	%fd356, 0d0000000000000000;
	mov.b32 	%r153, 0;
	mov.f64 	%fd355, %fd356;
	@%p10 bra 	$L__BB1_17;
	mov.f64 	%fd356, 0d0000000000000000;
	mov.b32 	%r151, 0;
	sub.s32 	%r92, %r79, %r2;
	and.b32  	%r153, %r79, 2147483632;
	mov.u32 	%r150, %r76;
$L__BB1_16:
	.pragma "nounroll";
	mul.wide.s32 	%rd26, %r150, 4;
	add.s64 	%rd27, %rd1, %rd26;
	ld.global.nc.f32 	%f15, [%rd27];
	cvt.f64.f32 	%fd73, %f15;
	add.f64 	%fd74, %fd355, %fd73;
	setp.lt.s32 	%p11, %r151, %r92;
	add.f64 	%fd75, %fd356, %fd73;
	selp.f64 	%fd76, %fd356, %fd75, %p11;
	ld.global.nc.f32 	%f16, [%rd27+4];
	cvt.f64.f32 	%fd77, %f16;
	add.f64 	%fd78, %fd74, %fd77;
	add.s32 	%r93, %r151, 1;
	setp.lt.s32 	%p12, %r93, %r92;
	add.f64 	%fd79, %fd76, %fd77;
	selp.f64 	%fd80, %fd356, %fd79, %p12;
	ld.global.nc.f32 	%f17, [%rd27+8];
	cvt.f64.f32 	%fd81, %f17;
	add.f64 	%fd82, %fd78, %fd81;
	add.s32 	%r94, %r151, 2;
	setp.lt.s32 	%p13, %r94, %r92;
	add.f64 	%fd83, %fd80, %fd81;
	selp.f64 	%fd84, %fd356, %fd83, %p13;
	ld.global.nc.f32 	%f18, [%rd27+12];
	cvt.f64.f32 	%fd85, %f18;
	add.f64 	%fd86, %fd82, %fd85;
	add.s32 	%r95, %r151, 3;
	setp.lt.s32 	%p14, %r95, %r92;
	add.f64 	%fd87, %fd84, %fd85;
	selp.f64 	%fd88, %fd356, %fd87, %p14;
	ld.global.nc.f32 	%f19, [%rd27+16];
	cvt.f64.f32 	%fd89, %f19;
	add.f64 	%fd90, %fd86, %fd89;
	add.s32 	%r96, %r151, 4;
	setp.lt.s32 	%p15, %r96, %r92;
	add.f64 	%fd91, %fd88, %fd89;
	selp.f64 	%fd92, %fd356, %fd91, %p15;
	ld.global.nc.f32 	%f20, [%rd27+20];
	cvt.f64.f32 	%fd93, %f20;
	add.f64 	%fd94, %fd90, %fd93;
	add.s32 	%r97, %r151, 5;
	setp.lt.s32 	%p16, %r97, %r92;
	add.f64 	%fd95, %fd92, %fd93;
	selp.f64 	%fd96, %fd356, %fd95, %p16;
	ld.global.nc.f32 	%f21, [%rd27+24];
	cvt.f64.f32 	%fd97, %f21;
	add.f64 	%fd98, %fd94, %fd97;
	add.s32 	%r98, %r151, 6;
	setp.lt.s32 	%p17, %r98, %r92;
	add.f64 	%fd99, %fd96, %fd97;
	selp.f64 	%fd100, %fd356, %fd99, %p17;
	ld.global.nc.f32 	%f22, [%rd27+28];
	cvt.f64.f32 	%fd101, %f22;
	add.f64 	%fd102, %fd98, %fd101;
	add.s32 	%r99, %r151, 7;
	setp.lt.s32 	%p18, %r99, %r92;
	add.f64 	%fd103, %fd100, %fd101;
	selp.f64 	%fd104, %fd356, %fd103, %p18;
	ld.global.nc.f32 	%f23, [%rd27+32];
	cvt.f64.f32 	%fd105, %f23;
	add.f64 	%fd106, %fd102, %fd105;
	add.s32 	%r100, %r151, 8;
	setp.lt.s32 	%p19, %r100, %r92;
	add.f64 	%fd107, %fd104, %fd105;
	selp.f64 	%fd108, %fd356, %fd107, %p19;
	ld.global.nc.f32 	%f24, [%rd27+36];
	cvt.f64.f32 	%fd109, %f24;
	add.f64 	%fd110, %fd106, %fd109;
	add.s32 	%r101, %r151, 9;
	setp.lt.s32 	%p20, %r101, %r92;
	add.f64 	%fd111, %fd108, %fd109;
	selp.f64 	%fd112, %fd356, %fd111, %p20;
	ld.global.nc.f32 	%f25, [%rd27+40];
	cvt.f64.f32 	%fd113, %f25;
	add.f64 	%fd114, %fd110, %fd113;
	add.s32 	%r102, %r151, 10;
	setp.lt.s32 	%p21, %r102, %r92;
	add.f64 	%fd115, %fd112, %fd113;
	selp.f64 	%fd116, %fd356, %fd115, %p21;
	ld.global.nc.f32 	%f26, [%rd27+44];
	cvt.f64.f32 	%fd117, %f26;
	add.f64 	%fd118, %fd114, %fd117;
	add.s32 	%r103, %r151, 11;
	setp.lt.s32 	%p22, %r103, %r92;
	add.f64 	%fd119, %fd116, %fd117;
	selp.f64 	%fd120, %fd356, %fd119, %p22;
	ld.global.nc.f32 	%f27, [%rd27+48];
	cvt.f64.f32 	%fd121, %f27;
	add.f64 	%fd122, %fd118, %fd121;
	add.s32 	%r104, %r151, 12;
	setp.lt.s32 	%p23, %r104, %r92;
	add.f64 	%fd123, %fd120, %fd121;
	selp.f64 	%fd124, %fd356, %fd123, %p23;
	ld.global.nc.f32 	%f28, [%rd27+52];
	cvt.f64.f32 	%fd125, %f28;
	add.f64 	%fd126, %fd122, %fd125;
	add.s32 	%r105, %r151, 13;
	setp.lt.s32 	%p24, %r105, %r92;
	add.f64 	%fd127, %fd124, %fd125;
	selp.f64 	%fd128, %fd356, %fd127, %p24;
	ld.global.nc.f32 	%f29, [%rd27+56];
	cvt.f64.f32 	%fd129, %f29;
	add.f64 	%fd130, %fd126, %fd129;
	add.s32 	%r106, %r151, 14;
	setp.lt.s32 	%p25, %r106, %r92;
	add.f64 	%fd131, %fd128, %fd129;
	selp.f64 	%fd132, %fd356, %fd131, %p25;
	ld.global.nc.f32 	%f30, [%rd27+60];
	cvt.f64.f32 	%fd133, %f30;
	add.f64 	%fd355, %fd130, %fd133;
	add.s32 	%r107, %r151, 15;
	setp.lt.s32 	%p26, %r107, %r92;
	add.f64 	%fd134, %fd132, %fd133;
	selp.f64 	%fd356, %fd356, %fd134, %p26;
	add.s32 	%r150, %r150, 16;
	add.s32 	%r151, %r151, 16;
	setp.ne.s32 	%p27, %r151, %r153;
	@%p27 bra 	$L__BB1_16;
$L__BB1_17:
	cvt.u64.u32 	%rd6, %r79;
	and.b32  	%r108, %r79, 15;
	setp.eq.s32 	%p28, %r108, 0;
	@%p28 bra 	$L__BB1_26;
	cvt.u32.u64 	%r109, %rd6;
	and.b32  	%r110, %r109, 15;
	setp.lt.u32 	%p29, %r110, 8;
	@%p29 bra 	$L__BB1_20;
	add.s32 	%r111, %r153, %r76;
	mul.wide.s32 	%rd28, %r111, 4;
	add.s64 	%rd29, %rd1, %rd28;
	ld.global.nc.f32 	%f31, [%rd29];
	cvt.f64.f32 	%fd136, %f31;
	add.f64 	%fd137, %fd355, %fd136;
	sub.s32 	%r112, %r79, %r2;
	setp.lt.s32 	%p30, %r153, %r112;
	add.f64 	%fd138, %fd356, %fd136;
	selp.f64 	%fd139, %fd356, %fd138, %p30;
	add.s32 	%r113, %r153, 1;
	ld.global.nc.f32 	%f32, [%rd29+4];
	cvt.f64.f32 	%fd140, %f32;
	add.f64 	%fd141, %fd137, %fd140;
	setp.lt.s32 	%p31, %r113, %r112;
	add.f64 	%fd142, %fd139, %fd140;
	selp.f64 	%fd143, %fd356, %fd142, %p31;
	add.s32 	%r114, %r153, 2;
	ld.global.nc.f32 	%f33, [%rd29+8];
	cvt.f64.f32 	%fd144, %f33;
	add.f64 	%fd145, %fd141, %fd144;
	setp.lt.s32 	%p32, %r114, %r112;
	add.f64 	%fd146, %fd143, %fd144;
	selp.f64 	%fd147, %fd356, %fd146, %p32;
	add.s32 	%r115, %r153, 3;
	ld.global.nc.f32 	%f34, [%rd29+12];
	cvt.f64.f32 	%fd148, %f34;
	add.f64 	%fd149, %fd145, %fd148;
	setp.lt.s32 	%p33, %r115, %r112;
	add.f64 	%fd150, %fd147, %fd148;
	selp.f64 	%fd151, %fd356, %fd150, %p33;
	add.s32 	%r116, %r153, 4;
	ld.global.nc.f32 	%f35, [%rd29+16];
	cvt.f64.f32 	%fd152, %f35;
	add.f64 	%fd153, %fd149, %fd152;
	setp.lt.s32 	%p34, %r116, %r112;
	add.f64 	%fd154, %fd151, %fd152;
	selp.f64 	%fd155, %fd356, %fd154, %p34;
	add.s32 	%r117, %r153, 5;
	ld.global.nc.f32 	%f36, [%rd29+20];
	cvt.f64.f32 	%fd156, %f36;
	add.f64 	%fd157, %fd153, %fd156;
	setp.lt.s32 	%p35, %r117, %r112;
	add.f64 	%fd158, %fd155, %fd156;
	selp.f64 	%fd159, %fd356, %fd158, %p35;
	add.s32 	%r118, %r153, 6;
	ld.global.nc.f32 	%f37, [%rd29+24];
	cvt.f64.f32 	%fd160, %f37;
	add.f64 	%fd161, %fd157, %fd160;
	setp.lt.s32 	%p36, %r118, %r112;
	add.f64 	%fd162, %fd159, %fd160;
	selp.f64 	%fd163, %fd356, %fd162, %p36;
	add.s32 	%r119, %r153, 7;
	ld.global.nc.f32 	%f38, [%rd29+28];
	cvt.f64.f32 	%fd164, %f38;
	add.f64 	%fd355, %fd161, %fd164;
	setp.lt.s32 	%p37, %r119, %r112;
	add.f64 	%fd165, %fd163, %fd164;
	selp.f64 	%fd356, %fd356, %fd165, %p37;
	add.s32 	%r153, %r153, 8;
$L__BB1_20:
	cvt.u64.u32 	%rd7, %r79;
	and.b32  	%r120, %r79, 7;
	setp.eq.s32 	%p38, %r120, 0;
	@%p38 bra 	$L__BB1_26;
	cvt.u32.u64 	%r121, %rd7;
	and.b32  	%r122, %r121, 7;
	setp.lt.u32 	%p39, %r122, 4;
	@%p39 bra 	$L__BB1_23;
	add.s32 	%r123, %r153, %r76;
	mul.wide.s32 	%rd30, %r123, 4;
	add.s64 	%rd31, %rd1, %rd30;
	ld.global.nc.f32 	%f39, [%rd31];
	cvt.f64.f32 	%fd167, %f39;
	add.f64 	%fd168, %fd355, %fd167;
	sub.s32 	%r124, %r79, %r2;
	setp.lt.s32 	%p40, %r153, %r124;
	add.f64 	%fd169, %fd356, %fd167;
	selp.f64 	%fd170, %fd356, %fd169, %p40;
	add.s32 	%r125, %r153, 1;
	ld.global.nc.f32 	%f40, [%rd31+4];
	cvt.f64.f32 	%fd171, %f40;
	add.f64 	%fd172, %fd168, %fd171;
	setp.lt.s32 	%p41, %r125, %r124;
	add.f64 	%fd173, %fd170, %fd171;
	selp.f64 	%fd174, %fd356, %fd173, %p41;
	add.s32 	%r126, %r153, 2;
	ld.global.nc.f32 	%f41, [%rd31+8];
	cvt.f64.f32 	%fd175, %f41;
	add.f64 	%fd176, %fd172, %fd175;
	setp.lt.s32 	%p42, %r126, %r124;
	add.f64 	%fd177, %fd174, %fd175;
	selp.f64 	%fd178, %fd356, %fd177, %p42;
	add.s32 	%r127, %r153, 3;
	ld.global.nc.f32 	%f42, [%rd31+12];
	cvt.f64.f32 	%fd179, %f42;
	add.f64 	%fd355, %fd176, %fd179;
	setp.lt.s32 	%p43, %r127, %r124;
	add.f64 	%fd180, %fd178, %fd179;
	selp.f64 	%fd356, %fd356, %fd180, %p43;
	add.s32 	%r153, %r153, 4;
$L__BB1_23:
	cvt.u64.u32 	%rd8, %r79;
	and.b32  	%r128, %r79, 3;
	setp.eq.s32 	%p44, %r128, 0;
	@%p44 bra 	$L__BB1_26;
	add.s32 	%r156, %r153, %r76;
	cvt.u32.u64 	%r129, %rd8;
	and.b32  	%r130, %r129, 3;
	neg.s32 	%r155, %r130;
	sub.s32 	%r131, %r79, %r2;
$L__BB1_25:
	.pragma "nounroll";
	mul.wide.s32 	%rd32, %r156, 4;
	add.s64 	%rd33, %rd1, %rd32;
	ld.global.nc.f32 	%f43, [%rd33];
	cvt.f64.f32 	%fd181, %f43;
	add.f64 	%fd355, %fd355, %fd181;
	setp.lt.s32 	%p45, %r153, %r131;
	add.f64 	%fd182, %fd356, %fd181;
	selp.f64 	%fd356, %fd356, %fd182, %p45;
	add.s32 	%r153, %r153, 1;
	add.s32 	%r156, %r156, 1;
	add.s32 	%r155, %r155, 1;
	setp.ne.s32 	%p46, %r155, 0;
	@%p46 bra 	$L__BB1_25;
$L__BB1_26:
	cvt.u64.u32 	%rd9, %r2;
	cvt.rn.f64.u32 	%fd183, %r2;
	div.rn.f64 	%fd365, %fd356, %fd183;
	cvt.rn.f64.u32 	%fd184, %r79;
	div.rn.f64 	%fd368, %fd355, %fd184;
	add.s32 	%r160, %r2, %r76;
	setp.le.u32 	%p47, %r79, %r2;
	@%p47 bra 	$L__BB1_39;
	cvt.u32.u64 	%r132, %rd9;
	add.s32 	%r133, %r21, %r76;
	max.s32 	%r134, %r133, %r168;
	sub.s32 	%r41, %r134, %r160;
	sub.s32 	%r135, %r132, %r134;
	add.s32 	%r136, %r135, %r76;
	setp.gt.u32 	%p48, %r136, -16;
	@%p48 bra 	$L__BB1_30;
	and.b32  	%r137, %r41, -16;
	neg.s32 	%r158, %r137;
$L__BB1_29:
	.pragma "nounroll";
	mul.wide.s32 	%rd34, %r160, 4;
	add.s64 	%rd35, %rd1, %rd34;
	ld.global.nc.f32 	%f44, [%rd35];
	cvt.f64.f32 	%fd186, %f44;
	mul.f64 	%fd187, %fd5, %fd186;
	fma.rn.f64 	%fd188, %fd7, %fd365, %fd187;
	ld.global.nc.f32 	%f45, [%rd35+4];
	cvt.f64.f32 	%fd189, %f45;
	mul.f64 	%fd190, %fd5, %fd189;
	fma.rn.f64 	%fd191, %fd7, %fd188, %fd190;
	ld.global.nc.f32 	%f46, [%rd35+8];
	cvt.f64.f32 	%fd192, %f46;
	mul.f64 	%fd193, %fd5, %fd192;
	fma.rn.f64 	%fd194, %fd7, %fd191, %fd193;
	ld.global.nc.f32 	%f47, [%rd35+12];
	cvt.f64.f32 	%fd195, %f47;
	mul.f64 	%fd196, %fd5, %fd195;
	fma.rn.f64 	%fd197, %fd7, %fd194, %fd196;
	ld.global.nc.f32 	%f48, [%rd35+16];
	cvt.f64.f32 	%fd198, %f48;
	mul.f64 	%fd199, %fd5, %fd198;
	fma.rn.f64 	%fd200, %fd7, %fd197, %fd199;
	ld.global.nc.f32 	%f49, [%rd35+20];
	cvt.f64.f32 	%fd201, %f49;
	mul.f64 	%fd202, %fd5, %fd201;
	fma.rn.f64 	%fd203, %fd7, %fd200, %fd202;
	ld.global.nc.f32 	%f50, [%rd35+24];
	cvt.f64.f32 	%fd204, %f50;
	mul.f64 	%fd205, %fd5, %fd204;
	fma.rn.f64 	%fd206, %fd7, %fd203, %fd205;
	ld.global.nc.f32 	%f51, [%rd35+28];
	cvt.f64.f32 	%fd207, %f51;
	mul.f64 	%fd208, %fd5, %fd207;
	fma.rn.f64 	%fd209, %fd7, %fd206, %fd208;
	ld.global.nc.f32 	%f52, [%rd35+32];
	cvt.f64.f32 	%fd210, %f52;
	mul.f64 	%fd211, %fd5, %fd210;
	fma.rn.f64 	%fd212, %fd7, %fd209, %fd211;
	ld.global.nc.f32 	%f53, [%rd35+36];
	cvt.f64.f32 	%fd213, %f53;
	mul.f64 	%fd214, %fd5, %fd213;
	fma.rn.f64 	%fd215, %fd7, %fd212, %fd214;
	ld.global.nc.f32 	%f54, [%rd35+40];
	cvt.f64.f32 	%fd216, %f54;
	mul.f64 	%fd217, %fd5, %fd216;
	fma.rn.f64 	%fd218, %fd7, %fd215, %fd217;
	ld.global.nc.f32 	%f55, [%rd35+44];
	cvt.f64.f32 	%fd219, %f55;
	mul.f64 	%fd220, %fd5, %fd219;
	fma.rn.f64 	%fd221, %fd7, %fd218, %fd220;
	ld.global.nc.f32 	%f56, [%rd35+48];
	cvt.f64.f32 	%fd222, %f56;
	mul.f64 	%fd223, %fd5, %fd222;
	fma.rn.f64 	%fd224, %fd7, %fd221, %fd223;
	ld.global.nc.f32 	%f57, [%rd35+52];
	cvt.f64.f32 	%fd225, %f57;
	mul.f64 	%fd226, %fd5, %fd225;
	fma.rn.f64 	%fd227, %fd7, %fd224, %fd226;
	ld.global.nc.f32 	%f58, [%rd35+56];
	cvt.f64.f32 	%fd228, %f58;
	mul.f64 	%fd229, %fd5, %fd228;
	fma.rn.f64 	%fd230, %fd7, %fd227, %fd229;
	ld.global.nc.f32 	%f59, [%rd35+60];
	cvt.f64.f32 	%fd231, %f59;
	mul.f64 	%fd232, %fd5, %fd231;
	fma.rn.f64 	%fd365, %fd7, %fd230, %fd232;
	add.s32 	%r160, %r160, 16;
	add.s32 	%r158, %r158, 16;
	setp.ne.s32 	%p49, %r158, 0;
	@%p49 bra 	$L__BB1_29;
$L__BB1_30:
	and.b32  	%r48, %r41, 15;
	setp.eq.s32 	%p50, %r48, 0;
	@%p50 bra 	$L__BB1_39;
	and.b32  	%r49, %r41, 7;
	setp.lt.u32 	%p51, %r48, 8;
	@%p51 bra 	$L__BB1_33;
	mul.wide.s32 	%rd36, %r160, 4;
	add.s64 	%rd37, %rd1, %rd36;
	ld.global.nc.f32 	%f60, [%rd37];
	cvt.f64.f32 	%fd234, %f60;
	mul.f64 	%fd235, %fd5, %fd234;
	fma.rn.f64 	%fd236, %fd7, %fd365, %fd235;
	ld.global.nc.f32 	%f61, [%rd37+4];
	cvt.f64.f32 	%fd237, %f61;
	mul.f64 	%fd238, %fd5, %fd237;
	fma.rn.f64 	%fd239, %fd7, %fd236, %fd238;
	ld.global.nc.f32 	%f62, [%rd37+8];
	cvt.f64.f32 	%fd240, %f62;
	mul.f64 	%fd241, %fd5, %fd240;
	fma.rn.f64 	%fd242, %fd7, %fd239, %fd241;
	ld.global.nc.f32 	%f63, [%rd37+12];
	cvt.f64.f32 	%fd243, %f63;
	mul.f64 	%fd244, %fd5, %fd243;
	fma.rn.f64 	%fd245, %fd7, %fd242, %fd244;
	ld.global.nc.f32 	%f64, [%rd37+16];
	cvt.f64.f32 	%fd246, %f64;
	mul.f64 	%fd247, %fd5, %fd246;
	fma.rn.f64 	%fd248, %fd7, %fd245, %fd247;
	ld.global.nc.f32 	%f65, [%rd37+20];
	cvt.f64.f32 	%fd249, %f65;
	mul.f64 	%fd250, %fd5, %fd249;
	fma.rn.f64 	%fd251, %fd7, %fd248, %fd250;
	ld.global.nc.f32 	%f66, [%rd37+24];
	cvt.f64.f32 	%fd252, %f66;
	mul.f64 	%fd253, %fd5, %fd252;
	fma.rn.f64 	%fd254, %fd7, %fd251, %fd253;
	ld.global.nc.f32 	%f67, [%rd37+28];
	cvt.f64.f32 	%fd255, %f67;
	mul.f64 	%fd256, %fd5, %fd255;
	fma.rn.f64 	%fd365, %fd7, %fd254, %fd256;
	add.s32 	%r160, %r160, 8;
$L__BB1_33:
	setp.eq.s32 	%p52, %r49, 0;
	@%p52 bra 	$L__BB1_39;
	and.b32  	%r52, %r41, 3;
	setp.lt.u32 	%p53, %r49, 4;
	@%p53 bra 	$L__BB1_36;
	mul.wide.s32 	%rd38, %r160, 4;
	add.s64 	%rd39, %rd1, %rd38;
	ld.global.nc.f32 	%f68, [%rd39];
	cvt.f64.f32 	%fd258, %f68;
	mul.f64 	%fd259, %fd5, %fd258;
	fma.rn.f64 	%fd260, %fd7, %fd365, %fd259;
	ld.global.nc.f32 	%f69, [%rd39+4];
	cvt.f64.f32 	%fd261, %f69;
	mul.f64 	%fd262, %fd5, %fd261;
	fma.rn.f64 	%fd263, %fd7, %fd260, %fd262;
	ld.global.nc.f32 	%f70, [%rd39+8];
	cvt.f64.f32 	%fd264, %f70;
	mul.f64 	%fd265, %fd5, %fd264;
	fma.rn.f64 	%fd266, %fd7, %fd263, %fd265;
	ld.global.nc.f32 	%f71, [%rd39+12];
	cvt.f64.f32 	%fd267, %f71;
	mul.f64 	%fd268, %fd5, %fd267;
	fma.rn.f64 	%fd365, %fd7, %fd266, %fd268;
	add.s32 	%r160, %r160, 4;
$L__BB1_36:
	setp.eq.s32 	%p54, %r52, 0;
	@%p54 bra 	$L__BB1_39;
	neg.s32 	%r163, %r52;
$L__BB1_38:
	.pragma "nounroll";
	mul.wide.s32 	%rd40, %r160, 4;
	add.s64 	%rd41, %rd1, %rd40;
	ld.global.nc.f32 	%f72, [%rd41];
	cvt.f64.f32 	%fd269, %f72;
	mul.f64 	%fd270, %fd5, %fd269;
	fma.rn.f64 	%fd365, %fd7, %fd365, %fd270;
	add.s32 	%r160, %r160, 1;
	add.s32 	%r163, %r163, 1;
	setp.ne.s32 	%p55, %r163, 0;
	@%p55 bra 	$L__BB1_38;
$L__BB1_39:
	abs.f64 	%fd271, %fd365;
	setp.equ.f64 	%p56, %fd271, 0d7FF0000000000000;
	abs.f64 	%fd272, %fd368;
	setp.equ.f64 	%p57, %fd272, 0d7FF0000000000000;
	or.pred  	%p58, %p56, %p57;
	setp.eq.f64 	%p59, %fd368, 0d0000000000000000;
	mov.f32 	%f88, 0f7FFFFFFF;
	or.pred  	%p60, %p58, %p59;
	@%p60 bra 	$L__BB1_41;
	div.rn.f64 	%fd274, %fd365, %fd368;
	fma.rn.f64 	%fd275, %fd274, 0d4059000000000000, 0dC059000000000000;
	cvt.rn.f32.f64 	%f88, %fd275;
$L__BB1_41:
	cvt.u64.u32 	%rd42, %r5;
	cvt.s64.s32 	%rd43, %r168;
	add.s64 	%rd44, %rd43, %rd42;
	shl.b64 	%rd45, %rd44, 2;
	add.s64 	%rd46, %rd2, %rd45;
	st.global.f32 	[%rd46+-4], %f88;
	setp.le.s32 	%p61, %r75, %r168;
	@%p61 bra 	$L__BB1_58;
	sub.s32 	%r138, %r75, %r168;
	and.b32  	%r60, %r138, 3;
	setp.eq.s32 	%p62, %r60, 0;
	@%p62 bra 	$L__BB1_47;
	add.s32 	%r166, %r168, %r5;
	neg.s32 	%r165, %r60;
$L__BB1_44:
	.pragma "nounroll";
	mul.wide.s32 	%rd47, %r168, 4;
	add.s64 	%rd48, %rd1, %rd47;
	ld.global.nc.f32 	%f75, [%rd48];
	cvt.f64.f32 	%fd276, %f75;
	mul.f64 	%fd277, %fd5, %fd276;
	fma.rn.f64 	%fd365, %fd7, %fd365, %fd277;
	mul.f64 	%fd278, %fd6, %fd276;
	mov.f64 	%fd279, 0d3FF0000000000000;
	sub.f64 	%fd280, %fd279, %fd6;
	fma.rn.f64 	%fd368, %fd280, %fd368, %fd278;
	abs.f64 	%fd282, %fd365;
	setp.equ.f64 	%p63, %fd282, 0d7FF0000000000000;
	abs.f64 	%fd283, %fd368;
	setp.equ.f64 	%p64, %fd283, 0d7FF0000000000000;
	or.pred  	%p65, %p63, %p64;
	setp.eq.f64 	%p66, %fd368, 0d0000000000000000;
	mov.f32 	%f89, 0f7FFFFFFF;
	or.pred  	%p67, %p65, %p66;
	@%p67 bra 	$L__BB1_46;
	div.rn.f64 	%fd285, %fd365, %fd368;
	fma.rn.f64 	%fd286, %fd285, 0d4059000000000000, 0dC059000000000000;
	cvt.rn.f32.f64 	%f89, %fd286;
$L__BB1_46:
	mul.wide.s32 	%rd49, %r166, 4;
	add.s64 	%rd50, %rd2, %rd49;
	st.global.f32 	[%rd50], %f89;
	add.s32 	%r168, %r168, 1;
	add.s32 	%r166, %r166, 1;
	add.s32 	%r165, %r165, 1;
	setp.ne.s32 	%p68, %r165, 0;
	@%p68 bra 	$L__BB1_44;
$L__BB1_47:
	sub.s32 	%r139, %r79, %r75;
	add.s32 	%r140, %r139, %r76;
	setp.gt.u32 	%p69, %r140, -4;
	@%p69 bra 	$L__BB1_58;
	add.s64 	%rd10, %rd1, 8;
	add.s64 	%rd11, %rd2, 8;
	add.s32 	%r169, %r168, %r5;
$L__BB1_49:
	mul.wide.s32 	%rd51, %r168, 4;
	add.s64 	%rd12, %rd10, %rd51;
	ld.global.nc.f32 	%f77, [%rd12+-8];
	cvt.f64.f32 	%fd287, %f77;
	mul.f64 	%fd288, %fd5, %fd287;
	fma.rn.f64 	%fd57, %fd7, %fd365, %fd288;
	mul.f64 	%fd289, %fd6, %fd287;
	mov.f64 	%fd290, 0d3FF0000000000000;
	sub.f64 	%fd291, %fd290, %fd6;
	fma.rn.f64 	%fd292, %fd291, %fd368, %fd289;
	abs.f64 	%fd293, %fd57;
	setp.equ.f64 	%p70, %fd293, 0d7FF0000000000000;
	abs.f64 	%fd294, %fd292;
	setp.equ.f64 	%p71, %fd294, 0d7FF0000000000000;
	or.pred  	%p72, %p70, %p71;
	setp.eq.f64 	%p73, %fd292, 0d0000000000000000;
	mov.f32 	%f90, 0f7FFFFFFF;
	or.pred  	%p74, %p72, %p73;
	@%p74 bra 	$L__BB1_51;
	div.rn.f64 	%fd296, %fd57, %fd292;
	fma.rn.f64 	%fd297, %fd296, 0d4059000000000000, 0dC059000000000000;
	cvt.rn.f32.f64 	%f90, %fd297;
$L__BB1_51:
	mul.wide.s32 	%rd52, %r169, 4;
	add.s64 	%rd13, %rd11, %rd52;
	st.global.f32 	[%rd13+-8], %f90;
	ld.global.nc.f32 	%f79, [%rd12+-4];
	cvt.f64.f32 	%fd298, %f79;
	mul.f64 	%fd299, %fd5, %fd298;
	fma.rn.f64 	%fd59, %fd7, %fd57, %fd299;
	mul.f64 	%fd300, %fd6, %fd298;
	mov.f64 	%fd301, 0d3FF0000000000000;
	sub.f64 	%fd302, %fd301, %fd6;
	fma.rn.f64 	%fd303, %fd302, %fd292, %fd300;
	abs.f64 	%fd304, %fd59;
	setp.equ.f64 	%p75, %fd304, 0d7FF0000000000000;
	abs.f64 	%fd305, %fd303;
	setp.equ.f64 	%p76, %fd305, 0d7FF0000000000000;
	or.pred  	%p77, %p75, %p76;
	setp.eq.f64 	%p78, %fd303, 0d0000000000000000;
	mov.f32 	%f91, 0f7FFFFFFF;
	or.pred  	%p79, %p77, %p78;
	@%p79 bra 	$L__BB1_53;
	div.rn.f64 	%fd307, %fd59, %fd303;
	fma.rn.f64 	%fd308, %fd307, 0d4059000000000000, 0dC059000000000000;
	cvt.rn.f32.f64 	%f91, %fd308;
$L__BB1_53:
	st.global.f32 	[%rd13+-4], %f91;
	ld.global.nc.f32 	%f81, [%rd12];
	cvt.f64.f32 	%fd309, %f81;
	mul.f64 	%fd310, %fd5, %fd309;
	fma.rn.f64 	%fd61, %fd7, %fd59, %fd310;
	mul.f64 	%fd311, %fd6, %fd309;
	mov.f64 	%fd312, 0d3FF0000000000000;
	sub.f64 	%fd62, %fd312, %fd6;
	fma.rn.f64 	%fd313, %fd62, %fd303, %fd311;
	abs.f64 	%fd314, %fd61;
	setp.equ.f64 	%p80, %fd314, 0d7FF0000000000000;
	abs.f64 	%fd315, %fd313;
	setp.equ.f64 	%p81, %fd315, 0d7FF0000000000000;
	or.pred  	%p82, %p80, %p81;
	setp.eq.f64 	%p83, %fd313, 0d0000000000000000;
	mov.f32 	%f92, 0f7FFFFFFF;
	or.pred  	%p84, %p82, %p83;
	@%p84 bra 	$L__BB1_55;
	div.rn.f64 	%fd317, %fd61, %fd313;
	fma.rn.f64 	%fd318, %fd317, 0d4059000000000000, 0dC059000000000000;
	cvt.rn.f32.f64 	%f92, %fd318;
$L__BB1_55:
	st.global.f32 	[%rd13], %f92;
	ld.global.nc.f32 	%f83, [%rd12+4];
	cvt.f64.f32 	%fd319, %f83;
	mul.f64 	%fd320, %fd5, %fd319;
	fma.rn.f64 	%fd365, %fd7, %fd61, %fd320;
	mul.f64 	%fd321, %fd6, %fd319;
	fma.rn.f64 	%fd368, %fd62, %fd313, %fd321;
	abs.f64 	%fd323, %fd365;
	setp.equ.f64 	%p85, %fd323, 0d7FF0000000000000;
	abs.f64 	%fd324, %fd368;
	setp.equ.f64 	%p86, %fd324, 0d7FF0000000000000;
	or.pred  	%p87, %p85, %p86;
	setp.eq.f64 	%p88, %fd368, 0d0000000000000000;
	mov.f32 	%f93, 0f7FFFFFFF;
	or.pred  	%p89, %p87, %p88;
	@%p89 bra 	$L__BB1_57;
	div.rn.f64 	%fd326, %fd365, %fd368;
	fma.rn.f64 	%fd327, %fd326, 0d4059000000000000, 0dC059000000000000;
	cvt.rn.f32.f64 	%f93, %fd327;
$L__BB1_57:
	st.global.f32 	[%rd13+4], %f93;
	add.s32 	%r168, %r168, 4;
	add.s32 	%r169, %r169, 4;
	setp.lt.s32 	%p90, %r168, %r75;
	@%p90 bra 	$L__BB1_49;
$L__BB1_58:
	ret;

}
	// .globl	ppo_many_series_one_param_time_major_f32
.visible .entry ppo_many_series_one_param_time_major_f32(
	.param .u64 .ptr .align 1 ppo_many_series_one_param_time_major_f32_param_0,
	.param .u64 .ptr .align 1 ppo_many_series_one_param_time_major_f32_param_1,
	.param .u64 .ptr .align 1 ppo_many_series_one_param_time_major_f32_param_2,
	.param .u32 ppo_many_series_one_param_time_major_f32_param_3,
	.param .u32 ppo_many_series_one_param_time_major_f32_param_4,
	.param .u32 ppo_many_series_one_param_time_major_f32_param_5,
	.param .u32 ppo_many_series_one_param_time_major_f32_param_6,
	.param .u32 ppo_many_series_one_param_time_major_f32_param_7,
	.param .u64 .ptr .align 1 ppo_many_series_one_param_time_major_f32_param_8
)
{
	.reg .pred 	%p<93>;
	.reg .b32 	%r<251>;
	.reg .b32 	%f<80>;
	.reg .b64 	%rd<140>;
	.reg .b64 	%fd<307>;

	ld.param.u64 	%rd20, [ppo_many_series_one_param_time_major_f32_param_0];
	ld.param.u64 	%rd18, [ppo_many_series_one_param_time_major_f32_param_1];
	ld.param.u64 	%rd19, [ppo_many_series_one_param_time_major_f32_param_2];
	ld.param.u32 	%r124, [ppo_many_series_one_param_time_major_f32_param_3];
	ld.param.u32 	%r125, [ppo_many_series_one_param_time_major_f32_param_4];
	ld.param.u32 	%r127, [ppo_many_series_one_param_time_major_f32_param_6];
	ld.param.u32 	%r128, [ppo_many_series_one_param_time_major_f32_param_7];
	ld.param.u64 	%rd21, [ppo_many_series_one_param_time_major_f32_param_8];
	cvta.to.global.u64 	%rd1, %rd20;
	cvta.to.global.u64 	%rd2, %rd21;
	min.s32 	%r129, %r124, %r125;
	setp.lt.s32 	%p1, %r129, 1;
	@%p1 bra 	$L__BB2_67;
	mov.u32 	%r130, %ctaid.y;
	mov.u32 	%r131, %ntid.y;
	mul.lo.s32 	%r1, %r130, %r131;
	mov.u32 	%r2, %tid.y;
	add.s32 	%r3, %r1, %r2;
	setp.ge.u32 	%p2, %r3, %r124;
	@%p2 bra 	$L__BB2_67;
	cvta.to.global.u64 	%rd22, %rd19;
	mul.wide.u32 	%rd23, %r3, 4;
	add.s64 	%rd24, %rd22, %rd23;
	ld.global.nc.u32 	%r132, [%rd24];
	max.s32 	%r4, %r132, 0;
	setp.ne.s32 	%p3, %r128, 0;
	@%p3 bra 	$L__BB2_9;
	mov.u32 	%r195, %ctaid.x;
	mov.u32 	%r5, %ntid.x;
	mov.u32 	%r196, %tid.x;
	mad.lo.s32 	%r214, %r195, %r5, %r196;
	setp.ge.s32 	%p83, %r214, %r125;
	@%p83 bra 	$L__BB2_67;
	ld.param.u32 	%r212, [ppo_many_series_one_param_time_major_f32_param_5];
	cvta.to.global.u64 	%rd3, %rd18;
	add.s32 	%r7, %r3, 1;
	add.s32 	%r8, %r4, -1;
	cvt.rn.f64.s32 	%fd1, %r127;
	cvt.rn.f64.s32 	%fd2, %r212;
	max.s32 	%r197, %r212, %r127;
	add.s32 	%r9, %r8, %r197;
	mov.u32 	%r198, %nctaid.x;
	mul.lo.s32 	%r10, %r198, %r5;
$L__BB2_5:
	setp.lt.s32 	%p84, %r214, %r9;
	mov.f32 	%f73, 0f7FFFFFFF;
	@%p84 bra 	$L__BB2_8;
	ld.param.u32 	%r213, [ppo_many_series_one_param_time_major_f32_param_5];
	mad.lo.s32 	%r199, %r214, %r124, %r7;
	sub.s32 	%r200, %r214, %r213;
	max.s32 	%r201, %r200, %r8;
	sub.s32 	%r202, %r214, %r127;
	max.s32 	%r203, %r202, %r8;
	mad.lo.s32 	%r204, %r201, %r124, %r7;
	setp.lt.s32 	%p85, %r201, 0;
	selp.b32 	%r205, 0, %r204, %p85;
	mad.lo.s32 	%r206, %r203, %r124, %r7;
	setp.lt.s32 	%p86, %r203, 0;
	selp.b32 	%r207, 0, %r206, %p86;
	mul.wide.s32 	%rd130, %r199, 8;
	add.s64 	%rd131, %rd3, %rd130;
	ld.global.nc.f64 	%fd265, [%rd131];
	mul.wide.s32 	%rd132, %r205, 8;
	add.s64 	%rd133, %rd3, %rd132;
	ld.global.nc.f64 	%fd266, [%rd133];
	sub.f64 	%fd3, %fd265, %fd266;
	mul.wide.s32 	%rd134, %r207, 8;
	add.s64 	%rd135, %rd3, %rd134;
	ld.global.nc.f64 	%fd267, [%rd135];
	sub.f64 	%fd268, %fd265, %fd267;
	abs.f64 	%fd269, %fd3;
	setp.equ.f64 	%p87, %fd269, 0d7FF0000000000000;
	abs.f64 	%fd270, %fd268;
	setp.equ.f64 	%p88, %fd270, 0d7FF0000000000000;
	or.pred  	%p89, %p87, %p88;
	setp.eq.f64 	%p90, %fd268, 0d0000000000000000;
	or.pred  	%p91, %p89, %p90;
	@%p91 bra 	$L__BB2_8;
	mul.f64 	%fd272, %fd3, %fd1;
	mul.f64 	%fd273, %fd268, %fd2;
	div.rn.f64 	%fd274, %fd272, %fd273;
	fma.rn.f64 	%fd275, %fd274, 0d4059000000000000, 0dC059000000000000;
	cvt.rn.f32.f64 	%f73, %fd275;
$L__BB2_8:
	mad.lo.s32 	%r208, %r214, %r124, %r3;
	mul.wide.s32 	%rd136, %r208, 4;
	add.s64 	%rd137, %rd2, %rd136;
	st.global.f32 	[%rd137], %f73;
	add.s32 	%r214, %r214, %r10;
	setp.lt.s32 	%p92, %r214, %r125;
	@%p92 bra 	$L__BB2_5;
	bra.uni 	$L__BB2_67;
$L__BB2_9:
	mov.u32 	%r133, %tid.x;
	setp.ne.s32 	%p4, %r133, 0;
	@%p4 bra 	$L__BB2_67;
	add.s32 	%r248, %r4, %r127;
	add.s32 	%r14, %r248, -1;
	min.s32 	%r15, %r14, %r125;
	setp.lt.s32 	%p5, %r15, 1;
	@%p5 bra 	$L__BB2_22;
	and.b32  	%r16, %r15, 7;
	setp.lt.u32 	%p6, %r15, 8;
	mov.b32 	%r224, 0;
	@%p6 bra 	$L__BB2_14;
	and.b32  	%r224, %r15, 2147483640;
	neg.s32 	%r222, %r224;
	add.s32 	%r135, %r2, %r124;
	add.s32 	%r221, %r135, %r1;
	shl.b32 	%r20, %r124, 3;
	shl.b32 	%r136, %r124, 1;
	add.s32 	%r220, %r3, %r136;
	mad.lo.s32 	%r219, %r124, 3, %r3;
	shl.b32 	%r137, %r124, 2;
	add.s32 	%r218, %r3, %r137;
	mad.lo.s32 	%r217, %r124, 5, %r3;
	mad.lo.s32 	%r216, %r124, 6, %r3;
	mad.lo.s32 	%r215, %r124, 7, %r3;
	add.s64 	%rd138, %rd2, %rd23;
	mul.wide.u32 	%rd5, %r20, 4;
$L__BB2_13:
	.pragma "nounroll";
	mov.b32 	%r138, 2147483647;
	st.global.u32 	[%rd138], %r138;
	mul.wide.u32 	%rd26, %r221, 4;
	add.s64 	%rd27, %rd2, %rd26;
	st.global.u32 	[%rd27], %r138;
	mul.wide.u32 	%rd28, %r220, 4;
	add.s64 	%rd29, %rd2, %rd28;
	st.global.u32 	[%rd29], %r138;
	mul.wide.u32 	%rd30, %r219, 4;
	add.s64 	%rd31, %rd2, %rd30;
	st.global.u32 	[%rd31], %r138;
	mul.wide.u32 	%rd32, %r218, 4;
	add.s64 	%rd33, %rd2, %rd32;
	st.global.u32 	[%rd33], %r138;
	mul.wide.u32 	%rd34, %r217, 4;
	add.s64 	%rd35, %rd2, %rd34;
	st.global.u32 	[%rd35], %r138;
	mul.wide.u32 	%rd36, %r216, 4;
	add.s64 	%rd37, %rd2, %rd36;
	st.global.u32 	[%rd37], %r138;
	mul.wide.u32 	%rd38, %r215, 4;
	add.s64 	%rd39, %rd2, %rd38;
	st.global.u32 	[%rd39], %r138;
	add.s32 	%r222, %r222, 8;
	add.s32 	%r221, %r221, %r20;
	add.s32 	%r220, %r220, %r20;
	add.s32 	%r219, %r219, %r20;
	add.s32 	%r218, %r218, %r20;
	add.s32 	%r217, %r217, %r20;
	add.s32 	%r216, %r216, %r20;
	add.s32 	%r215, %r215, %r20;
	add.s64 	%rd138, %rd138, %rd5;
	setp.ne.s32 	%p7, %r222, 0;
	@%p7 bra 	$L__BB2_13;
$L__BB2_14:
	setp.eq.s32 	%p8, %r16, 0;
	@%p8 bra 	$L__BB2_22;
	and.b32  	%r44, %r15, 3;
	setp.lt.u32 	%p9, %r16, 4;
	@%p9 bra 	$L__BB2_17;
	mad.lo.s32 	%r139, %r224, %r124, %r3;
	mul.wide.u32 	%rd40, %r139, 4;
	add.s64 	%rd41, %rd2, %rd40;
	mov.b32 	%r140, 2147483647;
	st.global.u32 	[%rd41], %r140;
	add.s32 	%r141, %r139, %r124;
	mul.wide.u32 	%rd42, %r141, 4;
	add.s64 	%rd43, %rd2, %rd42;
	st.global.u32 	[%rd43], %r140;
	add.s32 	%r142, %r141, %r124;
	mul.wide.u32 	%rd44, %r142, 4;
	add.s64 	%rd45, %rd2, %rd44;
	st.global.u32 	[%rd45], %r140;
	add.s32 	%r143, %r142, %r124;
	mul.wide.u32 	%rd46, %r143, 4;
	add.s64 	%rd47, %rd2, %rd46;
	st.global.u32 	[%rd47], %r140;
	add.s32 	%r224, %r224, 4;
$L__BB2_17:
	setp.eq.s32 	%p10, %r44, 0;
	@%p10 bra 	$L__BB2_22;
	setp.eq.s32 	%p11, %r44, 1;
	@%p11 bra 	$L__BB2_20;
	mad.lo.s32 	%r144, %r224, %r124, %r3;
	mul.wide.u32 	%rd48, %r144, 4;
	add.s64 	%rd49, %rd2, %rd48;
	mov.b32 	%r145, 2147483647;
	st.global.u32 	[%rd49], %r145;
	add.s32 	%r146, %r144, %r124;
	mul.wide.u32 	%rd50, %r146, 4;
	add.s64 	%rd51, %rd2, %rd50;
	st.global.u32 	[%rd51], %r145;
	add.s32 	%r224, %r224, 2;
$L__BB2_20:
	and.b32  	%r147, %r15, 1;
	setp.eq.b32 	%p12, %r147, 1;
	not.pred 	%p13, %p12;
	@%p13 bra 	$L__BB2_22;
	mad.lo.s32 	%r148, %r224, %r124, %r3;
	mul.wide.u32 	%rd52, %r148, 4;
	add.s64 	%rd53, %rd2, %rd52;
	mov.b32 	%r149, 2147483647;
	st.global.u32 	[%rd53], %r149;
$L__BB2_22:
	setp.lt.s32 	%p14, %r125, %r248;
	@%p14 bra 	$L__BB2_67;
	ld.param.u32 	%r209, [ppo_many_series_one_param_time_major_f32_param_5];
	add.s32 	%r49, %r209, 1;
	cvt.rn.f64.s32 	%fd65, %r49;
	mov.f64 	%fd66, 0d4000000000000000;
	div.rn.f64 	%fd5, %fd66, %fd65;
	add.s32 	%r150, %r127, 1;
	cvt.rn.f64.s32 	%fd67, %r150;
	div.rn.f64 	%fd6, %fd66, %fd67;
	mov.f64 	%fd68, 0d3FF0000000000000;
	sub.f64 	%fd7, %fd68, %fd5;
	sub.s32 	%r50, %r127, %r209;
	setp.lt.s32 	%p15, %r127, 1;
	mov.f64 	%fd290, 0d0000000000000000;
	mov.f64 	%fd291, %fd290;
	@%p15 bra 	$L__BB2_35;
	setp.lt.u32 	%p16, %r127, 8;
	mov.f64 	%fd291, 0d0000000000000000;
	mov.b32 	%r235, 0;
	mov.f64 	%fd290, %fd291;
	@%p16 bra 	$L__BB2_27;
	mul.lo.s32 	%r153, %r124, %r4;
	add.s32 	%r154, %r153, %r124;
	add.s32 	%r232, %r3, %r154;
	shl.b32 	%r52, %r124, 3;
	add.s32 	%r155, %r4, 2;
	mad.lo.s32 	%r231, %r124, %r155, %r3;
	add.s32 	%r156, %r4, 3;
	mad.lo.s32 	%r230, %r124, %r156, %r3;
	add.s32 	%r157, %r4, 4;
	mad.lo.s32 	%r229, %r124, %r157, %r3;
	add.s32 	%r158, %r4, 5;
	mad.lo.s32 	%r228, %r124, %r158, %r3;
	add.s32 	%r159, %r4, 6;
	mad.lo.s32 	%r227, %r124, %r159, %r3;
	add.s32 	%r160, %r4, 7;
	mad.lo.s32 	%r226, %r124, %r160, %r3;
	add.s32 	%r161, %r3, %r153;
	mul.wide.u32 	%rd54, %r161, 4;
	add.s64 	%rd139, %rd1, %rd54;
	mov.f64 	%fd291, 0d0000000000000000;
	mov.b32 	%r233, 0;
	mul.wide.u32 	%rd69, %r52, 4;
$L__BB2_26:
	.pragma "nounroll";
	ld.global.nc.f32 	%f15, [%rd139];
	cvt.f64.f32 	%fd72, %f15;
	add.f64 	%fd73, %fd290, %fd72;
	setp.lt.s32 	%p17, %r233, %r50;
	add.f64 	%fd74, %fd291, %fd72;
	selp.f64 	%fd75, %fd291, %fd74, %p17;
	mul.wide.u32 	%rd55, %r232, 4;
	add.s64 	%rd56, %rd1, %rd55;
	ld.global.nc.f32 	%f16, [%rd56];
	cvt.f64.f32 	%fd76, %f16;
	add.f64 	%fd77, %fd73, %fd76;
	add.s32 	%r162, %r233, 1;
	setp.lt.s32 	%p18, %r162, %r50;
	add.f64 	%fd78, %fd75, %fd76;
	selp.f64 	%fd79, %fd291, %fd78, %p18;
	mul.wide.u32 	%rd57, %r231, 4;
	add.s64 	%rd58, %rd1, %rd57;
	ld.global.nc.f32 	%f17, [%rd58];
	cvt.f64.f32 	%fd80, %f17;
	add.f64 	%fd81, %fd77, %fd80;
	add.s32 	%r163, %r233, 2;
	setp.lt.s32 	%p19, %r163, %r50;
	add.f64 	%fd82, %fd79, %fd80;
	selp.f64 	%fd83, %fd291, %fd82, %p19;
	mul.wide.u32 	%rd59, %r230, 4;
	add.s64 	%rd60, %rd1, %rd59;
	ld.global.nc.f32 	%f18, [%rd60];
	cvt.f64.f32 	%fd84, %f18;
	add.f64 	%fd85, %fd81, %fd84;
	add.s32 	%r164, %r233, 3;
	setp.lt.s32 	%p20, %r164, %r50;
	add.f64 	%fd86, %fd83, %fd84;
	selp.f64 	%fd87, %fd291, %fd86, %p20;
	mul.wide.u32 	%rd61, %r229, 4;
	add.s64 	%rd62, %rd1, %rd61;
	ld.global.nc.f32 	%f19, [%rd62];
	cvt.f64.f32 	%fd88, %f19;
	add.f64 	%fd89, %fd85, %fd88;
	add.s32 	%r165, %r233, 4;
	setp.lt.s32 	%p21, %r165, %r50;
	add.f64 	%fd90, %fd87, %fd88;
	selp.f64 	%fd91, %fd291, %fd90, %p21;
	mul.wide.u32 	%rd63, %r228, 4;
	add.s64 	%rd64, %rd1, %rd63;
	ld.global.nc.f32 	%f20, [%rd64];
	cvt.f64.f32 	%fd92, %f20;
	add.f64 	%fd93, %fd89, %fd92;
	add.s32 	%r166, %r233, 5;
	setp.lt.s32 	%p22, %r166, %r50;
	add.f64 	%fd94, %fd91, %fd92;
	selp.f64 	%fd95, %fd291, %fd94, %p22;
	mul.wide.u32 	%rd65, %r227, 4;
	add.s64 	%rd66, %rd1, %rd65;
	ld.global.nc.f32 	%f21, [%rd66];
	cvt.f64.f32 	%fd96, %f21;
	add.f64 	%fd97, %fd93, %fd96;
	add.s32 	%r167, %r233, 6;
	setp.lt.s32 	%p23, %r167, %r50;
	add.f64 	%fd98, %fd95, %fd96;
	selp.f64 	%fd99, %fd291, %fd98, %p23;
	mul.wide.u32 	%rd67, %r226, 4;
	add.s64 	%rd68, %rd1, %rd67;
	ld.global.nc.f32 	%f22, [%rd68];
	cvt.f64.f32 	%fd100, %f22;
	add.f64 	%fd290, %fd97, %fd100;
	add.s32 	%r168, %r233, 7;
	setp.lt.s32 	%p24, %r168, %r50;
	add.f64 	%fd101, %fd99, %fd100;
	selp.f64 	%fd291, %fd291, %fd101, %p24;
	add.s32 	%r232, %r232, %r52;
	add.s32 	%r231, %r231, %r52;
	add.s32 	%r230, %r230, %r52;
	add.s32 	%r229, %r229, %r52;
	add.s32 	%r228, %r228, %r52;
	add.s32 	%r227, %r227, %r52;
	add.s32 	%r226, %r226, %r52;
	add.s64 	%rd139, %rd139, %rd69;
	add.s32 	%r233, %r233, 8;
	and.b32  	%r235, %r127, 2147483640;
	setp.ne.s32 	%p25, %r233, %r235;
	@%p25 bra 	$L__BB2_26;
$L__BB2_27:
	and.b32  	%r77, %r127, 7;
	setp.eq.s32 	%p26, %r77, 0;
	@%p26 bra 	$L__BB2_35;
	and.b32  	%r78, %r127, 3;
	setp.lt.u32 	%p27, %r77, 4;
	@%p27 bra 	$L__BB2_30;
	add.s32 	%r169, %r235, %r4;
	mad.lo.s32 	%r170, %r169, %r124, %r3;
	mul.wide.u32 	%rd70, %r170, 4;
	add.s64 	%rd71, %rd1, %rd70;
	ld.global.nc.f32 	%f23, [%rd71];
	cvt.f64.f32 	%fd103, %f23;
	add.f64 	%fd104, %fd290, %fd103;
	setp.lt.s32 	%p28, %r235, %r50;
	add.f64 	%fd105, %fd291, %fd103;
	selp.f64 	%fd106, %fd291, %fd105, %p28;
	add.s32 	%r171, %r235, 1;
	add.s32 	%r172, %r170, %r124;
	mul.wide.u32 	%rd72, %r172, 4;
	add.s64 	%rd73, %rd1, %rd72;
	ld.global.nc.f32 	%f24, [%rd73];
	cvt.f64.f32 	%fd107, %f24;
	add.f64 	%fd108, %fd104, %fd107;
	setp.lt.s32 	%p29, %r171, %r50;
	add.f64 	%fd109, %fd106, %fd107;
	selp.f64 	%fd110, %fd291, %fd109, %p29;
	add.s32 	%r173, %r235, 2;
	add.s32 	%r174, %r172, %r124;
	mul.wide.u32 	%rd74, %r174, 4;
	add.s64 	%rd75, %rd1, %rd74;
	ld.global.nc.f32 	%f25, [%rd75];
	cvt.f64.f32 	%fd111, %f25;
	add.f64 	%fd112, %fd108, %fd111;
	setp.lt.s32 	%p30, %r173, %r50;
	add.f64 	%fd113, %fd110, %fd111;
	selp.f64 	%fd114, %fd291, %fd113, %p30;
	add.s32 	%r175, %r235, 3;
	add.s32 	%r176, %r174, %r124;
	mul.wide.u32 	%rd76, %r176, 4;
	add.s64 	%rd77, %rd1, %rd76;
	ld.global.nc.f32 	%f26, [%rd77];
	cvt.f64.f32 	%fd115, %f26;
	add.f64 	%fd290, %fd112, %fd115;
	setp.lt.s32 	%p31, %r175, %r50;
	add.f64 	%fd116, %fd114, %fd115;
	selp.f64 	%fd291, %fd291, %fd116, %p31;
	add.s32 	%r235, %r235, 4;
$L__BB2_30:
	setp.eq.s32 	%p32, %r78, 0;
	@%p32 bra 	$L__BB2_35;
	setp.eq.s32 	%p33, %r78, 1;
	@%p33 bra 	$L__BB2_33;
	add.s32 	%r177, %r235, %r4;
	mad.lo.s32 	%r178, %r177, %r124, %r3;
	mul.wide.u32 	%rd78, %r178, 4;
	add.s64 	%rd79, %rd1, %rd78;
	ld.global.nc.f32 	%f27, [%rd79];
	cvt.f64.f32 	%fd118, %f27;
	add.f64 	%fd119, %fd290, %fd118;
	setp.lt.s32 	%p34, %r235, %r50;
	add.f64 	%fd120, %fd291, %fd118;
	selp.f64 	%fd121, %fd291, %fd120, %p34;
	add.s32 	%r179, %r235, 1;
	add.s32 	%r180, %r178, %r124;
	mul.wide.u32 	%rd80, %r180, 4;
	add.s64 	%rd81, %rd1, %rd80;
	ld.global.nc.f32 	%f28, [%rd81];
	cvt.f64.f32 	%fd122, %f28;
	add.f64 	%fd290, %fd119, %fd122;
	setp.lt.s32 	%p35, %r179, %r50;
	add.f64 	%fd123, %fd121, %fd122;
	selp.f64 	%fd291, %fd291, %fd123, %p35;
	add.s32 	%r235, %r235, 2;
$L__BB2_33:
	and.b32  	%r181, %r127, 1;
	setp.eq.b32 	%p36, %r181, 1;
	not.pred 	%p37, %p36;
	@%p37 bra 	$L__BB2_35;
	add.s32 	%r182, %r235, %r4;
	mad.lo.s32 	%r183, %r182, %r124, %r3;
	mul.wide.u32 	%rd82, %r183, 4;
	add.s64 	%rd83, %rd1, %rd82;
	ld.global.nc.f32 	%f29, [%rd83];
	cvt.f64.f32 	%fd124, %f29;
	add.f64 	%fd290, %fd290, %fd124;
	setp.lt.s32 	%p38, %r235, %r50;
	add.f64 	%fd125, %fd291, %fd124;
	selp.f64 	%fd291, %fd291, %fd125, %p38;
$L__BB2_35:
	ld.param.u32 	%r210, [ppo_many_series_one_param_time_major_f32_param_5];
	cvt.rn.f64.s32 	%fd126, %r210;
	div.rn.f64 	%fd300, %fd291, %fd126;
	cvt.rn.f64.s32 	%fd127, %r127;
	div.rn.f64 	%fd303, %fd290, %fd127;
	add.s32 	%r240, %r4, %r210;
	setp.le.s32 	%p39, %r127, %r210;
	@%p39 bra 	$L__BB2_48;
	ld.param.u32 	%r211, [ppo_many_series_one_param_time_major_f32_param_5];
	add.s32 	%r184, %r49, %r4;
	max.s32 	%r185, %r184, %r248;
	sub.s32 	%r84, %r185, %r240;
	and.b32  	%r85, %r84, 15;
	sub.s32 	%r186, %r211, %r185;
	add.s32 	%r187, %r186, %r4;
	setp.gt.u32 	%p40, %r187, -16;
	@%p40 bra 	$L__BB2_39;
	mad.lo.s32 	%r238, %r124, %r240, %r3;
	shl.b32 	%r87, %r124, 4;
	and.b32  	%r188, %r84, -16;
	neg.s32 	%r237, %r188;
	mul.wide.u32 	%rd86, %r124, 4;
$L__BB2_38:
	.pragma "nounroll";
	mul.wide.s32 	%rd84, %r238, 4;
	add.s64 	%rd85, %rd1, %rd84;
	ld.global.nc.f32 	%f30, [%rd85];
	cvt.f64.f32 	%fd129, %f30;
	mul.f64 	%fd130, %fd5, %fd129;
	fma.rn.f64 	%fd131, %fd7, %fd300, %fd130;
	add.s64 	%rd87, %rd85, %rd86;
	ld.global.nc.f32 	%f31, [%rd87];
	cvt.f64.f32 	%fd132, %f31;
	mul.f64 	%fd133, %fd5, %fd132;
	fma.rn.f64 	%fd134, %fd7, %fd131, %fd133;
	add.s64 	%rd88, %rd87, %rd86;
	ld.global.nc.f32 	%f32, [%rd88];
	cvt.f64.f32 	%fd135, %f32;
	mul.f64 	%fd136, %fd5, %fd135;
	fma.rn.f64 	%fd137, %fd7, %fd134, %fd136;
	add.s64 	%rd89, %rd88, %rd86;
	ld.global.nc.f32 	%f33, [%rd89];
	cvt.f64.f32 	%fd138, %f33;
	mul.f64 	%fd139, %fd5, %fd138;
	fma.rn.f64 	%fd140, %fd7, %fd137, %fd139;
	add.s64 	%rd90, %rd89, %rd86;
	ld.global.nc.f32 	%f34, [%rd90];
	cvt.f64.f32 	%fd141, %f34;
	mul.f64 	%fd142, %fd5, %fd141;
	fma.rn.f64 	%fd143, %fd7, %fd140, %fd142;
	add.s64 	%rd91, %rd90, %rd86;
	ld.global.nc.f32 	%f35, [%rd91];
	cvt.f64.f32 	%fd144, %f35;
	mul.f64 	%fd145, %fd5, %fd144;
	fma.rn.f64 	%fd146, %fd7, %fd143, %fd145;
	add.s64 	%rd92, %rd91, %rd86;
	ld.global.nc.f32 	%f36, [%rd92];
	cvt.f64.f32 	%fd147, %f36;
	mul.f64 	%fd148, %fd5, %fd147;
	fma.rn.f64 	%fd149, %fd7, %fd146, %fd148;
	add.s64 	%rd93, %rd92, %rd86;
	ld.global.nc.f32 	%f37, [%rd93];
	cvt.f64.f32 	%fd150, %f37;
	mul.f64 	%fd151, %fd5, %fd150;
	fma.rn.f64 	%fd152, %fd7, %fd149, %fd151;
	add.s64 	%rd94, %rd93, %rd86;
	ld.global.nc.f32 	%f38, [%rd94];
	cvt.f64.f32 	%fd153, %f38;
	mul.f64 	%fd154, %fd5, %fd153;
	fma.rn.f64 	%fd155, %fd7, %fd152, %fd154;
	add.s64 	%rd95, %rd94, %rd86;
	ld.global.nc.f32 	%f39, [%rd95];
	cvt.f64.f32 	%fd156, %f39;
	mul.f64 	%fd157, %fd5, %fd156;
	fma.rn.f64 	%fd158, %fd7, %fd155, %fd157;
	add.s64 	%rd96, %rd95, %rd86;
	ld.global.nc.f32 	%f40, [%rd96];
	cvt.f64.f32 	%fd159, %f40;
	mul.f64 	%fd160, %fd5, %fd159;
	fma.rn.f64 	%fd161, %fd7, %fd158, %fd160;
	add.s64 	%rd97, %rd96, %rd86;
	ld.global.nc.f32 	%f41, [%rd97];
	cvt.f64.f32 	%fd162, %f41;
	mul.f64 	%fd163, %fd5, %fd162;
	fma.rn.f64 	%fd164, %fd7, %fd161, %fd163;
	add.s64 	%rd98, %rd97, %rd86;
	ld.global.nc.f32 	%f42, [%rd98];
	cvt.f64.f32 	%fd165, %f42;
	mul.f64 	%fd166, %fd5, %fd165;
	fma.rn.f64 	%fd167, %fd7, %fd164, %fd166;
	add.s64 	%rd99, %rd98, %rd86;
	ld.global.nc.f32 	%f43, [%rd99];
	cvt.f64.f32 	%fd168, %f43;
	mul.f64 	%fd169, %fd5, %fd168;
	fma.rn.f64 	%fd170, %fd7, %fd167, %fd169;
	add.s64 	%rd100, %rd99, %rd86;
	ld.global.nc.f32 	%f44, [%rd100];
	cvt.f64.f32 	%fd171, %f44;
	mul.f64 	%fd172, %fd5, %fd171;
	fma.rn.f64 	%fd173, %fd7, %fd170, %fd172;
	add.s64 	%rd101, %rd100, %rd86;
	ld.global.nc.f32 	%f45, [%rd101];
	cvt.f64.f32 	%fd174, %f45;
	mul.f64 	%fd175, %fd5, %fd174;
	fma.rn.f64 	%fd300, %fd7, %fd173, %fd175;
	add.s32 	%r240, %r240, 16;
	add.s32 	%r238, %r238, %r87;
	add.s32 	%r237, %r237, 16;
	setp.ne.s32 	%p41, %r237, 0;
	@%p41 bra 	$L__BB2_38;
$L__BB2_39:
	setp.eq.s32 	%p42, %r85, 0;
	@%p42 bra 	$L__BB2_48;
	and.b32  	%r96, %r84, 7;
	setp.lt.u32 	%p43, %r85, 8;
	@%p43 bra 	$L__BB2_42;
	mad.lo.s32 	%r189, %r240, %r124, %r3;
	mul.wide.s32 	%rd102, %r189, 4;
	add.s64 	%rd103, %rd1, %rd102;
	ld.global.nc.f32 	%f46, [%rd103];
	cvt.f64.f32 	%fd177, %f46;
	mul.f64 	%fd178, %fd5, %fd177;
	fma.rn.f64 	%fd179, %fd7, %fd300, %fd178;
	mul.wide.u32 	%rd104, %r124, 4;
	add.s64 	%rd105, %rd103, %rd104;
	ld.global.nc.f32 	%f47, [%rd105];
	cvt.f64.f32 	%fd180, %f47;
	mul.f64 	%fd181, %fd5, %fd180;
	fma.rn.f64 	%fd182, %fd7, %fd179, %fd181;
	add.s64 	%rd106, %rd105, %rd104;
	ld.global.nc.f32 	%f48, [%rd106];
	cvt.f64.f32 	%fd183, %f48;
	mul.f64 	%fd184, %fd5, %fd183;
	fma.rn.f64 	%fd185, %fd7, %fd182, %fd184;
	add.s64 	%rd107, %rd106, %rd104;
	ld.global.nc.f32 	%f49, [%rd107];
	cvt.f64.f32 	%fd186, %f49;
	mul.f64 	%fd187, %fd5, %fd186;
	fma.rn.f64 	%fd188, %fd7, %fd185, %fd187;
	add.s64 	%rd108, %rd107, %rd104;
	ld.global.nc.f32 	%f50, [%rd108];
	cvt.f64.f32 	%fd189, %f50;
	mul.f64 	%fd190, %fd5, %fd189;
	fma.rn.f64 	%fd191, %fd7, %fd188, %fd190;
	add.s64 	%rd109, %rd108, %rd104;
	ld.global.nc.f32 	%f51, [%rd109];
	cvt.f64.f32 	%fd192, %f51;
	mul.f64 	%fd193, %fd5, %fd192;
	fma.rn.f64 	%fd194, %fd7, %fd191, %fd193;
	add.s64 	%rd110, %rd109, %rd104;
	ld.global.nc.f32 	%f52, [%rd110];
	cvt.f64.f32 	%fd195, %f52;
	mul.f64 	%fd196, %fd5, %fd195;
	fma.rn.f64 	%fd197, %fd7, %fd194, %fd196;
	add.s64 	%rd111, %rd110, %rd104;
	ld.global.nc.f32 	%f53, [%rd111];
	cvt.f64.f32 	%fd198, %f53;
	mul.f64 	%fd199, %fd5, %fd198;
	fma.rn.f64 	%fd300, %fd7, %fd197, %fd199;
	add.s32 	%r240, %r240, 8;
$L__BB2_42:
	setp.eq.s32 	%p44, %r96, 0;
	@%p44 bra 	$L__BB2_48;
	and.b32  	%r99, %r84, 3;
	setp.lt.u32 	%p45, %r96, 4;
	@%p45 bra 	$L__BB2_45;
	mad.lo.s32 	%r190, %r240, %r124, %r3;
	mul.wide.s32 	%rd112, %r190, 4;
	add.s64 	%rd113, %rd1, %rd112;
	ld.global.nc.f32 	%f54, [%rd113];
	cvt.f64.f32 	%fd201, %f54;
	mul.f64 	%fd202, %fd5, %fd201;
	fma.rn.f64 	%fd203, %fd7, %fd300, %fd202;
	mul.wide.u32 	%rd114, %r124, 4;
	add.s64 	%rd115, %rd113, %rd114;
	ld.global.nc.f32 	%f55, [%rd115];
	cvt.f64.f32 	%fd204, %f55;
	mul.f64 	%fd205, %fd5, %fd204;
	fma.rn.f64 	%fd206, %fd7, %fd203, %fd205;
	add.s64 	%rd116, %rd115, %rd114;
	ld.global.nc.f32 	%f56, [%rd116];
	cvt.f64.f32 	%fd207, %f56;
	mul.f64 	%fd208, %fd5, %fd207;
	fma.rn.f64 	%fd209, %fd7, %fd206, %fd208;
	add.s64 	%rd117, %rd116, %rd114;
	ld.global.nc.f32 	%f57, [%rd117];
	cvt.f64.f32 	%fd210, %f57;
	mul.f64 	%fd211, %fd5, %fd210;
	fma.rn.f64 	%fd300, %fd7, %fd209, %fd211;
	add.s32 	%r240, %r240, 4;
$L__BB2_45:
	setp.eq.s32 	%p46, %r99, 0;
	@%p46 bra 	$L__BB2_48;
	mad.lo.s32 	%r244, %r240, %r124, %r3;
	neg.s32 	%r243, %r99;
$L__BB2_47:
	.pragma "nounroll";
	mul.wide.s32 	%rd118, %r244, 4;
	add.s64 	%rd119, %rd1, %rd118;
	ld.global.nc.f32 	%f58, [%rd119];
	cvt.f64.f32 	%fd212, %f58;
	mul.f64 	%fd213, %fd5, %fd212;
	fma.rn.f64 	%fd300, %fd7, %fd300, %fd213;
	add.s32 	%r244, %r244, %r124;
	add.s32 	%r243, %r243, 1;
	setp.ne.s32 	%p47, %r243, 0;
	@%p47 bra 	$L__BB2_47;
$L__BB2_48:
	abs.f64 	%fd214, %fd300;
	setp.equ.f64 	%p48, %fd214, 0d7FF0000000000000;
	abs.f64 	%fd215, %fd303;
	setp.equ.f64 	%p49, %fd215, 0d7FF0000000000000;
	or.pred  	%p50, %p48, %p49;
	setp.eq.f64 	%p51, %fd303, 0d0000000000000000;
	mov.f32 	%f74, 0f7FFFFFFF;
	or.pred  	%p52, %p50, %p51;
	@%p52 bra 	$L__BB2_50;
	div.rn.f64 	%fd217, %fd300, %fd303;
	fma.rn.f64 	%fd218, %fd217, 0d4059000000000000, 0dC059000000000000;
	cvt.rn.f32.f64 	%f74, %fd218;
$L__BB2_50:
	mad.lo.s32 	%r191, %r14, %r124, %r3;
	mul.wide.s32 	%rd120, %r191, 4;
	add.s64 	%rd121, %rd2, %rd120;
	st.global.f32 	[%rd121], %f74;
	setp.le.s32 	%p53, %r125, %r248;
	@%p53 bra 	$L__BB2_67;
	mov.f64 	%fd219, 0d3FF0000000000000;
	sub.f64 	%fd47, %fd219, %fd6;
	sub.s32 	%r192, %r125, %r248;
	and.b32  	%r108, %r192, 3;
	setp.eq.s32 	%p54, %r108, 0;
	@%p54 bra 	$L__BB2_56;
	mad.lo.s32 	%r246, %r124, %r248, %r3;
	neg.s32 	%r245, %r108;
$L__BB2_53:
	.pragma "nounroll";
	mul.wide.s32 	%rd122, %r246, 4;
	add.s64 	%rd123, %rd1, %rd122;
	ld.global.nc.f32 	%f61, [%rd123];
	cvt.f64.f32 	%fd220, %f61;
	mul.f64 	%fd221, %fd5, %fd220;
	fma.rn.f64 	%fd300, %fd7, %fd300, %fd221;
	mul.f64 	%fd222, %fd6, %fd220;
	fma.rn.f64 	%fd303, %fd47, %fd303, %fd222;
	abs.f64 	%fd224, %fd300;
	setp.equ.f64 	%p55, %fd224, 0d7FF0000000000000;
	abs.f64 	%fd225, %fd303;
	setp.equ.f64 	%p56, %fd225, 0d7FF0000000000000;
	or.pred  	%p57, %p55, %p56;
	setp.eq.f64 	%p58, %fd303, 0d0000000000000000;
	mov.f32 	%f75, 0f7FFFFFFF;
	or.pred  	%p59, %p57, %p58;
	@%p59 bra 	$L__BB2_55;
	div.rn.f64 	%fd227, %fd300, %fd303;
	fma.rn.f64 	%fd228, %fd227, 0d4059000000000000, 0dC059000000000000;
	cvt.rn.f32.f64 	%f75, %fd228;
$L__BB2_55:
	add.s64 	%rd125, %rd2, %rd122;
	st.global.f32 	[%rd125], %f75;
	add.s32 	%r248, %r248, 1;
	add.s32 	%r246, %r246, %r124;
	add.s32 	%r245, %r245, 1;
	setp.ne.s32 	%p60, %r245, 0;
	@%p60 bra 	$L__BB2_53;
$L__BB2_56:
	sub.s32 	%r193, %r127, %r125;
	add.s32 	%r194, %r193, %r4;
	setp.gt.u32 	%p61, %r194, -4;
	@%p61 bra 	$L__BB2_67;
	mad.lo.s32 	%r249, %r248, %r124, %r3;
	shl.b32 	%r119, %r124, 2;
	mul.wide.u32 	%rd13, %r124, 4;
$L__BB2_58:
	mul.wide.s32 	%rd126, %r249, 4;
	add.s64 	%rd11, %rd1, %rd126;
	ld.global.nc.f32 	%f63, [%rd11];
	cvt.f64.f32 	%fd229, %f63;
	mul.f64 	%fd230, %fd5, %fd229;
	fma.rn.f64 	%fd56, %fd7, %fd300, %fd230;
	mul.f64 	%fd231, %fd6, %fd229;
	fma.rn.f64 	%fd232, %fd47, %fd303, %fd231;
	abs.f64 	%fd233, %fd56;
	setp.equ.f64 	%p62, %fd233, 0d7FF0000000000000;
	abs.f64 	%fd234, %fd232;
	setp.equ.f64 	%p63, %fd234, 0d7FF0000000000000;
	or.pred  	%p64, %p62, %p63;
	setp.eq.f64 	%p65, %fd232, 0d0000000000000000;
	mov.f32 	%f76, 0f7FFFFFFF;
	or.pred  	%p66, %p64, %p65;
	@%p66 bra 	$L__BB2_60;
	div.rn.f64 	%fd236, %fd56, %fd232;
	fma.rn.f64 	%fd237, %fd236, 0d4059000000000000, 0dC059000000000000;
	cvt.rn.f32.f64 	%f76, %fd237;
$L__BB2_60:
	add.s64 	%rd12, %rd2, %rd126;
	st.global.f32 	[%rd12], %f76;
	add.s64 	%rd14, %rd11, %rd13;
	ld.global.nc.f32 	%f65, [%rd14];
	cvt.f64.f32 	%fd238, %f65;
	mul.f64 	%fd239, %fd5, %fd238;
	fma.rn.f64 	%fd58, %fd7, %fd56, %fd239;
	mul.f64 	%fd240, %fd6, %fd238;
	fma.rn.f64 	%fd241, %fd47, %fd232, %fd240;
	abs.f64 	%fd242, %fd58;
	setp.equ.f64 	%p67, %fd242, 0d7FF0000000000000;
	abs.f64 	%fd243, %fd241;
	setp.equ.f64 	%p68, %fd243, 0d7FF0000000000000;
	or.pred  	%p69, %p67, %p68;
	setp.eq.f64 	%p70, %fd241, 0d0000000000000000;
	mov.f32 	%f77, 0f7FFFFFFF;
	or.pred  	%p71, %p69, %p70;
	@%p71 bra 	$L__BB2_62;
	div.rn.f64 	%fd245, %fd58, %fd241;
	fma.rn.f64 	%fd246, %fd245, 0d4059000000000000, 0dC059000000000000;
	cvt.rn.f32.f64 	%f77, %fd246;
$L__BB2_62:
	add.s64 	%rd15, %rd12, %rd13;
	st.global.f32 	[%rd15], %f77;
	add.s64 	%rd16, %rd14, %rd13;
	ld.global.nc.f32 	%f67, [%rd16];
	cvt.f64.f32 	%fd247, %f67;
	mul.f64 	%fd248, %fd5, %fd247;
	fma.rn.f64 	%fd60, %fd7, %fd58, %fd248;
	mul.f64 	%fd249, %fd6, %fd247;
	fma.rn.f64 	%fd250, %fd47, %fd241, %fd249;
	abs.f64 	%fd251, %fd60;
	setp.equ.f64 	%p72, %fd251, 0d7FF0000000000000;
	abs.f64 	%fd252, %fd250;
	setp.equ.f64 	%p73, %fd252, 0d7FF0000000000000;
	or.pred  	%p74, %p72, %p73;
	setp.eq.f64 	%p75, %fd250, 0d0000000000000000;
	mov.f32 	%f78, 0f7FFFFFFF;
	or.pred  	%p76, %p74, %p75;
	@%p76 bra 	$L__BB2_64;
	div.rn.f64 	%fd254, %fd60, %fd250;
	fma.rn.f64 	%fd255, %fd254, 0d4059000000000000, 0dC059000000000000;
	cvt.rn.f32.f64 	%f78, %fd255;
$L__BB2_64:
	add.s64 	%rd17, %rd15, %rd13;
	st.global.f32 	[%rd17], %f78;
	add.s64 	%rd128, %rd16, %rd13;
	ld.global.nc.f32 	%f69, [%rd128];
	cvt.f64.f32 	%fd256, %f69;
	mul.f64 	%fd257, %fd5, %fd256;
	fma.rn.f64 	%fd300, %fd7, %fd60, %fd257;
	mul.f64 	%fd258, %fd6, %fd256;
	fma.rn.f64 	%fd303, %fd47, %fd250, %fd258;
	abs.f64 	%fd260, %fd300;
	setp.equ.f64 	%p77, %fd260, 0d7FF0000000000000;
	abs.f64 	%fd261, %fd303;
	setp.equ.f64 	%p78, %fd261, 0d7FF0000000000000;
	or.pred  	%p79, %p77, %p78;
	setp.eq.f64 	%p80, %fd303, 0d0000000000000000;
	mov.f32 	%f79, 0f7FFFFFFF;
	or.pred  	%p81, %p79, %p80;
	@%p81 bra 	$L__BB2_66;
	div.rn.f64 	%fd263, %fd300, %fd303;
	fma.rn.f64 	%fd264, %fd263, 0d4059000000000000, 0dC059000000000000;
	cvt.rn.f32.f64 	%f79, %fd264;
$L__BB2_66:
	add.s64 	%rd129, %rd17, %rd13;
	st.global.f32 	[%rd129], %f79;
	add.s32 	%r248, %r248, 4;
	add.s32 	%r249, %r249, %r119;
	setp.lt.s32 	%p82, %r248, %r125;
	@%p82 bra 	$L__BB2_58;
$L__BB2_67:
	ret;

}
	// .globl	ppo_from_ma_batch_f32
.visible .entry ppo_from_ma_batch_f32(
	.param .u64 .ptr .align 1 ppo_from_ma_batch_f32_param_0,
	.param .u64 .ptr .align 1 ppo_from_ma_batch_f32_param_1,
	.param .u32 ppo_from_ma_batch_f32_param_2,
	.param .u32 ppo_from_ma_batch_f32_param_3,
	.param .u32 ppo_from_ma_batch_f32_param_4,
	.param .u32 ppo_from_ma_batch_f32_param_5,
	.param .u64 .ptr .align 1 ppo_from_ma_batch_f32_param_6,
	.param .u32 ppo_from_ma_batch_f32_param_7,
	.param .u64 .ptr .align 1 ppo_from_ma_batch_f32_param_8
)
{
	.reg .pred 	%p<14>;
	.reg .b32 	%r<30>;
	.reg .b32 	%f<10>;
	.reg .b64 	%rd<17>;
	.reg .b64 	%fd<5>;

	ld.param.u64 	%rd4, [ppo_from_ma_batch_f32_param_0];
	ld.param.u64 	%rd5, [ppo_from_ma_batch_f32_param_1];
	ld.param.u32 	%r10, [ppo_from_ma_batch_f32_param_2];
	ld.param.u32 	%r13, [ppo_from_ma_batch_f32_param_3];
	ld.param.u32 	%r11, [ppo_from_ma_batch_f32_param_4];
	ld.param.u32 	%r12, [ppo_from_ma_batch_f32_param_5];
	ld.param.u64 	%rd6, [ppo_from_ma_batch_f32_param_6];
	ld.param.u32 	%r14, [ppo_from_ma_batch_f32_param_7];
	ld.param.u64 	%rd7, [ppo_from_ma_batch_f32_param_8];
	mov.u32 	%r15, %ctaid.y;
	add.s32 	%r1, %r14, %r15;
	mul.lo.s32 	%r16, %r11, %r13;
	setp.ge.s32 	%p3, %r1, %r16;
	@%p3 bra 	$L__BB3_8;
	cvta.to.global.u64 	%rd8, %rd6;
	div.s32 	%r17, %r1, %r11;
	mul.lo.s32 	%r18, %r17, %r11;
	sub.s32 	%r19, %r1, %r18;
	mul.lo.s32 	%r2, %r17, %r10;
	mul.lo.s32 	%r3, %r19, %r10;
	mov.u32 	%r20, %nctaid.x;
	mov.u32 	%r21, %ntid.x;
	mul.lo.s32 	%r4, %r20, %r21;
	mov.u32 	%r22, %ctaid.x;
	mov.u32 	%r23, %tid.x;
	mad.lo.s32 	%r29, %r22, %r21, %r23;
	mul.wide.s32 	%rd9, %r19, 4;
	add.s64 	%rd10, %rd8, %rd9;
	ld.global.nc.u32 	%r24, [%rd10];
	add.s32 	%r25, %r12, %r24;
	add.s32 	%r6, %r25, -1;
	setp.ge.s32 	%p4, %r29, %r10;
	@%p4 bra 	$L__BB3_8;
	mul.lo.s32 	%r7, %r1, %r10;
	cvta.to.global.u64 	%rd1, %rd5;
	cvta.to.global.u64 	%rd2, %rd4;
	cvta.to.global.u64 	%rd3, %rd7;
$L__BB3_3:
	add.s32 	%r26, %r29, %r3;
	mul.wide.s32 	%rd11, %r26, 4;
	add.s64 	%rd12, %rd1, %rd11;
	ld.global.nc.f32 	%f1, [%rd12];
	add.s32 	%r27, %r29, %r2;
	mul.wide.s32 	%rd13, %r27, 4;
	add.s64 	%rd14, %rd2, %rd13;
	ld.global.nc.f32 	%f2, [%rd14];
	setp.lt.s32 	%p6, %r29, %r6;
	abs.f32 	%f5, %f1;
	setp.equ.f32 	%p7, %f5, 0f7F800000;
	or.pred  	%p8, %p6, %p7;
	mov.pred 	%p13, 0;
	@%p8 bra 	$L__BB3_5;
	abs.f32 	%f7, %f2;
	setp.ne.f32 	%p13, %f7, 0f7F800000;
$L__BB3_5:
	setp.eq.f32 	%p9, %f1, 0f00000000;
	not.pred 	%p10, %p13;
	mov.f32 	%f9, 0f7FFFFFFF;
	or.pred  	%p11, %p10, %p9;
	@%p11 bra 	$L__BB3_7;
	cvt.f64.f32 	%fd1, %f2;
	cvt.f64.f32 	%fd2, %f1;
	div.rn.f64 	%fd3, %fd1, %fd2;
	fma.rn.f64 	%fd4, %fd3, 0d4059000000000000, 0dC059000000000000;
	cvt.rn.f32.f64 	%f9, %fd4;
$L__BB3_7:
	add.s32 	%r28, %r29, %r7;
	mul.wide.s32 	%rd15, %r28, 4;
	add.s64 	%rd16, %rd3, %rd15;
	st.global.f32 	[%rd16], %f9;
	add.s32 	%r29, %r29, %r4;
	setp.lt.s32 	%p12, %r29, %r10;
	@%p12 bra 	$L__BB3_3;
$L__BB3_8:
	ret;

}
	// .globl	ppo_from_ma_many_series_one_param_time_major_f32
.visible .entry ppo_from_ma_many_series_one_param_time_major_f32(
	.param .u64 .ptr .align 1 ppo_from_ma_many_series_one_param_time_major_f32_param_0,
	.param .u64 .ptr .align 1 ppo_from_ma_many_series_one_param_time_major_f32_param_1,
	.param .u32 ppo_from_ma_many_series_one_param_time_major_f32_param_2,
	.param .u32 ppo_from_ma_many_series_one_param_time_major_f32_param_3,
	.param .u64 .ptr .align 1 ppo_from_ma_many_series_one_param_time_major_f32_param_4,
	.param .u32 ppo_from_ma_many_series_one_param_time_major_f32_param_5,
	.param .u64 .ptr .align 1 ppo_from_ma_many_series_one_param_time_major_f32_param_6
)
{
	.reg .pred 	%p<14>;
	.reg .b32 	%r<21>;
	.reg .b32 	%f<10>;
	.reg .b64 	%rd<16>;
	.reg .b64 	%fd<5>;

	ld.param.u64 	%rd4, [ppo_from_ma_many_series_one_param_time_major_f32_param_0];
	ld.param.u64 	%rd5, [ppo_from_ma_many_series_one_param_time_major_f32_param_1];
	ld.param.u32 	%r8, [ppo_from_ma_many_series_one_param_time_major_f32_param_2];
	ld.param.u32 	%r9, [ppo_from_ma_many_series_one_param_time_major_f32_param_3];
	ld.param.u64 	%rd6, [ppo_from_ma_many_series_one_param_time_major_f32_param_4];
	ld.param.u32 	%r10, [ppo_from_ma_many_series_one_param_time_major_f32_param_5];
	ld.param.u64 	%rd7, [ppo_from_ma_many_series_one_param_time_major_f32_param_6];
	mov.u32 	%r11, %ctaid.y;
	mov.u32 	%r12, %ntid.y;
	mov.u32 	%r13, %tid.y;
	mad.lo.s32 	%r1, %r11, %r12, %r13;
	setp.ge.s32 	%p3, %r1, %r8;
	@%p3 bra 	$L__BB4_8;
	cvta.to.global.u64 	%rd8, %rd6;
	mov.u32 	%r14, %ctaid.x;
	mov.u32 	%r15, %ntid.x;
	mov.u32 	%r16, %tid.x;
	mad.lo.s32 	%r20, %r14, %r15, %r16;
	mov.u32 	%r17, %nctaid.x;
	mul.lo.s32 	%r3, %r17, %r15;
	mul.wide.u32 	%rd9, %r1, 4;
	add.s64 	%rd10, %rd8, %rd9;
	ld.global.nc.u32 	%r18, [%rd10];
	add.s32 	%r19, %r10, %r18;
	add.s32 	%r4, %r19, -1;
	setp.ge.s32 	%p4, %r20, %r9;
	@%p4 bra 	$L__BB4_8;
	cvta.to.global.u64 	%rd1, %rd5;
	cvta.to.global.u64 	%rd2, %rd4;
	cvta.to.global.u64 	%rd3, %rd7;
$L__BB4_3:
	mad.lo.s32 	%r6, %r20, %r8, %r1;
	mul.wide.s32 	%rd11, %r6, 4;
	add.s64 	%rd12, %rd1, %rd11;
	ld.global.nc.f32 	%f1, [%rd12];
	add.s64 	%rd13, %rd2, %rd11;
	ld.global.nc.f32 	%f2, [%rd13];
	setp.lt.s32 	%p6, %r20, %r4;
	abs.f32 	%f5, %f1;
	setp.equ.f32 	%p7, %f5, 0f7F800000;
	or.pred  	%p8, %p6, %p7;
	mov.pred 	%p13, 0;
	@%p8 bra 	$L__BB4_5;
	abs.f32 	%f7, %f2;
	setp.ne.f32 	%p13, %f7, 0f7F800000;
$L__BB4_5:
	setp.eq.f32 	%p9, %f1, 0f00000000;
	not.pred 	%p10, %p13;
	mov.f32 	%f9, 0f7FFFFFFF;
	or.pred  	%p11, %p10, %p9;
	@%p11 bra 	$L__BB4_7;
	cvt.f64.f32 	%fd1, %f2;
	cvt.f64.f32 	%fd2, %f1;
	div.rn.f64 	%fd3, %fd1, %fd2;
	fma.rn.f64 	%fd4, %fd3, 0d4059000000000000, 0dC059000000000000;
	cvt.rn.f32.f64 	%f9, %fd4;
$L__BB4_7:
	add.s64 	%rd15, %rd3, %rd11;
	st.global.f32 	[%rd15], %f9;
	add.s32 	%r20, %r20, %r3;
	setp.lt.s32 	%p12, %r20, %r9;
	@%p12 bra 	$L__BB4_3;
$L__BB4_8:
	ret;

}


// ===== COMPILED SASS (sm_100) =====

	.target	sm_100

	.elftype	@"ET_EXEC"


//--------------------- .note.nv.tkinfo           --------------------------
	.section	.note.nv.tkinfo,"",@"SHT_NOTE"
	.sectionflags	@"SHF_NOTE_NV_TKINFO"
	.tkinfo
        /*0018*/ 	.word	0x00000002
        /*0030*/ 	.string	""
        /*0030*/ 	.string	"ptxas"
        /*0030*/ 	.string	"Cuda compilation tools, release 13.0, V13.0.88"
        /*0030*/ 	.string	"Build cuda_13.0.r13.0/compiler.36424714_0"
        /*0030*/ 	.string	"-arch sm_100 -m 64 "



//--------------------- .note.nv.cuinfo           --------------------------
	.section	.note.nv.cuinfo,"",@"SHT_NOTE"
	.sectionflags	@"SHF_NOTE_NV_CUINFO"
        /*0018*/ 	.short	0x0002
        /*001a*/ 	.short	0x0064
        /*001c*/ 	.short	0x0082
	.zero		2


//--------------------- .nv.info                  --------------------------
	.section	.nv.info,"",@"SHT_CUDA_INFO"
	.align	4


	//----- nvinfo : EIATTR_REGCOUNT
	.align		4
        /*0000*/ 	.byte	0x04, 0x2f
        /*0002*/ 	.short	(.L_1 - .L_0)
	.align		4
.L_0:
        /*0004*/ 	.word	index@(ppo_batch_ema_manyparams_f32)
        /*0008*/ 	.word	0x00000020


	//----- nvinfo : EIATTR_FRAME_SIZE
	.align		4
.L_1:
        /*000c*/ 	.byte	0x04, 0x11
        /*000e*/ 	.short	(.L_3 - .L_2)
	.align		4
.L_2:
        /*0010*/ 	.word	index@($__internal_5_$__cuda_sm3x_div_rn_noftz_f32_slowpath)
        /*0014*/ 	.word	0x00000000


	//----- nvinfo : EIATTR_FRAME_SIZE
	.align		4
.L_3:
        /*0018*/ 	.byte	0x04, 0x11
        /*001a*/ 	.short	(.L_5 - .L_4)
	.align		4
.L_4:
        /*001c*/ 	.word	index@($__internal_4_$__cuda_sm20_rcp_rn_f32_slowpath)
        /*0020*/ 	.word	0x00000000


	//----- nvinfo : EIATTR_FRAME_SIZE
	.align		4
.L_5:
        /*0024*/ 	.byte	0x04, 0x11
        /*0026*/ 	.short	(.L_7 - .L_6)
	.align		4
.L_6:
        /*0028*/ 	.word	index@(ppo_batch_ema_manyparams_f32)
        /*002c*/ 	.word	0x00000000


	//----- nvinfo : EIATTR_REGCOUNT
	.align		4
.L_7:
        /*0030*/ 	.byte	0x04, 0x2f
        /*0032*/ 	.short	(.L_9 - .L_8)
	.align		4
.L_8:
        /*0034*/ 	.word	index@(ppo_batch_f32)
        /*0038*/ 	.word	0x00000028


	//----- nvinfo : EIATTR_FRAME_SIZE
	.align		4
.L_9:
        /*003c*/ 	.byte	0x04, 0x11
        /*003e*/ 	.short	(.L_11 - .L_10)
	.align		4
.L_10:
        /*0040*/ 	.word	index@($__internal_3_$__cuda_sm20_div_rn_f64_full)
        /*0044*/ 	.word	0x00000000


	//----- nvinfo : EIATTR_FRAME_SIZE
	.align		4
.L_11:
        /*0048*/ 	.byte	0x04, 0x11
        /*004a*/ 	.short	(.L_13 - .L_12)
	.align		4
.L_12:
        /*004c*/ 	.word	index@(ppo_batch_f32)
        /*0050*/ 	.word	0x00000000


	//----- nvinfo : EIATTR_REGCOUNT
	.align		4
.L_13:
        /*0054*/ 	.byte	0x04, 0x2f
        /*0056*/ 	.short	(.L_15 - .L_14)
	.align		4
.L_14:
        /*0058*/ 	.word	index@(ppo_many_series_one_param_time_major_f32)
        /*005c*/ 	.word	0x00000030


	//----- nvinfo : EIATTR_FRAME_SIZE
	.align		4
.L_15:
        /*0060*/ 	.byte	0x04, 0x11
        /*0062*/ 	.short	(.L_17 - .L_16)
	.align		4
.L_16:
        /*0064*/ 	.word	index@($__internal_2_$__cuda_sm20_div_rn_f64_full)
        /*0068*/ 	.word	0x00000000


	//----- nvinfo : EIATTR_FRAME_SIZE
	.align		4
.L_17:
        /*006c*/ 	.byte	0x04, 0x11
        /*006e*/ 	.short	(.L_19 - .L_18)
	.align		4
.L_18:
        /*0070*/ 	.word	index@(ppo_many_series_one_param_time_major_f32)
        /*0074*/ 	.word	0x00000000


	//----- nvinfo : EIATTR_REGCOUNT
	.align		4
.L_19:
        /*0078*/ 	.byte	0x04, 0x2f
        /*007a*/ 	.short	(.L_21 - .L_20)
	.align		4
.L_20:
        /*007c*/ 	.word	index@(ppo_from_ma_batch_f32)
        /*0080*/ 	.word	0x00000020


	//----- nvinfo : EIATTR_FRAME_SIZE
	.align		4
.L_21:
        /*0084*/ 	.byte	0x04, 0x11
        /*0086*/ 	.short	(.L_23 - .L_22)
	.align		4
.L_22:
        /*0088*/ 	.word	index@($__internal_1_$__cuda_sm20_div_rn_f64_full)
        /*008c*/ 	.word	0x00000000


	//----- nvinfo : EIATTR_FRAME_SIZE
	.align		4
.L_23:
        /*0090*/ 	.byte	0x04, 0x11
        /*0092*/ 	.short	(.L_25 - .L_24)
	.align		4
.L_24:
        /*0094*/ 	.word	index@(ppo_from_ma_batch_f32)
        /*0098*/ 	.word	0x00000000


	//----- nvinfo : EIATTR_REGCOUNT
	.align		4
.L_25:
        /*009c*/ 	.byte	0x04, 0x2f
        /*009e*/ 	.short	(.L_27 - .L_26)
	.align		4
.L_26:
        /*00a0*/ 	.word	index@(ppo_from_ma_many_series_one_param_time_major_f32)
        /*00a4*/ 	.word	0x00000020


	//----- nvinfo : EIATTR_FRAME_SIZE
	.align		4
.L_27:
        /*00a8*/ 	.byte	0x04, 0x11
        /*00aa*/ 	.short	(.L_29 - .L_28)
	.align		4
.L_28:
        /*00ac*/ 	.word	index@($__internal_0_$__cuda_sm20_div_rn_f64_full)
        /*00b0*/ 	.word	0x00000000


	//----- nvinfo : EIATTR_FRAME_SIZE
	.align		4
.L_29:
        /*00b4*/ 	.byte	0x04, 0x11
        /*00b6*/ 	.short	(.L_31 - .L_30)
	.align		4
.L_30:
        /*00b8*/ 	.word	index@(ppo_from_ma_many_series_one_param_time_major_f32)
        /*00bc*/ 	.word	0x00000000


	//----- nvinfo : EIATTR_MIN_STACK_SIZE
	.align		4
.L_31:
        /*00c0*/ 	.byte	0x04, 0x12
        /*00c2*/ 	.short	(.L_33 - .L_32)
	.align		4
.L_32:
        /*00c4*/ 	.word	index@(ppo_from_ma_many_series_one_param_time_major_f32)
        /*00c8*/ 	.word	0x00000000


	//----- nvinfo : EIATTR_MIN_STACK_SIZE
	.align		4
.L_33:
        /*00cc*/ 	.byte	0x04, 0x12
        /*00ce*/ 	.short	(.L_35 - .L_34)
	.align		4
.L_34:
        /*00d0*/ 	.word	index@(ppo_from_ma_batch_f32)
        /*00d4*/ 	.word	0x00000000


	//----- nvinfo : EIATTR_MIN_STACK_SIZE
	.align		4
.L_35:
        /*00d8*/ 	.byte	0x04, 0x12
        /*00da*/ 	.short	(.L_37 - .L_36)
	.align		4
.L_36:
        /*00dc*/ 	.word	index@(ppo_many_series_one_param_time_major_f32)
        /*00e0*/ 	.word	0x00000000


	//----- nvinfo : EIATTR_MIN_STACK_SIZE
	.align		4
.L_37:
        /*00e4*/ 	.byte	0x04, 0x12
        /*00e6*/ 	.short	(.L_39 - .L_38)
	.align		4
.L_38:
        /*00e8*/ 	.word	index@(ppo_batch_f32)
        /*00ec*/ 	.word	0x00000000


	//----- nvinfo : EIATTR_MIN_STACK_SIZE
	.align		4
.L_39:
        /*00f0*/ 	.byte	0x04, 0x12
        /*00f2*/ 	.short	(.L_41 - .L_40)
	.align		4
.L_40:
        /*00f4*/ 	.word	index@(ppo_batch_ema_manyparams_f32)
        /*00f8*/ 	.word	0x00000000
.L_41:


//--------------------- .nv.compat                --------------------------
	.section	.nv.compat,"",@"SHT_CUDA_COMPAT_INFO"
	.align	4
        /*0000*/ 	.byte	0x02, 0x09, 0x00, 0x00, 0x02, 0x02, 0x01, 0x00, 0x02, 0x05, 0x05, 0x00, 0x03, 0x07, 0x01, 0x01
        /*0010*/ 	.byte	0x02, 0x03, 0x00, 0x00, 0x02, 0x06, 0x01, 0x00, 0x04, 0x0b, 0x08, 0x00, 0x01, 0x00, 0x00, 0x00
        /*0020*/ 	.byte	0x00, 0x00, 0x00, 0x00


//--------------------- .nv.info.ppo_from_ma_many_series_one_param_time_major_f32 --------------------------
	.section	.nv.info.ppo_from_ma_many_series_one_param_time_major_f32,"",@"SHT_CUDA_INFO"
	.sectionflags	@""
	.align	4


	//----- nvinfo : EIATTR_CUDA_API_VERSION
	.align		4
        /*0000*/ 	.byte	0x04, 0x37
        /*0002*/ 	.short	(.L_43 - .L_42)
.L_42:
        /*0004*/ 	.word	0x00000082


	//----- nvinfo : EIATTR_KPARAM_INFO
	.align		4
.L_43:
        /*0008*/ 	.byte	0x04, 0x17
        /*000a*/ 	.short	(.L_45 - .L_44)
.L_44:
        /*000c*/ 	.word	0x00000000
        /*0010*/ 	.short	0x0006
        /*0012*/ 	.short	0x0028
        /*0014*/ 	.byte	0x00, 0xf5, 0x21, 0x00


	//----- nvinfo : EIATTR_KPARAM_INFO
	.align		4
.L_45:
        /*0018*/ 	.byte	0x04, 0x17
        /*001a*/ 	.short	(.L_47 - .L_46)
.L_46:
        /*001c*/ 	.word	0x00000000
        /*0020*/ 	.short	0x0005
        /*0022*/ 	.short	0x0020
        /*0024*/ 	.byte	0x00, 0xf0, 0x11, 0x00


	//----- nvinfo : EIATTR_KPARAM_INFO
	.align		4
.L_47:
        /*0028*/ 	.byte	0x04, 0x17
        /*002a*/ 	.short	(.L_49 - .L_48)
.L_48:
        /*002c*/ 	.word	0x00000000
        /*0030*/ 	.short	0x0004
        /*0032*/ 	.short	0x0018
        /*0034*/ 	.byte	0x00, 0xf5, 0x21, 0x00


	//----- nvinfo : EIATTR_KPARAM_INFO
	.align		4
.L_49:
        /*0038*/ 	.byte	0x04, 0x17
        /*003a*/ 	.short	(.L_51 - .L_50)
.L_50:
        /*003c*/ 	.word	0x00000000
        /*0040*/ 	.short	0x0003
        /*0042*/ 	.short	0x0014
        /*0044*/ 	.byte	0x00, 0xf0, 0x11, 0x00


	//----- nvinfo : EIATTR_KPARAM_INFO
	.align		4
.L_51:
        /*0048*/ 	.byte	0x04, 0x17
        /*004a*/ 	.short	(.L_53 - .L_52)
.L_52:
        /*004c*/ 	.word	0x00000000
        /*0050*/ 	.short	0x0002
        /*0052*/ 	.short	0x0010
        /*0054*/ 	.byte	0x00, 0xf0, 0x11, 0x00


	//----- nvinfo : EIATTR_KPARAM_INFO
	.align		4
.L_53:
        /*0058*/ 	.byte	0x04, 0x17
        /*005a*/ 	.short	(.L_55 - .L_54)
.L_54:
        /*005c*/ 	.word	0x00000000
        /*0060*/ 	.short	0x0001
        /*0062*/ 	.short	0x0008
        /*0064*/ 	.byte	0x00, 0xf5, 0x21, 0x00


	//----- nvinfo : EIATTR_KPARAM_INFO
	.align		4
.L_55:
        /*0068*/ 	.byte	0x04, 0x17
        /*006a*/ 	.short	(.L_57 - .L_56)
.L_56:
        /*006c*/ 	.word	0x00000000
        /*0070*/ 	.short	0x0000
        /*0072*/ 	.short	0x0000
        /*0074*/ 	.byte	0x00, 0xf5, 0x21, 0x00


	//----- nvinfo : EIATTR_SPARSE_MMA_MASK
	.align		4
.L_57:
        /*0078*/ 	.byte	0x03, 0x50
        /*007a*/ 	.short	0x0000


	//----- nvinfo : EIATTR_MAXREG_COUNT
	.align		4
        /*007c*/ 	.byte	0x03, 0x1b
        /*007e*/ 	.short	0x00ff


	//----- nvinfo : EIATTR_MERCURY_ISA_VERSION
	.align		4
        /*0080*/ 	.byte	0x03, 0x5f
        /*0082*/ 	.short	0x0101


	//----- nvinfo : EIATTR_VRC_CTA_INIT_COUNT
	.align		4
        /*0084*/ 	.byte	0x02, 0x4a
	.zero		1
	.zero		1


	//----- nvinfo : EIATTR_EXIT_INSTR_OFFSETS
	.align		4
        /*0088*/ 	.byte	0x04, 0x1c
        /*008a*/ 	.short	(.L_59 - .L_58)


	//   ....[0]....
.L_58:
        /*008c*/ 	.word	0x00000070


	//   ....[1]....
        /*0090*/ 	.word	0x00000150


	//   ....[2]....
        /*0094*/ 	.word	0x00000470


	//----- nvinfo : EIATTR_CRS_STACK_SIZE
	.align		4
.L_59:
        /*0098*/ 	.byte	0x04, 0x1e
        /*009a*/ 	.short	(.L_61 - .L_60)
.L_60:
        /*009c*/ 	.word	0x00000000


	//----- nvinfo : EIATTR_CBANK_PARAM_SIZE
	.align		4
.L_61:
        /*00a0*/ 	.byte	0x03, 0x19
        /*00a2*/ 	.short	0x0030


	//----- nvinfo : EIATTR_PARAM_CBANK
	.align		4
        /*00a4*/ 	.byte	0x04, 0x0a
        /*00a6*/ 	.short	(.L_63 - .L_62)
	.align		4
.L_62:
        /*00a8*/ 	.word	index@(.nv.constant0.ppo_from_ma_many_series_one_param_time_major_f32)
        /*00ac*/ 	.short	0x0380
        /*00ae*/ 	.short	0x0030


	//----- nvinfo : EIATTR_SW_WAR
	.align		4
.L_63:
        /*00b0*/ 	.byte	0x04, 0x36
        /*00b2*/ 	.short	(.L_65 - .L_64)
.L_64:
        /*00b4*/ 	.word	0x00000008
.L_65:


//--------------------- .nv.info.ppo_from_ma_batch_f32 --------------------------
	.section	.nv.info.ppo_from_ma_batch_f32,"",@"SHT_CUDA_INFO"
	.sectionflags	@""
	.align	4


	//----- nvinfo : EIATTR_CUDA_API_VERSION
	.align		4
        /*0000*/ 	.byte	0x04, 0x37
        /*0002*/ 	.short	(.L_67 - .L_66)
.L_66:
        /*0004*/ 	.word	0x00000082


	//----- nvinfo : EIATTR_KPARAM_INFO
	.align		4
.L_67:
        /*0008*/ 	.byte	0x04, 0x17
        /*000a*/ 	.short	(.L_69 - .L_68)
.L_68:
        /*000c*/ 	.word	0x00000000
        /*0010*/ 	.short	0x0008
        /*0012*/ 	.short	0x0030
        /*0014*/ 	.byte	0x00, 0xf5, 0x21, 0x00


	//----- nvinfo : EIATTR_KPARAM_INFO
	.align		4
.L_69:
        /*0018*/ 	.byte	0x04, 0x17
        /*001a*/ 	.short	(.L_71 - .L_70)
.L_70:
        /*001c*/ 	.word	0x00000000
        /*0020*/ 	.short	0x0007
        /*0022*/ 	.short	0x0028
        /*0024*/ 	.byte	0x00, 0xf0, 0x11, 0x00


	//----- nvinfo : EIATTR_KPARAM_INFO
	.align		4
.L_71:
        /*0028*/ 	.byte	0x04, 0x17
        /*002a*/ 	.short	(.L_73 - .L_72)
.L_72:
        /*002c*/ 	.word	0x00000000
        /*0030*/ 	.short	0x0006
        /*0032*/ 	.short	0x0020
        /*0034*/ 	.byte	0x00, 0xf5, 0x21, 0x00


	//----- nvinfo : EIATTR_KPARAM_INFO
	.align		4
.L_73:
        /*0038*/ 	.byte	0x04, 0x17
        /*003a*/ 	.short	(.L_75 - .L_74)
.L_74:
        /*003c*/ 	.word	0x00000000
        /*0040*/ 	.short	0x0005
        /*0042*/ 	.short	0x001c
        /*0044*/ 	.byte	0x00, 0xf0, 0x11, 0x00


	//----- nvinfo : EIATTR_KPARAM_INFO
	.align		4
.L_75:
        /*0048*/ 	.byte	0x04, 0x17
        /*004a*/ 	.short	(.L_77 - .L_76)
.L_76:
        /*004c*/ 	.word	0x00000000
        /*0050*/ 	.short	0x0004
        /*0052*/ 	.short	0x0018
        /*0054*/ 	.byte	0x00, 0xf0, 0x11, 0x00


	//----- nvinfo : EIATTR_KPARAM_INFO
	.align		4
.L_77:
        /*0058*/ 	.byte	0x04, 0x17
        /*005a*/ 	.short	(.L_79 - .L_78)
.L_78:
        /*005c*/ 	.word	0x00000000
        /*0060*/ 	.short	0x0003
        /*0062*/ 	.short	0x0014
        /*0064*/ 	.byte	0x00, 0xf0, 0x11, 0x00


	//----- nvinfo : EIATTR_KPARAM_INFO
	.align		4
.L_79:
        /*0068*/ 	.byte	0x04, 0x17
        /*006a*/ 	.short	(.L_81 - .L_80)
.L_80:
        /*006c*/ 	.word	0x00000000
        /*0070*/ 	.short	0x0002
        /*0072*/ 	.short	0x0010
        /*0074*/ 	.byte	0x00, 0xf0, 0x11, 0x00


	//----- nvinfo : EIATTR_KPARAM_INFO
	.align		4
.L_81:
        /*0078*/ 	.byte	0x04, 0x17
        /*007a*/ 	.short	(.L_83 - .L_82)
.L_82:
        /*007c*/ 	.word	0x00000000
        /*0080*/ 	.short	0x0001
        /*0082*/ 	.short	0x0008
        /*0084*/ 	.byte	0x00, 0xf5, 0x21, 0x00


	//----- nvinfo : EIATTR_KPARAM_INFO
	.align		4
.L_83:
        /*0088*/ 	.byte	0x04, 0x17
        /*008a*/ 	.short	(.L_85 - .L_84)
.L_84:
        /*008c*/ 	.word	0x00000000
        /*0090*/ 	.short	0x0000
        /*0092*/ 	.short	0x0000
        /*0094*/ 	.byte	0x00, 0xf5, 0x21, 0x00


	//----- nvinfo : EIATTR_SPARSE_MMA_MASK
	.align		4
.L_85:
        /*0098*/ 	.byte	0x03, 0x50
        /*009a*/ 	.short	0x0000


	//----- nvinfo : EIATTR_MAXREG_COUNT
	.align		4
        /*009c*/ 	.byte	0x03, 0x1b
        /*009e*/ 	.short	0x00ff


	//----- nvinfo : EIATTR_MERCURY_ISA_VERSION
	.align		4
        /*00a0*/ 	.byte	0x03, 0x5f
        /*00a2*/ 	.short	0x0101


	//----- nvinfo : EIATTR_VRC_CTA_INIT_COUNT
	.align		4
        /*00a4*/ 	.byte	0x02, 0x4a
	.zero		1
	.zero		1


	//----- nvinfo : EIATTR_EXIT_INSTR_OFFSETS
	.align		4
        /*00a8*/ 	.byte	0x04, 0x1c
        /*00aa*/ 	.short	(.L_87 - .L_86)


	//   ....[0]....
.L_86:
        /*00ac*/ 	.word	0x00000080


	//   ....[1]....
        /*00b0*/ 	.word	0x000002f0


	//   ....[2]....
        /*00b4*/ 	.word	0x00000630


	//----- nvinfo : EIATTR_CRS_STACK_SIZE
	.align		4
.L_87:
        /*00b8*/ 	.byte	0x04, 0x1e
        /*00ba*/ 	.short	(.L_89 - .L_88)
.L_88:
        /*00bc*/ 	.word	0x00000000


	//----- nvinfo : EIATTR_CBANK_PARAM_SIZE
	.align		4
.L_89:
        /*00c0*/ 	.byte	0x03, 0x19
        /*00c2*/ 	.short	0x0038


	//----- nvinfo : EIATTR_PARAM_CBANK
	.align		4
        /*00c4*/ 	.byte	0x04, 0x0a
        /*00c6*/ 	.short	(.L_91 - .L_90)
	.align		4
.L_90:
        /*00c8*/ 	.word	index@(.nv.constant0.ppo_from_ma_batch_f32)
        /*00cc*/ 	.short	0x0380
        /*00ce*/ 	.short	0x0038


	//----- nvinfo : EIATTR_SW_WAR
	.align		4
.L_91:
        /*00d0*/ 	.byte	0x04, 0x36
        /*00d2*/ 	.short	(.L_93 - .L_92)
.L_92:
        /*00d4*/ 	.word	0x00000008
.L_93:


//--------------------- .nv.info.ppo_many_series_one_param_time_major_f32 --------------------------
	.section	.nv.info.ppo_many_series_one_param_time_major_f32,"",@"SHT_CUDA_INFO"
	.sectionflags	@""
	.align	4


	//----- nvinfo : EIATTR_CUDA_API_VERSION
	.align		4
        /*0000*/ 	.byte	0x04, 0x37
        /*0002*/ 	.short	(.L_95 - .L_94)
.L_94:
        /*0004*/ 	.word	0x00000082


	//----- nvinfo : EIATTR_KPARAM_INFO
	.align		4
.L_95:
        /*0008*/ 	.byte	0x04, 0x17
        /*000a*/ 	.short	(.L_97 - .L_96)
.L_96:
        /*000c*/ 	.word	0x00000000
        /*0010*/ 	.short	0x0008
        /*0012*/ 	.short	0x0030
        /*0014*/ 	.byte	0x00, 0xf5, 0x21, 0x00


	//----- nvinfo : EIATTR_KPARAM_INFO
	.align		4
.L_97:
        /*0018*/ 	.byte	0x04, 0x17
        /*001a*/ 	.short	(.L_99 - .L_98)
.L_98:
        /*001c*/ 	.word	0x00000000
        /*0020*/ 	.short	0x0007
        /*0022*/ 	.short	0x0028
        /*0024*/ 	.byte	0x00, 0xf0, 0x11, 0x00


	//----- nvinfo : EIATTR_KPARAM_INFO
	.align		4
.L_99:
        /*0028*/ 	.byte	0x04, 0x17
        /*002a*/ 	.short	(.L_101 - .L_100)
.L_100:
        /*002c*/ 	.word	0x00000000
        /*0030*/ 	.short	0x0006
        /*0032*/ 	.short	0x0024
        /*0034*/ 	.byte	0x00, 0xf0, 0x11, 0x00


	//----- nvinfo : EIATTR_KPARAM_INFO
	.align		4
.L_101:
        /*0038*/ 	.byte	0x04, 0x17
        /*003a*/ 	.short	(.L_103 - .L_102)
.L_102:
        /*003c*/ 	.word	0x00000000
        /*0040*/ 	.short	0x0005
        /*0042*/ 	.short	0x0020
        /*0044*/ 	.byte	0x00, 0xf0, 0x11, 0x00


	//----- nvinfo : EIATTR_KPARAM_INFO
	.align		4
.L_103:
        /*0048*/ 	.byte	0x04, 0x17
        /*004a*/ 	.short	(.L_105 - .L_104)
.L_104:
        /*004c*/ 	.word	0x00000000
        /*0050*/ 	.short	0x0004
        /*0052*/ 	.short	0x001c
        /*0054*/ 	.byte	0x00, 0xf0, 0x11, 0x00


	//----- nvinfo : EIATTR_KPARAM_INFO
	.align		4
.L_105:
        /*0058*/ 	.byte	0x04, 0x17
        /*005a*/ 	.short	(.L_107 - .L_106)
.L_106:
        /*005c*/ 	.word	0x00000000
        /*0060*/ 	.short	0x0003
        /*0062*/ 	.short	0x0018
        /*0064*/ 	.byte	0x00, 0xf0, 0x11, 0x00


	//----- nvinfo : EIATTR_KPARAM_INFO
	.align		4
.L_107:
        /*0068*/ 	.byte	0x04, 0x17
        /*006a*/ 	.short	(.L_109 - .L_108)
.L_108:
        /*006c*/ 	.word	0x00000000
        /*0070*/ 	.short	0x0002
        /*0072*/ 	.short	0x0010
        /*0074*/ 	.byte	0x00, 0xf5, 0x21, 0x00


	//----- nvinfo : EIATTR_KPARAM_INFO
	.align		4
.L_109:
        /*0078*/ 	.byte	0x04, 0x17
        /*007a*/ 	.short	(.L_111 - .L_110)
.L_110:
        /*007c*/ 	.word	0x00000000
        /*0080*/ 	.short	0x0001
        /*0082*/ 	.short	0x0008
        /*0084*/ 	.byte	0x00, 0xf5, 0x21, 0x00


	//----- nvinfo : EIATTR_KPARAM_INFO
	.align		4
.L_111:
        /*0088*/ 	.byte	0x04, 0x17
        /*008a*/ 	.short	(.L_113 - .L_112)
.L_112:
        /*008c*/ 	.word	0x00000000
        /*0090*/ 	.short	0x0000
        /*0092*/ 	.short	0x0000
        /*0094*/ 	.byte	0x00, 0xf5, 0x21, 0x00


	//----- nvinfo : EIATTR_SPARSE_MMA_MASK
	.align		4
.L_113:
        /*0098*/ 	.byte	0x03, 0x50
        /*009a*/ 	.short	0x0000


	//----- nvinfo : EIATTR_MAXREG_COUNT
	.align		4
        /*009c*/ 	.byte	0x03, 0x1b
        /*009e*/ 	.short	0x00ff


	//----- nvinfo : EIATTR_MERCURY_ISA_VERSION
	.align		4
        /*00a0*/ 	.byte	0x03, 0x5f
        /*00a2*/ 	.short	0x0101


	//----- nvinfo : EIATTR_VRC_CTA_INIT_COUNT
	.align		4
        /*00a4*/ 	.byte	0x02, 0x4a
	.zero		1
	.zero		1


	//----- nvinfo : EIATTR_EXIT_INSTR_OFFSETS
	.align		4
        /*00a8*/ 	.byte	0x04, 0x1c
        /*00aa*/ 	.short	(.L_115 - .L_114)


	//   ....[0]....
.L_114:
        /*00ac*/ 	.word	0x00000040


	//   ....[1]....
        /*00b0*/ 	.word	0x000000b0


	//   ....[2]....
        /*00b4*/ 	.word	0x00000190


	//   ....[3]....
        /*00b8*/ 	.word	0x00000630


	//   ....[4]....
        /*00bc*/ 	.word	0x00000660


	//   ....[5]....
        /*00c0*/ 	.word	0x00000c90


	//   ....[6]....
        /*00c4*/ 	.word	0x00002e60


	//   ....[7]....
        /*00c8*/ 	.word	0x00003260


	//   ....[8]....
        /*00cc*/ 	.word	0x00003d80


	//----- nvinfo : EIATTR_CRS_STACK_SIZE
	.align		4
.L_115:
        /*00d0*/ 	.byte	0x04, 0x1e
        /*00d2*/ 	.short	(.L_117 - .L_116)
.L_116:
        /*00d4*/ 	.word	0x00000000


	//----- nvinfo : EIATTR_CBANK_PARAM_SIZE
	.align		4
.L_117:
        /*00d8*/ 	.byte	0x03, 0x19
        /*00da*/ 	.short	0x0038


	//----- nvinfo : EIATTR_PARAM_CBANK
	.align		4
        /*00dc*/ 	.byte	0x04, 0x0a
        /*00de*/ 	.short	(.L_119 - .L_118)
	.align		4
.L_118:
        /*00e0*/ 	.word	index@(.nv.constant0.ppo_many_series_one_param_time_major_f32)
        /*00e4*/ 	.short	0x0380
        /*00e6*/ 	.short	0x0038


	//----- nvinfo : EIATTR_SW_WAR
	.align		4
.L_119:
        /*00e8*/ 	.byte	0x04, 0x36
        /*00ea*/ 	.short	(.L_121 - .L_120)
.L_120:
        /*00ec*/ 	.word	0x00000008
.L_121:


//--------------------- .nv.info.ppo_batch_f32    --------------------------
	.section	.nv.info.ppo_batch_f32,"",@"SHT_CUDA_INFO"
	.sectionflags	@""
	.align	4


	//----- nvinfo : EIATTR_CUDA_API_VERSION
	.align		4
        /*0000*/ 	.byte	0x04, 0x37
        /*0002*/ 	.short	(.L_123 - .L_122)
.L_122:
        /*0004*/ 	.word	0x00000082


	//----- nvinfo : EIATTR_KPARAM_INFO
	.align		4
.L_123:
        /*0008*/ 	.byte	0x04, 0x17
        /*000a*/ 	.short	(.L_125 - .L_124)
.L_124:
        /*000c*/ 	.word	0x00000000
        /*0010*/ 	.short	0x0008
        /*0012*/ 	.short	0x0030
        /*0014*/ 	.byte	0x00, 0xf5, 0x21, 0x00


	//----- nvinfo : EIATTR_KPARAM_INFO
	.align		4
.L_125:
        /*0018*/ 	.byte	0x04, 0x17
        /*001a*/ 	.short	(.L_127 - .L_126)
.L_126:
        /*001c*/ 	.word	0x00000000
        /*0020*/ 	.short	0x0007
        /*0022*/ 	.short	0x002c
        /*0024*/ 	.byte	0x00, 0xf0, 0x11, 0x00


	//----- nvinfo : EIATTR_KPARAM_INFO
	.align		4
.L_127:
        /*0028*/ 	.byte	0x04, 0x17
        /*002a*/ 	.short	(.L_129 - .L_128)
.L_128:
        /*002c*/ 	.word	0x00000000
        /*0030*/ 	.short	0x0006
        /*0032*/ 	.short	0x0028
        /*0034*/ 	.byte	0x00, 0xf0, 0x11, 0x00


	//----- nvinfo : EIATTR_KPARAM_INFO
	.align		4
.L_129:
        /*0038*/ 	.byte	0x04, 0x17
        /*003a*/ 	.short	(.L_131 - .L_130)
.L_130:
        /*003c*/ 	.word	0x00000000
        /*0040*/ 	.short	0x0005
        /*0042*/ 	.short	0x0020
        /*0044*/ 	.byte	0x00, 0xf5, 0x21, 0x00


	//----- nvinfo : EIATTR_KPARAM_INFO
	.align		4
.L_131:
        /*0048*/ 	.byte	0x04, 0x17
        /*004a*/ 	.short	(.L_133 - .L_132)
.L_132:
        /*004c*/ 	.word	0x00000000
        /*0050*/ 	.short	0x0004
        /*0052*/ 	.short	0x0018
        /*0054*/ 	.byte	0x00, 0xf5, 0x21, 0x00


	//----- nvinfo : EIATTR_KPARAM_INFO
	.align		4
.L_133:
        /*0058*/ 	.byte	0x04, 0x17
        /*005a*/ 	.short	(.L_135 - .L_134)
.L_134:
        /*005c*/ 	.word	0x00000000
        /*0060*/ 	.short	0x0003
        /*0062*/ 	.short	0x0014
        /*0064*/ 	.byte	0x00, 0xf0, 0x11, 0x00


	//----- nvinfo : EIATTR_KPARAM_INFO
	.align		4
.L_135:
        /*0068*/ 	.byte	0x04, 0x17
        /*006a*/ 	.short	(.L_137 - .L_136)
.L_136:
        /*006c*/ 	.word	0x00000000
        /*0070*/ 	.short	0x0002
        /*0072*/ 	.short	0x0010
        /*0074*/ 	.byte	0x00, 0xf0, 0x11, 0x00


	//----- nvinfo : EIATTR_KPARAM_INFO
	.align		4
.L_137:
        /*0078*/ 	.byte	0x04, 0x17
        /*007a*/ 	.short	(.L_139 - .L_138)
.L_138:
        /*007c*/ 	.word	0x00000000
        /*0080*/ 	.short	0x0001
        /*0082*/ 	.short	0x0008
        /*0084*/ 	.byte	0x00, 0xf5, 0x21, 0x00


	//----- nvinfo : EIATTR_KPARAM_INFO
	.align		4
.L_139:
        /*0088*/ 	.byte	0x04, 0x17
        /*008a*/ 	.short	(.L_141 - .L_140)
.L_140:
        /*008c*/ 	.word	0x00000000
        /*0090*/ 	.short	0x0000
        /*0092*/ 	.short	0x0000
        /*0094*/ 	.byte	0x00, 0xf5, 0x21, 0x00


	//----- nvinfo : EIATTR_SPARSE_MMA_MASK
	.align		4
.L_141:
        /*0098*/ 	.byte	0x03, 0x50
        /*009a*/ 	.short	0x0000


	//----- nvinfo : EIATTR_MAXREG_COUNT
	.align		4
        /*009c*/ 	.byte	0x03, 0x1b
        /*009e*/ 	.short	0x00ff


	//----- nvinfo : EIATTR_NUM_BARRIERS
	.align		4
        /*00a0*/ 	.byte	0x02, 0x4c
        /*00a2*/ 	.byte	0x01
	.zero		1


	//----- nvinfo : EIATTR_MERCURY_ISA_VERSION
	.align		4
        /*00a4*/ 	.byte	0x03, 0x5f
        /*00a6*/ 	.short	0x0101


	//----- nvinfo : EIATTR_VRC_CTA_INIT_COUNT
	.align		4
        /*00a8*/ 	.byte	0x02, 0x4a
	.zero		1
	.zero		1


	//----- nvinfo : EIATTR_EXIT_INSTR_OFFSETS
	.align		4
        /*00ac*/ 	.byte	0x04, 0x1c
        /*00ae*/ 	.short	(.L_143 - .L_142)


	//   ....[0]....
.L_142:
        /*00b0*/ 	.word	0x00000040


	//   ....[1]....
        /*00b4*/ 	.word	0x00000090


	//   ....[2]....
        /*00b8*/ 	.word	0x00000180


	//   ....[3]....
        /*00bc*/ 	.word	0x00000240


	//   ....[4]....
        /*00c0*/ 	.word	0x00000680


	//   ....[5]....
        /*00c4*/ 	.word	0x00000820


	//   ....[6]....
        /*00c8*/ 	.word	0x00002c80


	//   ....[7]....
        /*00cc*/ 	.word	0x00003060


	//   ....[8]....
        /*00d0*/ 	.word	0x00003cc0


	//----- nvinfo : EIATTR_CRS_STACK_SIZE
	.align		4
.L_143:
        /*00d4*/ 	.byte	0x04, 0x1e
        /*00d6*/ 	.short	(.L_145 - .L_144)
.L_144:
        /*00d8*/ 	.word	0x00000000


	//----- nvinfo : EIATTR_CBANK_PARAM_SIZE
	.align		4
.L_145:
        /*00dc*/ 	.byte	0x03, 0x19
        /*00de*/ 	.short	0x0038


	//----- nvinfo : EIATTR_PARAM_CBANK
	.align		4
        /*00e0*/ 	.byte	0x04, 0x0a
        /*00e2*/ 	.short	(.L_147 - .L_146)
	.align		4
.L_146:
        /*00e4*/ 	.word	index@(.nv.constant0.ppo_batch_f32)
        /*00e8*/ 	.short	0x0380
        /*00ea*/ 	.short	0x0038


	//----- nvinfo : EIATTR_SW_WAR
	.align		4
.L_147:
        /*00ec*/ 	.byte	0x04, 0x36
        /*00ee*/ 	.short	(.L_149 - .L_148)
.L_148:
        /*00f0*/ 	.word	0x00000008
.L_149:


//--------------------- .nv.info.ppo_batch_ema_manyparams_f32 --------------------------
	.section	.nv.info.ppo_batch_ema_manyparams_f32,"",@"SHT_CUDA_INFO"
	.sectionflags	@""
	.align	4


	//----- nvinfo : EIATTR_CUDA_API_VERSION
	.align		4
        /*0000*/ 	.byte	0x04, 0x37
        /*0002*/ 	.short	(.L_151 - .L_150)
.L_150:
        /*0004*/ 	.word	0x00000082


	//----- nvinfo : EIATTR_KPARAM_INFO
	.align		4
.L_151:
        /*0008*/ 	.byte	0x04, 0x17
        /*000a*/ 	.short	(.L_153 - .L_152)
.L_152:
        /*000c*/ 	.word	0x00000000
        /*0010*/ 	.short	0x0006
        /*0012*/ 	.short	0x0028
        /*0014*/ 	.byte	0x00, 0xf5, 0x21, 0x00


	//----- nvinfo : EIATTR_KPARAM_INFO
	.align		4
.L_153:
        /*0018*/ 	.byte	0x04, 0x17
        /*001a*/ 	.short	(.L_155 - .L_154)
.L_154:
        /*001c*/ 	.word	0x00000000
        /*0020*/ 	.short	0x0005
        /*0022*/ 	.short	0x0020
        /*0024*/ 	.byte	0x00, 0xf0, 0x11, 0x00


	//----- nvinfo : EIATTR_KPARAM_INFO
	.align		4
.L_155:
        /*0028*/ 	.byte	0x04, 0x17
        /*002a*/ 	.short	(.L_157 - .L_156)
.L_156:
        /*002c*/ 	.word	0x00000000
        /*0030*/ 	.short	0x0004
        /*0032*/ 	.short	0x0018
        /*0034*/ 	.byte	0x00, 0xf5, 0x21, 0x00


	//----- nvinfo : EIATTR_KPARAM_INFO
	.align		4
.L_157:
        /*0038*/ 	.byte	0x04, 0x17
        /*003a*/ 	.short	(.L_159 - .L_158)
.L_158:
        /*003c*/ 	.word	0x00000000
        /*0040*/ 	.short	0x0003
        /*0042*/ 	.short	0x0010
        /*0044*/ 	.byte	0x00, 0xf5, 0x21, 0x00


	//----- nvinfo : EIATTR_KPARAM_INFO
	.align		4
.L_159:
        /*0048*/ 	.byte	0x04, 0x17
        /*004a*/ 	.short	(.L_161 - .L_160)
.L_160:
        /*004c*/ 	.word	0x00000000
        /*0050*/ 	.short	0x0002
        /*0052*/ 	.short	0x000c
        /*0054*/ 	.byte	0x00, 0xf0, 0x11, 0x00


	//----- nvinfo : EIATTR_KPARAM_INFO
	.align		4
.L_161:
        /*0058*/ 	.byte	0x04, 0x17
        /*005a*/ 	.short	(.L_163 - .L_162)
.L_162:
        /*005c*/ 	.word	0x00000000
        /*0060*/ 	.short	0x0001
        /*0062*/ 	.short	0x0008
        /*0064*/ 	.byte	0x00, 0xf0, 0x11, 0x00


	//----- nvinfo : EIATTR_KPARAM_INFO
	.align		4
.L_163:
        /*0068*/ 	.byte	0x04, 0x17
        /*006a*/ 	.short	(.L_165 - .L_164)
.L_164:
        /*006c*/ 	.word	0x00000000
        /*0070*/ 	.short	0x0000
        /*0072*/ 	.short	0x0000
        /*0074*/ 	.byte	0x00, 0xf5, 0x21, 0x00


	//----- nvinfo : EIATTR_SPARSE_MMA_MASK
	.align		4
.L_165:
        /*0078*/ 	.byte	0x03, 0x50
        /*007a*/ 	.short	0x0000


	//----- nvinfo : EIATTR_MAXREG_COUNT
	.align		4
        /*007c*/ 	.byte	0x03, 0x1b
        /*007e*/ 	.short	0x00ff


	//----- nvinfo : EIATTR_MERCURY_ISA_VERSION
	.align		4
        /*0080*/ 	.byte	0x03, 0x5f
        /*0082*/ 	.short	0x0101


	//----- nvinfo : EIATTR_COOP_GROUP_MASK_REGIDS
	.align		4
        /*0084*/ 	.byte	0x04, 0x29
        /*0086*/ 	.short	(.L_167 - .L_166)


	//   ....[0]....
.L_166:
        /*0088*/ 	.word	0x05000000


	//   ....[1]....
        /*008c*/ 	.word	0x05000016


	//   ....[2]....
        /*0090*/ 	.word	0x05000016


	//   ....[3]....
        /*0094*/ 	.word	0x05000016


	//   ....[4]....
        /*0098*/ 	.word	0x05000016


	//   ....[5]....
        /*009c*/ 	.word	0x05000016


	//   ....[6]....
        /*00a0*/ 	.word	0x05000016


	//   ....[7]....
        /*00a4*/ 	.word	0x05000016


	//   ....[8]....
        /*00a8*/ 	.word	0x05000016


	//   ....[9]....
        /*00ac*/ 	.word	0x05000016


	//   ....[10]....
        /*00b0*/ 	.word	0x05000016


	//   ....[11]....
        /*00b4*/ 	.word	0x05000016


	//   ....[12]....
        /*00b8*/ 	.word	0x05000016


	//   ....[13]....
        /*00bc*/ 	.word	0x05000016


	//   ....[14]....
        /*00c0*/ 	.word	0x05000016


	//   ....[15]....
        /*00c4*/ 	.word	0x05000016


	//   ....[16]....
        /*00c8*/ 	.word	0x05000016


	//   ....[17]....
        /*00cc*/ 	.word	0x05000016


	//   ....[18]....
        /*00d0*/ 	.word	0x05000016


	//   ....[19]....
        /*00d4*/ 	.word	0x05000016


	//   ....[20]....
        /*00d8*/ 	.word	0x05000016


	//   ....[21]....
        /*00dc*/ 	.word	0x05000016


	//   ....[22]....
        /*00e0*/ 	.word	0x05000016


	//   ....[23]....
        /*00e4*/ 	.word	0x05000016


	//   ....[24]....
        /*00e8*/ 	.word	0x05000016


	//   ....[25]....
        /*00ec*/ 	.word	0x05000016


	//   ....[26]....
        /*00f0*/ 	.word	0x05000016


	//   ....[27]....
        /*00f4*/ 	.word	0x05000016


	//   ....[28]....
        /*00f8*/ 	.word	0x05000016


	//   ....[29]....
        /*00fc*/ 	.word	0x05000016


	//   ....[30]....
        /*0100*/ 	.word	0x05000016


	//   ....[31]....
        /*0104*/ 	.word	0x05000016


	//   ....[32]....
        /*0108*/ 	.word	0x05000016


	//   ....[33]....
        /*010c*/ 	.word	0x05000016


	//   ....[34]....
        /*0110*/ 	.word	0x05000016


	//   ....[35]....
        /*0114*/ 	.word	0x05000016


	//   ....[36]....
        /*0118*/ 	.word	0x05000016


	//   ....[37]....
        /*011c*/ 	.word	0x05000016


	//   ....[38]....
        /*0120*/ 	.word	0x05000016


	//   ....[39]....
        /*0124*/ 	.word	0x05000016


	//   ....[40]....
        /*0128*/ 	.word	0x05000016


	//   ....[41]....
        /*012c*/ 	.word	0x05000016


	//   ....[42]....
        /*0130*/ 	.word	0x05000016


	//   ....[43]....
        /*0134*/ 	.word	0x05000016


	//   ....[44]....
        /*0138*/ 	.word	0x05000016


	//   ....[45]....
        /*013c*/ 	.word	0x05000016


	//   ....[46]....
        /*0140*/ 	.word	0x05000016


	//----- nvinfo : EIATTR_COOP_GROUP_INSTR_OFFSETS
	.align		4
.L_167:
        /*0144*/ 	.byte	0x04, 0x28
        /*0146*/ 	.short	(.L_169 - .L_168)


	//   ....[0]....
.L_168:
        /*0148*/ 	.word	0x00000110


	//   ....[1]....
        /*014c*/ 	.word	0x00000820


	//   ....[2]....
        /*0150*/ 	.word	0x00000860


	//   ....[3]....
        /*0154*/ 	.word	0x00000930


	//   ....[4]....
        /*0158*/ 	.word	0x00000940


	//   ....[5]....
        /*015c*/ 	.word	0x00000970


	//   ....[6]....
        /*0160*/ 	.word	0x000009a0


	//   ....[7]....
        /*0164*/ 	.word	0x00000a10


	//   ....[8]....
        /*0168*/ 	.word	0x00000a20


	//   ....[9]....
        /*016c*/ 	.word	0x00000a60


	//   ....[10]....
        /*0170*/ 	.word	0x00000a80


	//   ....[11]....
        /*0174*/ 	.word	0x00000cc0


	//   ....[12]....
        /*0178*/ 	.word	0x00000fa0


	//   ....[13]....
        /*017c*/ 	.word	0x00001260


	//   ....[14]....
        /*0180*/ 	.word	0x00001530


	//   ....[15]....
        /*0184*/ 	.word	0x00001880


	//   ....[16]....
        /*0188*/ 	.word	0x000021a0


	//   ....[17]....
        /*018c*/ 	.word	0x00002420


	//   ....[18]....
        /*0190*/ 	.word	0x00002540


	//   ....[19]....
        /*0194*/ 	.word	0x000026b0


	//   ....[20]....
        /*0198*/ 	.word	0x00002830


	//   ....[21]....
        /*019c*/ 	.word	0x00002c30


	//   ....[22]....
        /*01a0*/ 	.word	0x00002cb0


	//   ....[23]....
        /*01a4*/ 	.word	0x00002cf0


	//   ....[24]....
        /*01a8*/ 	.word	0x00002d20


	//   ....[25]....
        /*01ac*/ 	.word	0x00002d50


	//   ....[26]....
        /*01b0*/ 	.word	0x00002f00


	//   ....[27]....
        /*01b4*/ 	.word	0x00003480


	//   ....[28]....
        /*01b8*/ 	.word	0x000038b0


	//   ....[29]....
        /*01bc*/ 	.word	0x00003d30


	//   ....[30]....
        /*01c0*/ 	.word	0x00003dc0


	//   ....[31]....
        /*01c4*/ 	.word	0x00003e40


	//   ....[32]....
        /*01c8*/ 	.word	0x00003ed0


	//   ....[33]....
        /*01cc*/ 	.word	0x00003f50


	//   ....[34]....
        /*01d0*/ 	.word	0x00003fd0


	//   ....[35]....
        /*01d4*/ 	.word	0x00004080


	//   ....[36]....
        /*01d8*/ 	.word	0x00004230


	//   ....[37]....
        /*01dc*/ 	.word	0x000042b0


	//   ....[38]....
        /*01e0*/ 	.word	0x00004330


	//   ....[39]....
        /*01e4*/ 	.word	0x000043b0


	//   ....[40]....
        /*01e8*/ 	.word	0x00004450


	//   ....[41]....
        /*01ec*/ 	.word	0x000044f0


	//   ....[42]....
        /*01f0*/ 	.word	0x00004550


	//   ....[43]....
        /*01f4*/ 	.word	0x000045b0


	//   ....[44]....
        /*01f8*/ 	.word	0x00004620


	//   ....[45]....
        /*01fc*/ 	.word	0x000046a0


	//   ....[46]....
        /*0200*/ 	.word	0x00004720


	//----- nvinfo : EIATTR_VRC_CTA_INIT_COUNT
	.align		4
.L_169:
        /*0204*/ 	.byte	0x02, 0x4a
	.zero		1
	.zero		1


	//----- nvinfo : EIATTR_EXIT_INSTR_OFFSETS
	.align		4
        /*0208*/ 	.byte	0x04, 0x1c
        /*020a*/ 	.short	(.L_171 - .L_170)


	//   ....[0]....
.L_170:
        /*020c*/ 	.word	0x00000050


	//   ....[1]....
        /*0210*/ 	.word	0x00000080


	//   ....[2]....
        /*0214*/ 	.word	0x00000130


	//   ....[3]....
        /*0218*/ 	.word	0x00002df0


	//   ....[4]....
        /*021c*/ 	.word	0x00003380


	//   ....[5]....
        /*0220*/ 	.word	0x00003ce0


	//----- nvinfo : EIATTR_CRS_STACK_SIZE
	.align		4
.L_171:
        /*0224*/ 	.byte	0x04, 0x1e
        /*0226*/ 	.short	(.L_173 - .L_172)
.L_172:
        /*0228*/ 	.word	0x00000000


	//----- nvinfo : EIATTR_CBANK_PARAM_SIZE
	.align		4
.L_173:
        /*022c*/ 	.byte	0x03, 0x19
        /*022e*/ 	.short	0x0030


	//----- nvinfo : EIATTR_PARAM_CBANK
	.align		4
        /*0230*/ 	.byte	0x04, 0x0a
        /*0232*/ 	.short	(.L_175 - .L_174)
	.align		4
.L_174:
        /*0234*/ 	.word	index@(.nv.constant0.ppo_batch_ema_manyparams_f32)
        /*0238*/ 	.short	0x0380
        /*023a*/ 	.short	0x0030


	//----- nvinfo : EIATTR_SW_WAR
	.align		4
.L_175:
        /*023c*/ 	.byte	0x04, 0x36
        /*023e*/ 	.short	(.L_177 - .L_176)
.L_176:
        /*0240*/ 	.word	0x00000008
.L_177:


//--------------------- .nv.callgraph             --------------------------
	.section	.nv.callgraph,"",@"SHT_CUDA_CALLGRAPH"
	.align	4
	.sectionentsize	8
	.align		4
        /*0000*/ 	.word	0x00000000
	.align		4
        /*0004*/ 	.word	0xffffffff
	.align		4
        /*0008*/ 	.word	0x00000000
	.align		4
        /*000c*/ 	.word	0xfffffffe
	.align		4
        /*0010*/ 	.word	0x00000000
	.align		4
        /*0014*/ 	.word	0xfffffffd
	.align		4
        /*0018*/ 	.word	0x00000000
	.align		4
        /*001c*/ 	.word	0xfffffffc


//--------------------- .text.ppo_from_ma_many_series_one_param_time_major_f32 --------------------------
	.section	.text.ppo_from_ma_many_series_one_param_time_major_f32,"ax",@progbits
	.align	128
        .global         ppo_from_ma_many_series_one_param_time_major_f32
        .type           ppo_from_ma_many_series_one_param_time_major_f32,@function
        .size           ppo_from_ma_many_series_one_param_time_major_f32,(.L_x_315 - ppo_from_ma_many_series_one_param_time_major_f32)
        .other          ppo_from_ma_many_series_one_param_time_major_f32,@"STO_CUDA_ENTRY STV_DEFAULT"
ppo_from_ma_many_series_one_param_time_major_f32:
.text.ppo_from_ma_many_series_one_param_time_major_f32:
[----:B------:R-:W-:Y:S01]  /*0000*/  LDC R1, c[0x0][0x37c] ;  /* 0x0000df00ff017b82 */ /* 0x000fe20000000800 */
[----:B------:R-:W0:Y:S07]  /*0010*/  S2R R3, SR_TID.Y ;  /* 0x0000000000037919 */ /* 0x000e2e0000002200 */
[----:B------:R-:W0:Y:S01]  /*0020*/  S2UR UR4, SR_CTAID.Y ;  /* 0x00000000000479c3 */ /* 0x000e220000002600 */
[----:B------:R-:W1:Y:S07]  /*0030*/  LDCU UR5, c[0x0][0x390] ;  /* 0x00007200ff0577ac */ /* 0x000e6e0008000800 */
[----:B------:R-:W0:Y:S02]  /*0040*/  LDC R2, c[0x0][0x364] ;  /* 0x0000d900ff027b82 */ /* 0x000e240000000800 */
[----:B0-----:R-:W-:-:S05]  /*0050*/  IMAD R2, R2, UR4, R3 ;  /* 0x0000000402027c24 */ /* 0x001fca000f8e0203 */
[----:B-1----:R-:W-:-:S13]  /*0060*/  ISETP.GE.AND P0, PT, R2, UR5, PT ;  /* 0x0000000502007c0c */ /* 0x002fda000bf06270 */
[----:B------:R-:W-:Y:S05]  /*0070*/  @P0 EXIT ;  /* 0x000000000000094d */ /* 0x000fea0003800000 */
[----:B------:R-:W0:Y:S01]  /*0080*/  S2R R0, SR_TID.X ;  /* 0x0000000000007919 */ /* 0x000e220000002100 */
[----:B------:R-:W1:Y:S01]  /*0090*/  LDC.64 R4, c[0x0][0x398] ;  /* 0x0000e600ff047b82 */ /* 0x000e620000000a00 */
[----:B------:R-:W2:Y:S01]  /*00a0*/  LDCU.64 UR4, c[0x0][0x358] ;  /* 0x00006b00ff0477ac */ /* 0x000ea20008000a00 */
[----:B------:R-:W3:Y:S06]  /*00b0*/  LDCU UR8, c[0x0][0x394] ;  /* 0x00007280ff0877ac */ /* 0x000eec0008000800 */
[----:B------:R-:W0:Y:S08]  /*00c0*/  S2UR UR6, SR_CTAID.X ;  /* 0x00000000000679c3 */ /* 0x000e300000002500 */
[----:B------:R-:W0:Y:S01]  /*00d0*/  LDC R3, c[0x0][0x360] ;  /* 0x0000d800ff037b82 */ /* 0x000e220000000800 */
[----:B------:R-:W4:Y:S01]  /*00e0*/  LDCU UR7, c[0x0][0x370] ;  /* 0x00006e00ff0777ac */ /* 0x000f220008000800 */
[----:B-1----:R-:W-:-:S06]  /*00f0*/  IMAD.WIDE.U32 R4, R2, 0x4, R4 ;  /* 0x0000000402047825 */ /* 0x002fcc00078e0004 */
[----:B------:R-:W1:Y:S01]  /*0100*/  LDC R13, c[0x0][0x3a0] ;  /* 0x0000e800ff0d7b82 */ /* 0x000e620000000800 */
[----:B--2---:R0:W5:Y:S02]  /*0110*/  LDG.E.CONSTANT R4, desc[UR4][R4.64] ;  /* 0x0000000404047981 */ /* 0x004164000c1e9900 */
[C---:B0-----:R-:W-:Y:S02]  /*0120*/  IMAD R5, R3.reuse, UR6, R0 ;  /* 0x0000000603057c24 */ /* 0x041fe4000f8e0200 */
[----:B----4-:R-:W-:-:S03]  /*0130*/  IMAD R3, R3, UR7, RZ ;  /* 0x0000000703037c24 */ /* 0x010fc6000f8e02ff */
[----:B---3--:R-:W-:-:S13]  /*0140*/  ISETP.GE.AND P0, PT, R5, UR8, PT ;  /* 0x0000000805007c0c */ /* 0x008fda000bf06270 */
[----:B------:R-:W-:Y:S05]  /*0150*/  @P0 EXIT ;  /* 0x000000000000094d */ /* 0x000fea0003800000 */
[----:B------:R-:W0:Y:S01]  /*0160*/  LDC.64 R10, c[0x0][0x3a8] ;  /* 0x0000ea00ff0a7b82 */ /* 0x000e220000000a00 */
[----:B-1---5:R-:W-:Y:S01]  /*0170*/  IADD3 R4, PT, PT, R4, -0x1, R13 ;  /* 0xffffffff04047810 */ /* 0x022fe20007ffe00d */
[----:B------:R-:W1:Y:S06]  /*0180*/  LDCU.64 UR6, c[0x0][0x390] ;  /* 0x00007200ff0677ac */ /* 0x000e6c0008000a00 */
[----:B------:R-:W2:Y:S08]  /*0190*/  LDC.64 R8, c[0x0][0x380] ;  /* 0x0000e000ff087b82 */ /* 0x000eb00000000a00 */
[----:B------:R-:W3:Y:S02]  /*01a0*/  LDC.64 R6, c[0x0][0x388] ;  /* 0x0000e200ff067b82 */ /* 0x000ee40000000a00 */
.L_x_4:
[----:B-1----:R-:W-:-:S04]  /*01b0*/  IMAD R27, R5, UR6, R2 ;  /* 0x00000006051b7c24 */ /* 0x002fc8000f8e0202 */
[----:B---34-:R-:W-:-:S05]  /*01c0*/  IMAD.WIDE R12, R27, 0x4, R6 ;  /* 0x000000041b0c7825 */ /* 0x018fca00078e0206 */
[----:B------:R-:W3:Y:S01]  /*01d0*/  LDG.E.CONSTANT R16, desc[UR4][R12.64] ;  /* 0x000000040c107981 */ /* 0x000ee2000c1e9900 */
[----:B--2---:R-:W-:-:S05]  /*01e0*/  IMAD.WIDE R14, R27, 0x4, R8 ;  /* 0x000000041b0e7825 */ /* 0x004fca00078e0208 */
[----:B------:R-:W2:Y:S01]  /*01f0*/  LDG.E.CONSTANT R22, desc[UR4][R14.64] ;  /* 0x000000040e167981 */ /* 0x000ea2000c1e9900 */
[----:B------:R-:W-:Y:S01]  /*0200*/  BSSY.RECONVERGENT B0, `(.L_x_0) ;  /* 0x0000023000007945 */ /* 0x000fe20003800200 */
[----:B------:R-:W-:Y:S01]  /*0210*/  IMAD.MOV.U32 R17, RZ, RZ, 0x7fffffff ;  /* 0x7fffffffff117424 */ /* 0x000fe200078e00ff */
[----:B---3--:R-:W-:-:S04]  /*0220*/  FSETP.NE.AND P0, PT, |R16|, +INF , PT ;  /* 0x7f8000001000780b */ /* 0x008fc80003f05200 */
[----:B------:R-:W-:Y:S01]  /*0230*/  ISETP.LT.OR P0, PT, R5, R4, !P0 ;  /* 0x000000040500720c */ /* 0x000fe20004701670 */
[----:B------:R-:W-:-:S03]  /*0240*/  IMAD.IADD R5, R3, 0x1, R5 ;  /* 0x0000000103057824 */ /* 0x000fc600078e0205 */
[----:B--2---:R-:W-:Y:S02]  /*0250*/  FSETP.NE.AND P0, PT, |R22|, +INF , !P0 ;  /* 0x7f8000001600780b */ /* 0x004fe40004705200 */
[----:B------:R-:W-:Y:S02]  /*0260*/  ISETP.GE.AND P1, PT, R5, UR7, PT ;  /* 0x0000000705007c0c */ /* 0x000fe4000bf26270 */
[----:B------:R-:W-:-:S13]  /*0270*/  FSETP.EQ.OR P0, PT, R16, RZ, !P0 ;  /* 0x000000ff1000720b */ /* 0x000fda0004702400 */
[----:B------:R-:W-:Y:S05]  /*0280*/  @P0 BRA `(.L_x_1) ;  /* 0x0000000000680947 */ /* 0x000fea0003800000 */
[----:B------:R-:W1:Y:S01]  /*0290*/  F2F.F64.F32 R16, R16 ;  /* 0x0000001000107310 */ /* 0x000e620000201800 */
[----:B------:R-:W-:Y:S01]  /*02a0*/  IMAD.MOV.U32 R12, RZ, RZ, 0x1 ;  /* 0x00000001ff0c7424 */ /* 0x000fe200078e00ff */
[----:B------:R-:W-:Y:S06]  /*02b0*/  BSSY.RECONVERGENT B1, `(.L_x_2) ;  /* 0x0000013000017945 */ /* 0x000fec0003800200 */
[----:B-1----:R-:W1:Y:S02]  /*02c0*/  MUFU.RCP64H R13, R17 ;  /* 0x00000011000d7308 */ /* 0x002e640000001800 */
[----:B-1----:R-:W-:-:S08]  /*02d0*/  DFMA R14, -R16, R12, 1 ;  /* 0x3ff00000100e742b */ /* 0x002fd0000000010c */
[----:B------:R-:W-:-:S08]  /*02e0*/  DFMA R14, R14, R14, R14 ;  /* 0x0000000e0e0e722b */ /* 0x000fd0000000000e */
[----:B------:R-:W-:Y:S02]  /*02f0*/  DFMA R12, R12, R14, R12 ;  /* 0x0000000e0c0c722b */ /* 0x000fe4000000000c */
[----:B------:R-:W1:Y:S06]  /*0300*/  F2F.F64.F32 R14, R22 ;  /* 0x00000016000e7310 */ /* 0x000e6c0000201800 */
[----:B------:R-:W-:-:S08]  /*0310*/  DFMA R18, -R16, R12, 1 ;  /* 0x3ff000001012742b */ /* 0x000fd0000000010c */
[----:B------:R-:W-:Y:S01]  /*0320*/  DFMA R12, R12, R18, R12 ;  /* 0x000000120c0c722b */ /* 0x000fe2000000000c */
[----:B-1----:R-:W-:-:S07]  /*0330*/  FSETP.GEU.AND P2, PT, |R15|, 6.5827683646048100446e-37, PT ;  /* 0x036000000f00780b */ /* 0x002fce0003f4e200 */
[----:B------:R-:W-:-:S08]  /*0340*/  DMUL R18, R14, R12 ;  /* 0x0000000c0e127228 */ /* 0x000fd00000000000 */
[----:B------:R-:W-:-:S08]  /*0350*/  DFMA R20, -R16, R18, R14 ;  /* 0x000000121014722b */ /* 0x000fd0000000010e */
[----:B------:R-:W-:-:S10]  /*0360*/  DFMA R12, R12, R20, R18 ;  /* 0x000000140c0c722b */ /* 0x000fd40000000012 */
[----:B------:R-:W-:-:S05]  /*0370*/  FFMA R0, RZ, R17, R13 ;  /* 0x00000011ff007223 */ /* 0x000fca000000000d */
[----:B------:R-:W-:-:S13]  /*0380*/  FSETP.GT.AND P0, PT, |R0|, 1.469367938527859385e-39, PT ;  /* 0x001000000000780b */ /* 0x000fda0003f04200 */
[----:B------:R-:W-:Y:S05]  /*0390*/  @P0 BRA P2, `(.L_x_3) ;  /* 0x0000000000100947 */ /* 0x000fea0001000000 */
[----:B------:R-:W-:-:S07]  /*03a0*/  MOV R0, 0x3c0 ;  /* 0x000003c000007802 */ /* 0x000fce0000000f00 */
[----:B0-----:R-:W-:Y:S05]  /*03b0*/  CALL.REL.NOINC `($__internal_0_$__cuda_sm20_div_rn_f64_full) ;  /* 0x0000000000307944 */ /* 0x001fea0003c00000 */
[----:B------:R-:W-:Y:S02]  /*03c0*/  IMAD.MOV.U32 R12, RZ, RZ, R20 ;  /* 0x000000ffff0c7224 */ /* 0x000fe400078e0014 */
[----:B------:R-:W-:-:S07]  /*03d0*/  IMAD.MOV.U32 R13, RZ, RZ, R21 ;  /* 0x000000ffff0d7224 */ /* 0x000fce00078e0015 */
.L_x_3:
[----:B------:R-:W-:Y:S05]  /*03e0*/  BSYNC.RECONVERGENT B1 ;  /* 0x0000000000017941 */ /* 0x000fea0003800200 */
.L_x_2:
[----:B------:R-:W-:Y:S02]  /*03f0*/  IMAD.MOV.U32 R14, RZ, RZ, 0x0 ;  /* 0x00000000ff0e7424 */ /* 0x000fe400078e00ff */
[----:B------:R-:W-:-:S06]  /*0400*/  IMAD.MOV.U32 R15, RZ, RZ, 0x40590000 ;  /* 0x40590000ff0f7424 */ /* 0x000fcc00078e00ff */
[----:B------:R-:W-:-:S06]  /*0410*/  DFMA R12, R12, R14, -100 ;  /* 0xc05900000c0c742b */ /* 0x000fcc000000000e */
[----:B------:R1:W2:Y:S05]  /*0420*/  F2F.F32.F64 R17, R12 ;  /* 0x0000000c00117310 */ /* 0x0002aa0000301000 */
.L_x_1:
[----:B------:R-:W-:Y:S05]  /*0430*/  BSYNC.RECONVERGENT B0 ;  /* 0x0000000000007941 */ /* 0x000fea0003800200 */
.L_x_0:
[----:B01----:R-:W-:-:S05]  /*0440*/  IMAD.WIDE R12, R27, 0x4, R10 ;  /* 0x000000041b0c7825 */ /* 0x003fca00078e020a */
[----:B--2---:R4:W-:Y:S01]  /*0450*/  STG.E desc[UR4][R12.64], R17 ;  /* 0x000000110c007986 */ /* 0x0049e2000c101904 */
[----:B------:R-:W-:Y:S05]  /*0460*/  @!P1 BRA `(.L_x_4) ;  /* 0xfffffffc00509947 */ /* 0x000fea000383ffff */
[----:B------:R-:W-:Y:S05]  /*0470*/  EXIT ;  /* 0x000000000000794d */ /* 0x000fea0003800000 */
        .weak           $__internal_0_$__cuda_sm20_div_rn_f64_full
        .type           $__internal_0_$__cuda_sm20_div_rn_f64_full,@function
        .size           $__internal_0_$__cuda_sm20_div_rn_f64_full,(.L_x_315 - $__internal_0_$__cuda_sm20_div_rn_f64_full)
$__internal_0_$__cuda_sm20_div_rn_f64_full:
[----:B------:R-:W-:Y:S01]  /*0480*/  IMAD.MOV.U32 R13, RZ, RZ, R15 ;  /* 0x000000ffff0d7224 */ /* 0x000fe200078e000f */
[C---:B------:R-:W-:Y:S01]  /*0490*/  FSETP.GEU.AND P0, PT, |R17|.reuse, 1.469367938527859385e-39, PT ;  /* 0x001000001100780b */ /* 0x040fe20003f0e200 */
[----:B------:R-:W-:Y:S01]  /*04a0*/  IMAD.MOV.U32 R12, RZ, RZ, R14 ;  /* 0x000000ffff0c7224 */ /* 0x000fe200078e000e */
[----:B------:R-:W-:Y:S01]  /*04b0*/  LOP3.LUT R14, R17, 0x800fffff, RZ, 0xc0, !PT ;  /* 0x800fffff110e7812 */ /* 0x000fe200078ec0ff */
[----:B------:R-:W-:Y:S01]  /*04c0*/  IMAD.MOV.U32 R28, RZ, RZ, 0x1ca00000 ;  /* 0x1ca00000ff1c7424 */ /* 0x000fe200078e00ff */
[C---:B------:R-:W-:Y:S01]  /*04d0*/  FSETP.GEU.AND P3, PT, |R13|.reuse, 1.469367938527859385e-39, PT ;  /* 0x001000000d00780b */ /* 0x040fe20003f6e200 */
[----:B------:R-:W-:Y:S01]  /*04e0*/  IMAD.MOV.U32 R18, RZ, RZ, R12 ;  /* 0x000000ffff127224 */ /* 0x000fe200078e000c */
[----:B------:R-:W-:Y:S01]  /*04f0*/  LOP3.LUT R15, R14, 0x3ff00000, RZ, 0xfc, !PT ;  /* 0x3ff000000e0f7812 */ /* 0x000fe200078efcff */
[----:B------:R-:W-:Y:S01]  /*0500*/  IMAD.MOV.U32 R14, RZ, RZ, R16 ;  /* 0x000000ffff0e7224 */ /* 0x000fe200078e0010 */
[----:B------:R-:W-:Y:S01]  /*0510*/  LOP3.LUT R26, R13, 0x7ff00000, RZ, 0xc0, !PT ;  /* 0x7ff000000d1a7812 */ /* 0x000fe200078ec0ff */
[----:B------:R-:W-:Y:S01]  /*0520*/  IMAD.MOV.U32 R20, RZ, RZ, 0x1 ;  /* 0x00000001ff147424 */ /* 0x000fe200078e00ff */
[----:B------:R-:W-:Y:S01]  /*0530*/  LOP3.LUT R29, R17, 0x7ff00000, RZ, 0xc0, !PT ;  /* 0x7ff00000111d7812 */ /* 0x000fe200078ec0ff */
[----:B------:R-:W-:Y:S02]  /*0540*/  BSSY.RECONVERGENT B2, `(.L_x_5) ;  /* 0x000004d000027945 */ /* 0x000fe40003800200 */
[----:B------:R-:W-:Y:S01]  /*0550*/  @!P0 DMUL R14, R16, 8.98846567431157953865e+307 ;  /* 0x7fe00000100e8828 */ /* 0x000fe20000000000 */
[----:B------:R-:W-:-:S03]  /*0560*/  ISETP.GE.U32.AND P2, PT, R26, R29, PT ;  /* 0x0000001d1a00720c */ /* 0x000fc60003f46070 */
[----:B------:R-:W-:Y:S01]  /*0570*/  @!P3 LOP3.LUT R19, R17, 0x7ff00000, RZ, 0xc0, !PT ;  /* 0x7ff000001113b812 */ /* 0x000fe200078ec0ff */
[----:B------:R-:W-:Y:S01]  /*0580*/  @!P3 IMAD.MOV.U32 R22, RZ, RZ, RZ ;  /* 0x000000ffff16b224 */ /* 0x000fe200078e00ff */
[----:B------:R-:W0:Y:S02]  /*0590*/  MUFU.RCP64H R21, R15 ;  /* 0x0000000f00157308 */ /* 0x000e240000001800 */
[----:B------:R-:W-:Y:S02]  /*05a0*/  @!P3 ISETP.GE.U32.AND P4, PT, R26, R19, PT ;  /* 0x000000131a00b20c */ /* 0x000fe40003f86070 */
[C---:B------:R-:W-:Y:S02]  /*05b0*/  SEL R19, R28.reuse, 0x63400000, !P2 ;  /* 0x634000001c137807 */ /* 0x040fe40005000000 */
[----:B------:R-:W-:Y:S02]  /*05c0*/  @!P3 SEL R23, R28, 0x63400000, !P4 ;  /* 0x634000001c17b807 */ /* 0x000fe40006000000 */
[----:B------:R-:W-:-:S02]  /*05d0*/  LOP3.LUT R19, R19, 0x800fffff, R13, 0xf8, !PT ;  /* 0x800fffff13137812 */ /* 0x000fc400078ef80d */
[----:B------:R-:W-:Y:S02]  /*05e0*/  @!P3 LOP3.LUT R23, R23, 0x80000000, R13, 0xf8, !PT ;  /* 0x800000001717b812 */ /* 0x000fe400078ef80d */
[----:B------:R-:W-:Y:S02]  /*05f0*/  @!P0 LOP3.LUT R29, R15, 0x7ff00000, RZ, 0xc0, !PT ;  /* 0x7ff000000f1d8812 */ /* 0x000fe400078ec0ff */
[----:B------:R-:W-:-:S06]  /*0600*/  @!P3 LOP3.LUT R23, R23, 0x100000, RZ, 0xfc, !PT ;  /* 0x001000001717b812 */ /* 0x000fcc00078efcff */
[----:B------:R-:W-:Y:S02]  /*0610*/  @!P3 DFMA R18, R18, 2, -R22 ;  /* 0x400000001212b82b */ /* 0x000fe40000000816 */
[----:B0-----:R-:W-:-:S08]  /*0620*/  DFMA R22, R20, -R14, 1 ;  /* 0x3ff000001416742b */ /* 0x001fd0000000080e */
[----:B------:R-:W-:-:S08]  /*0630*/  DFMA R22, R22, R22, R22 ;  /* 0x000000161616722b */ /* 0x000fd00000000016 */
[----:B------:R-:W-:-:S08]  /*0640*/  DFMA R22, R20, R22, R20 ;  /* 0x000000161416722b */ /* 0x000fd00000000014 */
[----:B------:R-:W-:-:S08]  /*0650*/  DFMA R20, R22, -R14, 1 ;  /* 0x3ff000001614742b */ /* 0x000fd0000000080e */
[----:B------:R-:W-:-:S08]  /*0660*/  DFMA R20, R22, R20, R22 ;  /* 0x000000141614722b */ /* 0x000fd00000000016 */
[----:B------:R-:W-:-:S08]  /*0670*/  DMUL R22, R20, R18 ;  /* 0x0000001214167228 */ /* 0x000fd00000000000 */
[----:B------:R-:W-:-:S08]  /*0680*/  DFMA R24, R22, -R14, R18 ;  /* 0x8000000e1618722b */ /* 0x000fd00000000012 */
[----:B------:R-:W-:Y:S01]  /*0690*/  DFMA R24, R20, R24, R22 ;  /* 0x000000181418722b */ /* 0x000fe20000000016 */
[----:B------:R-:W-:Y:S01]  /*06a0*/  IMAD.MOV.U32 R22, RZ, RZ, R26 ;  /* 0x000000ffff167224 */ /* 0x000fe200078e001a */
[----:B------:R-:W-:-:S05]  /*06b0*/  @!P3 LOP3.LUT R22, R19, 0x7ff00000, RZ, 0xc0, !PT ;  /* 0x7ff000001316b812 */ /* 0x000fca00078ec0ff */
[----:B------:R-:W-:-:S05]  /*06c0*/  VIADD R20, R22, 0xffffffff ;  /* 0xffffffff16147836 */ /* 0x000fca0000000000 */
[----:B------:R-:W-:Y:S01]  /*06d0*/  ISETP.GT.U32.AND P0, PT, R20, 0x7feffffe, PT ;  /* 0x7feffffe1400780c */ /* 0x000fe20003f04070 */
[----:B------:R-:W-:-:S05]  /*06e0*/  VIADD R20, R29, 0xffffffff ;  /* 0xffffffff1d147836 */ /* 0x000fca0000000000 */
[----:B------:R-:W-:-:S13]  /*06f0*/  ISETP.GT.U32.OR P0, PT, R20, 0x7feffffe, P0 ;  /* 0x7feffffe1400780c */ /* 0x000fda0000704470 */
[----:B------:R-:W-:Y:S05]  /*0700*/  @P0 BRA `(.L_x_6) ;  /* 0x00000000006c0947 */ /* 0x000fea0003800000 */
[----:B------:R-:W-:-:S04]  /*0710*/  LOP3.LUT R13, R17, 0x7ff00000, RZ, 0xc0, !PT ;  /* 0x7ff00000110d7812 */ /* 0x000fc800078ec0ff */
[CC--:B------:R-:W-:Y:S02]  /*0720*/  VIADDMNMX R12, R26.reuse, -R13.reuse, 0xb9600000, !PT ;  /* 0xb96000001a0c7446 */ /* 0x0c0fe4000780090d */
[----:B------:R-:W-:Y:S02]  /*0730*/  ISETP.GE.U32.AND P0, PT, R26, R13, PT ;  /* 0x0000000d1a00720c */ /* 0x000fe40003f06070 */
[----:B------:R-:W-:Y:S02]  /*0740*/  VIMNMX R12, PT, PT, R12, 0x46a00000, PT ;  /* 0x46a000000c0c7848 */ /* 0x000fe40003fe0100 */
[----:B------:R-:W-:-:S05]  /*0750*/  SEL R13, R28, 0x63400000, !P0 ;  /* 0x634000001c0d7807 */ /* 0x000fca0004000000 */
[----:B------:R-:W-:Y:S02]  /*0760*/  IMAD.IADD R22, R12, 0x1, -R13 ;  /* 0x000000010c167824 */ /* 0x000fe400078e0a0d */
[----:B------:R-:W-:Y:S02]  /*0770*/  IMAD.MOV.U32 R12, RZ, RZ, RZ ;  /* 0x000000ffff0c7224 */ /* 0x000fe400078e00ff */
[----:B------:R-:W-:-:S06]  /*0780*/  VIADD R13, R22, 0x7fe00000 ;  /* 0x7fe00000160d7836 */ /* 0x000fcc0000000000 */
[----:B------:R-:W-:-:S10]  /*0790*/  DMUL R20, R24, R12 ;  /* 0x0000000c18147228 */ /* 0x000fd40000000000 */
[----:B------:R-:W-:-:S13]  /*07a0*/  FSETP.GTU.AND P0, PT, |R21|, 1.469367938527859385e-39, PT ;  /* 0x001000001500780b */ /* 0x000fda0003f0c200 */
[----:B------:R-:W-:Y:S05]  /*07b0*/  @P0 BRA `(.L_x_7) ;  /* 0x0000000000940947 */ /* 0x000fea0003800000 */
[----:B------:R-:W-:Y:S01]  /*07c0*/  DFMA R14, R24, -R14, R18 ;  /* 0x8000000e180e722b */ /* 0x000fe20000000012 */
[----:B------:R-:W-:-:S09]  /*07d0*/  IMAD.MOV.U32 R12, RZ, RZ, RZ ;  /* 0x000000ffff0c7224 */ /* 0x000fd200078e00ff */
[C---:B------:R-:W-:Y:S02]  /*07e0*/  FSETP.NEU.AND P0, PT, R15.reuse, RZ, PT ;  /* 0x000000ff0f00720b */ /* 0x040fe40003f0d000 */
[----:B------:R-:W-:-:S04]  /*07f0*/  LOP3.LUT R17, R15, 0x80000000, R17, 0x48, !PT ;  /* 0x800000000f117812 */ /* 0x000fc800078e4811 */
[----:B------:R-:W-:-:S07]  /*0800*/  LOP3.LUT R13, R17, R13, RZ, 0xfc, !PT ;  /* 0x0000000d110d7212 */ /* 0x000fce00078efcff */
[----:B------:R-:W-:Y:S05]  /*0810*/  @!P0 BRA `(.L_x_7) ;  /* 0x00000000007c8947 */ /* 0x000fea0003800000 */
[----:B------:R-:W-:Y:S01]  /*0820*/  IMAD.MOV R15, RZ, RZ, -R22 ;  /* 0x000000ffff0f7224 */ /* 0x000fe200078e0a16 */
[----:B------:R-:W-:Y:S01]  /*0830*/  DMUL.RP R12, R24, R12 ;  /* 0x0000000c180c7228 */ /* 0x000fe20000008000 */
[----:B------:R-:W-:-:S06]  /*0840*/  IMAD.MOV.U32 R14, RZ, RZ, RZ ;  /* 0x000000ffff0e7224 */ /* 0x000fcc00078e00ff */
[----:B------:R-:W-:-:S03]  /*0850*/  DFMA R14, R20, -R14, R24 ;  /* 0x8000000e140e722b */ /* 0x000fc60000000018 */
[----:B------:R-:W-:-:S03]  /*0860*/  LOP3.LUT R17, R13, R17, RZ, 0x3c, !PT ;  /* 0x000000110d117212 */ /* 0x000fc600078e3cff */
[----:B------:R-:W-:-:S04]  /*0870*/  IADD3 R14, PT, PT, -R22, -0x43300000, RZ ;  /* 0xbcd00000160e7810 */ /* 0x000fc80007ffe1ff */
[----:B------:R-:W-:-:S04]  /*0880*/  FSETP.NEU.AND P0, PT, |R15|, R14, PT ;  /* 0x0000000e0f00720b */ /* 0x000fc80003f0d200 */
[----:B------:R-:W-:Y:S02]  /*0890*/  FSEL R20, R12, R20, !P0 ;  /* 0x000000140c147208 */ /* 0x000fe40004000000 */
[----:B------:R-:W-:Y:S01]  /*08a0*/  FSEL R21, R17, R21, !P0 ;  /* 0x0000001511157208 */ /* 0x000fe20004000000 */
[----:B------:R-:W-:Y:S06]  /*08b0*/  BRA `(.L_x_7) ;  /* 0x0000000000547947 */ /* 0x000fec0003800000 */
.L_x_6:
[----:B------:R-:W-:-:S14]  /*08c0*/  DSETP.NAN.AND P0, PT, R12, R12, PT ;  /* 0x0000000c0c00722a */ /* 0x000fdc0003f08000 */
[----:B------:R-:W-:Y:S05]  /*08d0*/  @P0 BRA `(.L_x_8) ;  /* 0x0000000000440947 */ /* 0x000fea0003800000 */
[----:B------:R-:W-:-:S14]  /*08e0*/  DSETP.NAN.AND P0, PT, R16, R16, PT ;  /* 0x000000101000722a */ /* 0x000fdc0003f08000 */
[----:B------:R-:W-:Y:S05]  /*08f0*/  @P0 BRA `(.L_x_9) ;  /* 0x0000000000300947 */ /* 0x000fea0003800000 */
[----:B------:R-:W-:Y:S01]  /*0900*/  ISETP.NE.AND P0, PT, R22, R29, PT ;  /* 0x0000001d1600720c */ /* 0x000fe20003f05270 */
[----:B------:R-:W-:Y:S02]  /*0910*/  IMAD.MOV.U32 R20, RZ, RZ, 0x0 ;  /* 0x00000000ff147424 */ /* 0x000fe400078e00ff */
[----:B------:R-:W-:-:S10]  /*0920*/  IMAD.MOV.U32 R21, RZ, RZ, -0x80000 ;  /* 0xfff80000ff157424 */ /* 0x000fd400078e00ff */
[----:B------:R-:W-:Y:S05]  /*0930*/  @!P0 BRA `(.L_x_7) ;  /* 0x0000000000348947 */ /* 0x000fea0003800000 */
[----:B------:R-:W-:Y:S02]  /*0940*/  ISETP.NE.AND P0, PT, R22, 0x7ff00000, PT ;  /* 0x7ff000001600780c */ /* 0x000fe40003f05270 */
[----:B------:R-:W-:Y:S02]  /*0950*/  LOP3.LUT R21, R13, 0x80000000, R17, 0x48, !PT ;  /* 0x800000000d157812 */ /* 0x000fe400078e4811 */
[----:B------:R-:W-:-:S13]  /*0960*/  ISETP.EQ.OR P0, PT, R29, RZ, !P0 ;  /* 0x000000ff1d00720c */ /* 0x000fda0004702670 */
[----:B------:R-:W-:Y:S01]  /*0970*/  @P0 LOP3.LUT R12, R21, 0x7ff00000, RZ, 0xfc, !PT ;  /* 0x7ff00000150c0812 */ /* 0x000fe200078efcff */
[----:B------:R-:W-:Y:S02]  /*0980*/  @!P0 IMAD.MOV.U32 R20, RZ, RZ, RZ ;  /* 0x000000ffff148224 */ /* 0x000fe400078e00ff */
[----:B------:R-:W-:Y:S02]  /*0990*/  @P0 IMAD.MOV.U32 R20, RZ, RZ, RZ ;  /* 0x000000ffff140224 */ /* 0x000fe400078e00ff */
[----:B------:R-:W-:Y:S01]  /*09a0*/  @P0 IMAD.MOV.U32 R21, RZ, RZ, R12 ;  /* 0x000000ffff150224 */ /* 0x000fe200078e000c */
[----:B------:R-:W-:Y:S06]  /*09b0*/  BRA `(.L_x_7) ;  /* 0x0000000000147947 */ /* 0x000fec0003800000 */
.L_x_9:
[----:B------:R-:W-:Y:S01]  /*09c0*/  LOP3.LUT R21, R17, 0x80000, RZ, 0xfc, !PT ;  /* 0x0008000011157812 */ /* 0x000fe200078efcff */
[----:B------:R-:W-:Y:S01]  /*09d0*/  IMAD.MOV.U32 R20, RZ, RZ, R16 ;  /* 0x000000ffff147224 */ /* 0x000fe200078e0010 */
[----:B------:R-:W-:Y:S06]  /*09e0*/  BRA `(.L_x_7) ;  /* 0x0000000000087947 */ /* 0x000fec0003800000 */
.L_x_8:
[----:B------:R-:W-:Y:S01]  /*09f0*/  LOP3.LUT R21, R13, 0x80000, RZ, 0xfc, !PT ;  /* 0x000800000d157812 */ /* 0x000fe200078efcff */
[----:B------:R-:W-:-:S07]  /*0a00*/  IMAD.MOV.U32 R20, RZ, RZ, R12 ;  /* 0x000000ffff147224 */ /* 0x000fce00078e000c */
.L_x_7:
[----:B------:R-:W-:Y:S05]  /*0a10*/  BSYNC.RECONVERGENT B2 ;  /* 0x0000000000027941 */ /* 0x000fea0003800200 */
.L_x_5:
[----:B------:R-:W-:Y:S02]  /*0a20*/  IMAD.MOV.U32 R12, RZ, RZ, R0 ;  /* 0x000000ffff0c7224 */ /* 0x000fe400078e0000 */
[----:B------:R-:W-:-:S04]  /*0a30*/  IMAD.MOV.U32 R13, RZ, RZ, 0x0 ;  /* 0x00000000ff0d7424 */ /* 0x000fc800078e00ff */
[----:B------:R-:W-:Y:S05]  /*0a40*/  RET.REL.NODEC R12 `(ppo_from_ma_many_series_one_param_time_major_f32) ;  /* 0xfffffff40c6c7950 */ /* 0x000fea0003c3ffff */
.L_x_10:
[----:B------:R-:W-:-:S00]  /*0a50*/  BRA `(.L_x_10) ;  /* 0xfffffffc00fc7947 */ /* 0x000fc0000383ffff */
[----:B------:R-:W-:-:S00]  /*0a60*/  NOP ;  /* 0x0000000000007918 */ /* 0x000fc00000000000 */
        /* <DEDUP_REMOVED lines=9> */
.L_x_315:


//--------------------- .text.ppo_from_ma_batch_f32 --------------------------
	.section	.text.ppo_from_ma_batch_f32,"ax",@progbits
	.align	128
        .global         ppo_from_ma_batch_f32
        .type           ppo_from_ma_batch_f32,@function
        .size           ppo_from_ma_batch_f32,(.L_x_316 - ppo_from_ma_batch_f32)
        .other          ppo_from_ma_batch_f32,@"STO_CUDA_ENTRY STV_DEFAULT"
ppo_from_ma_batch_f32:
.text.ppo_from_ma_batch_f32:
[----:B------:R-:W-:Y:S08]  /*0000*/  LDC R1, c[0x0][0x37c] ;  /* 0x0000df00ff017b82 */ /* 0x000ff00000000800 */
[----:B------:R-:W0:Y:S01]  /*0010*/  S2UR UR4, SR_CTAID.Y ;  /* 0x00000000000479c3 */ /* 0x000e220000002600 */
[----:B------:R-:W1:Y:S07]  /*0020*/  LDCU UR5, c[0x0][0x394] ;  /* 0x00007280ff0577ac */ /* 0x000e6e0008000800 */
[----:B------:R-:W1:Y:S08]  /*0030*/  LDC R9, c[0x0][0x398] ;  /* 0x0000e600ff097b82 */ /* 0x000e700000000800 */
[----:B------:R-:W0:Y:S01]  /*0040*/  LDC R2, c[0x0][0x3a8] ;  /* 0x0000ea00ff027b82 */ /* 0x000e220000000800 */
[----:B-1----:R-:W-:-:S02]  /*0050*/  IMAD R3, R9, UR5, RZ ;  /* 0x0000000509037c24 */ /* 0x002fc4000f8e02ff */
[----:B0-----:R-:W-:-:S05]  /*0060*/  VIADD R2, R2, UR4 ;  /* 0x0000000402027c36 */ /* 0x001fca0008000000 */
[----:B------:R-:W-:-:S13]  /*0070*/  ISETP.GE.AND P0, PT, R2, R3, PT ;  /* 0x000000030200720c */ /* 0x000fda0003f06270 */
[----:B------:R-:W-:Y:S05]  /*0080*/  @P0 EXIT ;  /* 0x000000000000094d */ /* 0x000fea0003800000 */
[----:B------:R-:W-:Y:S01]  /*0090*/  IABS R7, R9 ;  /* 0x0000000900077213 */ /* 0x000fe20000000000 */
[----:B------:R-:W0:Y:S03]  /*00a0*/  LDCU.64 UR6, c[0x0][0x358] ;  /* 0x00006b00ff0677ac */ /* 0x000e260008000a00 */
[----:B------:R-:W1:Y:S01]  /*00b0*/  I2F.RP R0, R7 ;  /* 0x0000000700007306 */ /* 0x000e620000209400 */
[----:B------:R-:W2:Y:S01]  /*00c0*/  S2R R26, SR_CTAID.X ;  /* 0x00000000001a7919 */ /* 0x000ea20000002500 */
[----:B------:R-:W3:Y:S01]  /*00d0*/  LDCU UR4, c[0x0][0x370] ;  /* 0x00006e00ff0477ac */ /* 0x000ee20008000800 */
[----:B------:R-:W4:Y:S05]  /*00e0*/  LDCU UR8, c[0x0][0x390] ;  /* 0x00007200ff0877ac */ /* 0x000f2a0008000800 */
[----:B-1----:R-:W1:Y:S02]  /*00f0*/  MUFU.RCP R0, R0 ;  /* 0x0000000000007308 */ /* 0x002e640000001000 */
[----:B-1----:R-:W-:-:S06]  /*0100*/  VIADD R4, R0, 0xffffffe ;  /* 0x0ffffffe00047836 */ /* 0x002fcc0000000000 */
[----:B------:R1:W0:Y:S02]  /*0110*/  F2I.FTZ.U32.TRUNC.NTZ R5, R4 ;  /* 0x0000000400057305 */ /* 0x000224000021f000 */
[----:B-1----:R-:W-:Y:S02]  /*0120*/  IMAD.MOV.U32 R4, RZ, RZ, RZ ;  /* 0x000000ffff047224 */ /* 0x002fe400078e00ff */
[----:B0-----:R-:W-:-:S04]  /*0130*/  IMAD.MOV R6, RZ, RZ, -R5 ;  /* 0x000000ffff067224 */ /* 0x001fc800078e0a05 */
[----:B------:R-:W-:Y:S01]  /*0140*/  IMAD R3, R6, R7, RZ ;  /* 0x0000000706037224 */ /* 0x000fe200078e02ff */
[----:B------:R-:W-:-:S03]  /*0150*/  IABS R6, R2 ;  /* 0x0000000200067213 */ /* 0x000fc60000000000 */
[----:B------:R-:W-:-:S06]  /*0160*/  IMAD.HI.U32 R5, R5, R3, R4 ;  /* 0x0000000305057227 */ /* 0x000fcc00078e0004 */
[----:B------:R-:W-:-:S04]  /*0170*/  IMAD.HI.U32 R3, R5, R6, RZ ;  /* 0x0000000605037227 */ /* 0x000fc800078e00ff */
[----:B------:R-:W-:-:S04]  /*0180*/  IMAD.MOV R0, RZ, RZ, -R3 ;  /* 0x000000ffff007224 */ /* 0x000fc800078e0a03 */
[----:B------:R-:W-:-:S05]  /*0190*/  IMAD R0, R7, R0, R6 ;  /* 0x0000000007007224 */ /* 0x000fca00078e0206 */
[----:B------:R-:W-:-:S13]  /*01a0*/  ISETP.GT.U32.AND P1, PT, R7, R0, PT ;  /* 0x000000000700720c */ /* 0x000fda0003f24070 */
[----:B------:R-:W-:Y:S02]  /*01b0*/  @!P1 IMAD.IADD R0, R0, 0x1, -R7 ;  /* 0x0000000100009824 */ /* 0x000fe400078e0a07 */
[----:B------:R-:W-:Y:S01]  /*01c0*/  @!P1 VIADD R3, R3, 0x1 ;  /* 0x0000000103039836 */ /* 0x000fe20000000000 */
[----:B------:R-:W-:Y:S02]  /*01d0*/  ISETP.NE.AND P1, PT, R9, RZ, PT ;  /* 0x000000ff0900720c */ /* 0x000fe40003f25270 */
[----:B------:R-:W-:Y:S02]  /*01e0*/  ISETP.GE.U32.AND P0, PT, R0, R7, PT ;  /* 0x000000070000720c */ /* 0x000fe40003f06070 */
[----:B------:R-:W-:Y:S01]  /*01f0*/  LOP3.LUT R0, R2, R9, RZ, 0x3c, !PT ;  /* 0x0000000902007212 */ /* 0x000fe200078e3cff */
[----:B------:R-:W0:Y:S03]  /*0200*/  LDC.64 R6, c[0x0][0x3a0] ;  /* 0x0000e800ff067b82 */ /* 0x000e260000000a00 */
[----:B------:R-:W-:Y:S01]  /*0210*/  ISETP.GE.AND P2, PT, R0, RZ, PT ;  /* 0x000000ff0000720c */ /* 0x000fe20003f46270 */
[----:B------:R-:W3:Y:S04]  /*0220*/  LDCU UR5, c[0x0][0x360] ;  /* 0x00006c00ff0577ac */ /* 0x000ee80008000800 */
[----:B------:R-:W1:Y:S02]  /*0230*/  LDC R0, c[0x0][0x39c] ;  /* 0x0000e700ff007b82 */ /* 0x000e640000000800 */
[----:B------:R-:W-:-:S06]  /*0240*/  @P0 VIADD R3, R3, 0x1 ;  /* 0x0000000103030836 */ /* 0x000fcc0000000000 */
[----:B------:R-:W-:Y:S01]  /*0250*/  @!P2 IMAD.MOV R3, RZ, RZ, -R3 ;  /* 0x000000ffff03a224 */ /* 0x000fe200078e0a03 */
[----:B------:R-:W-:-:S05]  /*0260*/  @!P1 LOP3.LUT R3, RZ, R9, RZ, 0x33, !PT ;  /* 0x00000009ff039212 */ /* 0x000fca00078e33ff */
[----:B------:R-:W-:-:S04]  /*0270*/  IMAD.MOV R4, RZ, RZ, -R3 ;  /* 0x000000ffff047224 */ /* 0x000fc800078e0a03 */
[----:B------:R-:W-:-:S04]  /*0280*/  IMAD R4, R9, R4, R2 ;  /* 0x0000000409047224 */ /* 0x000fc800078e0202 */
[----:B0-----:R-:W-:-:S05]  /*0290*/  IMAD.WIDE R6, R4, 0x4, R6 ;  /* 0x0000000404067825 */ /* 0x001fca00078e0206 */
[----:B------:R0:W5:Y:S01]  /*02a0*/  LDG.E.CONSTANT R5, desc[UR6][R6.64] ;  /* 0x0000000606057981 */ /* 0x000162000c1e9900 */
[----:B---3--:R-:W-:Y:S01]  /*02b0*/  UIMAD UR4, UR4, UR5, URZ ;  /* 0x00000005040472a4 */ /* 0x008fe2000f8e02ff */
[----:B------:R-:W2:Y:S02]  /*02c0*/  S2R R9, SR_TID.X ;  /* 0x0000000000097919 */ /* 0x000ea40000002100 */
[----:B--2---:R-:W-:-:S05]  /*02d0*/  IMAD R26, R26, UR5, R9 ;  /* 0x000000051a1a7c24 */ /* 0x004fca000f8e0209 */
[----:B----4-:R-:W-:-:S13]  /*02e0*/  ISETP.GE.AND P0, PT, R26, UR8, PT ;  /* 0x000000081a007c0c */ /* 0x010fda000bf06270 */
[----:B01----:R-:W-:Y:S05]  /*02f0*/  @P0 EXIT ;  /* 0x000000000000094d */ /* 0x003fea0003800000 */
[----:B------:R-:W0:Y:S01]  /*0300*/  LDC.64 R10, c[0x0][0x3b0] ;  /* 0x0000ec00ff0a7b82 */ /* 0x000e220000000a00 */
[----:B-----5:R-:W-:Y:S01]  /*0310*/  IADD3 R5, PT, PT, R5, -0x1, R0 ;  /* 0xffffffff05057810 */ /* 0x020fe20007ffe000 */
[----:B------:R-:W1:Y:S06]  /*0320*/  LDCU UR5, c[0x0][0x390] ;  /* 0x00007200ff0577ac */ /* 0x000e6c0008000800 */
[----:B------:R-:W2:Y:S08]  /*0330*/  LDC.64 R8, c[0x0][0x380] ;  /* 0x0000e000ff087b82 */ /* 0x000eb00000000a00 */
[----:B------:R-:W3:Y:S02]  /*0340*/  LDC.64 R6, c[0x0][0x388] ;  /* 0x0000e200ff067b82 */ /* 0x000ee40000000a00 */
.L_x_15:
[--C-:B-1--4-:R-:W-:Y:S02]  /*0350*/  IMAD R13, R4, UR5, R26.reuse ;  /* 0x00000005040d7c24 */ /* 0x112fe4000f8e021a */
[----:B------:R-:W-:Y:S02]  /*0360*/  IMAD R15, R3, UR5, R26 ;  /* 0x00000005030f7c24 */ /* 0x000fe4000f8e021a */
[----:B---3--:R-:W-:-:S05]  /*0370*/  IMAD.WIDE R12, R13, 0x4, R6 ;  /* 0x000000040d0c7825 */ /* 0x008fca00078e0206 */
[----:B------:R-:W3:Y:S01]  /*0380*/  LDG.E.CONSTANT R16, desc[UR6][R12.64] ;  /* 0x000000060c107981 */ /* 0x000ee2000c1e9900 */
[----:B--2---:R-:W-:-:S05]  /*0390*/  IMAD.WIDE R14, R15, 0x4, R8 ;  /* 0x000000040f0e7825 */ /* 0x004fca00078e0208 */
[----:B------:R-:W2:Y:S01]  /*03a0*/  LDG.E.CONSTANT R22, desc[UR6][R14.64] ;  /* 0x000000060e167981 */ /* 0x000ea2000c1e9900 */
[----:B------:R-:W-:Y:S01]  /*03b0*/  BSSY.RECONVERGENT B0, `(.L_x_11) ;  /* 0x0000021000007945 */ /* 0x000fe20003800200 */
[----:B------:R-:W-:Y:S01]  /*03c0*/  IMAD.MOV.U32 R17, RZ, RZ, 0x7fffffff ;  /* 0x7fffffffff117424 */ /* 0x000fe200078e00ff */
[----:B---3--:R-:W-:-:S04]  /*03d0*/  FSETP.NE.AND P0, PT, |R16|, +INF , PT ;  /* 0x7f8000001000780b */ /* 0x008fc80003f05200 */
[----:B------:R-:W-:-:S04]  /*03e0*/  ISETP.LT.OR P0, PT, R26, R5, !P0 ;  /* 0x000000051a00720c */ /* 0x000fc80004701670 */
[----:B--2---:R-:W-:-:S04]  /*03f0*/  FSETP.NE.AND P0, PT, |R22|, +INF , !P0 ;  /* 0x7f8000001600780b */ /* 0x004fc80004705200 */
        /* <DEDUP_REMOVED lines=20> */
[----:B0-----:R-:W-:Y:S05]  /*0540*/  CALL.REL.NOINC `($__internal_1_$__cuda_sm20_div_rn_f64_full) ;  /* 0x00000000003c7944 */ /* 0x001fea0003c00000 */
[----:B------:R-:W-:Y:S02]  /*0550*/  IMAD.MOV.U32 R12, RZ, RZ, R20 ;  /* 0x000000ffff0c7224 */ /* 0x000fe400078e0014 */
[----:B------:R-:W-:-:S07]  /*0560*/  IMAD.MOV.U32 R13, RZ, RZ, R21 ;  /* 0x000000ffff0d7224 */ /* 0x000fce00078e0015 */
.L_x_14:
[----:B------:R-:W-:Y:S05]  /*0570*/  BSYNC.RECONVERGENT B1 ;  /* 0x0000000000017941 */ /* 0x000fea0003800200 */
.L_x_13:
[----:B------:R-:W-:Y:S02]  /*0580*/  IMAD.MOV.U32 R14, RZ, RZ, 0x0 ;  /* 0x00000000ff0e7424 */ /* 0x000fe400078e00ff */
[----:B------:R-:W-:-:S06]  /*0590*/  IMAD.MOV.U32 R15, RZ, RZ, 0x40590000 ;  /* 0x40590000ff0f7424 */ /* 0x000fcc00078e00ff */
[----:B------:R-:W-:-:S06]  /*05a0*/  DFMA R12, R12, R14, -100 ;  /* 0xc05900000c0c742b */ /* 0x000fcc000000000e */
[----:B------:R1:W2:Y:S05]  /*05b0*/  F2F.F32.F64 R17, R12 ;  /* 0x0000000c00117310 */ /* 0x0002aa0000301000 */
.L_x_12:
[----:B------:R-:W-:Y:S05]  /*05c0*/  BSYNC.RECONVERGENT B0 ;  /* 0x0000000000007941 */ /* 0x000fea0003800200 */
.L_x_11:
[----:B-1----:R-:W-:Y:S02]  /*05d0*/  IMAD R13, R2, UR5, R26 ;  /* 0x00000005020d7c24 */ /* 0x002fe4000f8e021a */
[----:B------:R-:W-:Y:S02]  /*05e0*/  VIADD R26, R26, UR4 ;  /* 0x000000041a1a7c36 */ /* 0x000fe40008000000 */
[----:B0-----:R-:W-:-:S03]  /*05f0*/  IMAD.WIDE R12, R13, 0x4, R10 ;  /* 0x000000040d0c7825 */ /* 0x001fc600078e020a */
[----:B------:R-:W-:Y:S02]  /*0600*/  ISETP.GE.AND P0, PT, R26, UR5, PT ;  /* 0x000000051a007c0c */ /* 0x000fe4000bf06270 */
[----:B--2---:R4:W-:Y:S11]  /*0610*/  STG.E desc[UR6][R12.64], R17 ;  /* 0x000000110c007986 */ /* 0x0049f6000c101906 */
[----:B------:R-:W-:Y:S05]  /*0620*/  @!P0 BRA `(.L_x_15) ;  /* 0xfffffffc00488947 */ /* 0x000fea000383ffff */
[----:B------:R-:W-:Y:S05]  /*0630*/  EXIT ;  /* 0x000000000000794d */ /* 0x000fea0003800000 */
        .weak           $__internal_1_$__cuda_sm20_div_rn_f64_full
        .type           $__internal_1_$__cuda_sm20_div_rn_f64_full,@function
        .size           $__internal_1_$__cuda_sm20_div_rn_f64_full,(.L_x_316 - $__internal_1_$__cuda_sm20_div_rn_f64_full)
$__internal_1_$__cuda_sm20_div_rn_f64_full:
[----:B------:R-:W-:Y:S01]  /*0640*/  IMAD.MOV.U32 R13, RZ, RZ, R15 ;  /* 0x000000ffff0d7224 */ /* 0x000fe200078e000f */
[C---:B------:R-:W-:Y:S01]  /*0650*/  FSETP.GEU.AND P0, PT, |R17|.reuse, 1.469367938527859385e-39, PT ;  /* 0x001000001100780b */ /* 0x040fe20003f0e200 */
[----:B------:R-:W-:Y:S01]  /*0660*/  IMAD.MOV.U32 R12, RZ, RZ, R14 ;  /* 0x000000ffff0c7224 */ /* 0x000fe200078e000e */
[----:B------:R-:W-:Y:S01]  /*0670*/  LOP3.LUT R14, R17, 0x800fffff, RZ, 0xc0, !PT ;  /* 0x800fffff110e7812 */ /* 0x000fe200078ec0ff */
[----:B------:R-:W-:Y:S01]  /*0680*/  IMAD.MOV.U32 R28, RZ, RZ, 0x1ca00000 ;  /* 0x1ca00000ff1c7424 */ /* 0x000fe200078e00ff */
[C---:B------:R-:W-:Y:S01]  /*0690*/  FSETP.GEU.AND P2, PT, |R13|.reuse, 1.469367938527859385e-39, PT ;  /* 0x001000000d00780b */ /* 0x040fe20003f4e200 */
[----:B------:R-:W-:Y:S01]  /*06a0*/  IMAD.MOV.U32 R20, RZ, RZ, 0x1 ;  /* 0x00000001ff147424 */ /* 0x000fe200078e00ff */
[----:B------:R-:W-:Y:S01]  /*06b0*/  LOP3.LUT R15, R14, 0x3ff00000, RZ, 0xfc, !PT ;  /* 0x3ff000000e0f7812 */ /* 0x000fe200078efcff */
[----:B------:R-:W-:Y:S01]  /*06c0*/  IMAD.MOV.U32 R14, RZ, RZ, R16 ;  /* 0x000000ffff0e7224 */ /* 0x000fe200078e0010 */
[----:B------:R-:W-:Y:S01]  /*06d0*/  LOP3.LUT R27, R13, 0x7ff00000, RZ, 0xc0, !PT ;  /* 0x7ff000000d1b7812 */ /* 0x000fe200078ec0ff */
[----:B------:R-:W-:Y:S01]  /*06e0*/  BSSY.RECONVERGENT B2, `(.L_x_16) ;  /* 0x000004f000027945 */ /* 0x000fe20003800200 */
[----:B------:R-:W-:-:S03]  /*06f0*/  LOP3.LUT R29, R17, 0x7ff00000, RZ, 0xc0, !PT ;  /* 0x7ff00000111d7812 */ /* 0x000fc600078ec0ff */
[----:B------:R-:W-:Y:S01]  /*0700*/  @!P0 DMUL R14, R16, 8.98846567431157953865e+307 ;  /* 0x7fe00000100e8828 */ /* 0x000fe20000000000 */
[----:B------:R-:W-:-:S03]  /*0710*/  ISETP.GE.U32.AND P1, PT, R27, R29, PT ;  /* 0x0000001d1b00720c */ /* 0x000fc60003f26070 */
[----:B------:R-:W-:Y:S01]  /*0720*/  @!P2 LOP3.LUT R18, R17, 0x7ff00000, RZ, 0xc0, !PT ;  /* 0x7ff000001112a812 */ /* 0x000fe200078ec0ff */
[----:B------:R-:W-:Y:S01]  /*0730*/  @!P2 IMAD.MOV.U32 R22, RZ, RZ, RZ ;  /* 0x000000ffff16a224 */ /* 0x000fe200078e00ff */
[----:B------:R-:W0:Y:S01]  /*0740*/  MUFU.RCP64H R21, R15 ;  /* 0x0000000f00157308 */ /* 0x000e220000001800 */
[C---:B------:R-:W-:Y:S02]  /*0750*/  SEL R19, R28.reuse, 0x63400000, !P1 ;  /* 0x634000001c137807 */ /* 0x040fe40004800000 */
[----:B------:R-:W-:Y:S01]  /*0760*/  @!P2 ISETP.GE.U32.AND P3, PT, R27, R18, PT ;  /* 0x000000121b00a20c */ /* 0x000fe20003f66070 */
[----:B------:R-:W-:Y:S01]  /*0770*/  IMAD.MOV.U32 R18, RZ, RZ, R12 ;  /* 0x000000ffff127224 */ /* 0x000fe200078e000c */
[----:B------:R-:W-:Y:S02]  /*0780*/  LOP3.LUT R19, R19, 0x800fffff, R13, 0xf8, !PT ;  /* 0x800fffff13137812 */ /* 0x000fe400078ef80d */
[----:B------:R-:W-:Y:S02]  /*0790*/  @!P2 SEL R23, R28, 0x63400000, !P3 ;  /* 0x634000001c17a807 */ /* 0x000fe40005800000 */
[----:B------:R-:W-:-:S02]  /*07a0*/  @!P0 LOP3.LUT R29, R15, 0x7ff00000, RZ, 0xc0, !PT ;  /* 0x7ff000000f1d8812 */ /* 0x000fc400078ec0ff */
[----:B------:R-:W-:-:S04]  /*07b0*/  @!P2 LOP3.LUT R23, R23, 0x80000000, R13, 0xf8, !PT ;  /* 0x800000001717a812 */ /* 0x000fc800078ef80d */
        /* <DEDUP_REMOVED lines=44> */
.L_x_17:
        /* <DEDUP_REMOVED lines=16> */
.L_x_20:
[----:B------:R-:W-:Y:S01]  /*0b80*/  LOP3.LUT R21, R17, 0x80000, RZ, 0xfc, !PT ;  /* 0x0008000011157812 */ /* 0x000fe200078efcff */
[----:B------:R-:W-:Y:S01]  /*0b90*/  IMAD.MOV.U32 R20, RZ, RZ, R16 ;  /* 0x000000ffff147224 */ /* 0x000fe200078e0010 */
[----:B------:R-:W-:Y:S06]  /*0ba0*/  BRA `(.L_x_18) ;  /* 0x0000000000087947 */ /* 0x000fec0003800000 */
.L_x_19:
[----:B------:R-:W-:Y:S01]  /*0bb0*/  LOP3.LUT R21, R13, 0x80000, RZ, 0xfc, !PT ;  /* 0x000800000d157812 */ /* 0x000fe200078efcff */
[----:B------:R-:W-:-:S07]  /*0bc0*/  IMAD.MOV.U32 R20, RZ, RZ, R12 ;  /* 0x000000ffff147224 */ /* 0x000fce00078e000c */
.L_x_18:
[----:B------:R-:W-:Y:S05]  /*0bd0*/  BSYNC.RECONVERGENT B2 ;  /* 0x0000000000027941 */ /* 0x000fea0003800200 */
.L_x_16:
[----:B------:R-:W-:Y:S02]  /*0be0*/  IMAD.MOV.U32 R12, RZ, RZ, R0 ;  /* 0x000000ffff0c7224 */ /* 0x000fe400078e0000 */
[----:B------:R-:W-:-:S04]  /*0bf0*/  IMAD.MOV.U32 R13, RZ, RZ, 0x0 ;  /* 0x00000000ff0d7424 */ /* 0x000fc800078e00ff */
[----:B------:R-:W-:Y:S05]  /*0c00*/  RET.REL.NODEC R12 `(ppo_from_ma_batch_f32) ;  /* 0xfffffff00cfc7950 */ /* 0x000fea0003c3ffff */
.L_x_21:
        /* <DEDUP_REMOVED lines=15> */
.L_x_316:


//--------------------- .text.ppo_many_series_one_param_time_major_f32 --------------------------
	.section	.text.ppo_many_series_one_param_time_major_f32,"ax",@progbits
	.align	128
        .global         ppo_many_series_one_param_time_major_f32
        .type           ppo_many_series_one_param_time_major_f32,@function
        .size           ppo_many_series_one_param_time_major_f32,(.L_x_317 - ppo_many_series_one_param_time_major_f32)
        .other          ppo_many_series_one_param_time_major_f32,@"STO_CUDA_ENTRY STV_DEFAULT"
ppo_many_series_one_param_time_major_f32:
.text.ppo_many_series_one_param_time_major_f32:
[----:B------:R-:W-:Y:S08]  /*0000*/  LDC R1, c[0x0][0x37c] ;  /* 0x0000df00ff017b82 */ /* 0x000ff00000000800 */
[----:B------:R-:W0:Y:S02]  /*0010*/  LDC.64 R2, c[0x0][0x398] ;  /* 0x0000e600ff027b82 */ /* 0x000e240000000a00 */
[----:B0-----:R-:W-:-:S04]  /*0020*/  VIMNMX R0, PT, PT, R2, R3, PT ;  /* 0x0000000302007248 */ /* 0x001fc80003fe0100 */
[----:B------:R-:W-:-:S13]  /*0030*/  ISETP.GE.AND P0, PT, R0, 0x1, PT ;  /* 0x000000010000780c */ /* 0x000fda0003f06270 */
[----:B------:R-:W-:Y:S05]  /*0040*/  @!P0 EXIT ;  /* 0x000000000000894d */ /* 0x000fea0003800000 */
[----:B------:R-:W0:Y:S01]  /*0050*/  S2R R13, SR_TID.Y ;  /* 0x00000000000d7919 */ /* 0x000e220000002200 */
[----:B------:R-:W1:Y:S01]  /*0060*/  S2UR UR4, SR_CTAID.Y ;  /* 0x00000000000479c3 */ /* 0x000e620000002600 */
[----:B------:R-:W1:Y:S02]  /*0070*/  LDCU UR5, c[0x0][0x364] ;  /* 0x00006c80ff0577ac */ /* 0x000e640008000800 */
[----:B-1----:R-:W-:-:S06]  /*0080*/  UIMAD UR4, UR4, UR5, URZ ;  /* 0x00000005040472a4 */ /* 0x002fcc000f8e02ff */
[----:B0-----:R-:W-:-:S05]  /*0090*/  VIADD R9, R13, UR4 ;  /* 0x000000040d097c36 */ /* 0x001fca0008000000 */
[----:B------:R-:W-:-:S13]  /*00a0*/  ISETP.GE.U32.AND P0, PT, R9, R2, PT ;  /* 0x000000020900720c */ /* 0x000fda0003f06070 */
[----:B------:R-:W-:Y:S05]  /*00b0*/  @P0 EXIT ;  /* 0x000000000000094d */ /* 0x000fea0003800000 */
[----:B------:R-:W0:Y:S01]  /*00c0*/  LDC.64 R4, c[0x0][0x390] ;  /* 0x0000e400ff047b82 */ /* 0x000e220000000a00 */
[----:B------:R-:W1:Y:S01]  /*00d0*/  LDCU.64 UR8, c[0x0][0x358] ;  /* 0x00006b00ff0877ac */ /* 0x000e620008000a00 */
[----:B------:R-:W2:Y:S01]  /*00e0*/  LDCU UR5, c[0x0][0x3a8] ;  /* 0x00007500ff0577ac */ /* 0x000ea20008000800 */
[----:B0-----:R-:W-:-:S06]  /*00f0*/  IMAD.WIDE.U32 R4, R9, 0x4, R4 ;  /* 0x0000000409047825 */ /* 0x001fcc00078e0004 */
[----:B-1----:R-:W3:Y:S01]  /*0100*/  LDG.E.CONSTANT R4, desc[UR8][R4.64] ;  /* 0x0000000804047981 */ /* 0x002ee2000c1e9900 */
[----:B--2---:R-:W-:Y:S01]  /*0110*/  UISETP.NE.AND UP0, UPT, UR5, URZ, UPT ;  /* 0x000000ff0500728c */ /* 0x004fe2000bf05270 */
[----:B---3--:R-:W-:-:S08]  /*0120*/  VIMNMX R7, PT, PT, RZ, R4, !PT ;  /* 0x00000004ff077248 */ /* 0x008fd00007fe0100 */
[----:B------:R-:W-:Y:S05]  /*0130*/  BRA.U UP0, `(.L_x_22) ;  /* 0x0000000500407547 */ /* 0x000fea000b800000 */
[----:B------:R-:W0:Y:S01]  /*0140*/  S2R R5, SR_TID.X ;  /* 0x0000000000057919 */ /* 0x000e220000002100 */
[----:B------:R-:W0:Y:S08]  /*0150*/  S2UR UR5, SR_CTAID.X ;  /* 0x00000000000579c3 */ /* 0x000e300000002500 */
[----:B------:R-:W0:Y:S02]  /*0160*/  LDC R0, c[0x0][0x360] ;  /* 0x0000d800ff007b82 */ /* 0x000e240000000800 */
[----:B0-----:R-:W-:-:S05]  /*0170*/  IMAD R4, R0, UR5, R5 ;  /* 0x0000000500047c24 */ /* 0x001fca000f8e0205 */
[----:B------:R-:W-:-:S13]  /*0180*/  ISETP.GE.AND P0, PT, R4, R3, PT ;  /* 0x000000030400720c */ /* 0x000fda0003f06270 */
[----:B------:R-:W-:Y:S05]  /*0190*/  @P0 EXIT ;  /* 0x000000000000094d */ /* 0x000fea0003800000 */
[----:B------:R-:W0:Y:S01]  /*01a0*/  LDCU.64 UR4, c[0x0][0x3a0] ;  /* 0x00007400ff0477ac */ /* 0x000e220008000a00 */
[----:B------:R-:W1:Y:S01]  /*01b0*/  LDC.64 R16, c[0x0][0x3b0] ;  /* 0x0000ec00ff107b82 */ /* 0x000e620000000a00 */
[----:B------:R-:W-:Y:S01]  /*01c0*/  VIADD R7, R7, 0xffffffff ;  /* 0xffffffff07077836 */ /* 0x000fe20000000000 */
[----:B------:R-:W-:Y:S01]  /*01d0*/  IADD3 R3, PT, PT, R9, 0x1, RZ ;  /* 0x0000000109037810 */ /* 0x000fe20007ffe0ff */
[----:B------:R-:W2:Y:S01]  /*01e0*/  LDCU UR6, c[0x0][0x370] ;  /* 0x00006e00ff0677ac */ /* 0x000ea20008000800 */
[----:B------:R-:W3:Y:S04]  /*01f0*/  LDCU UR7, c[0x0][0x398] ;  /* 0x00007300ff0777ac */ /* 0x000ee80008000800 */
[----:B------:R-:W4:Y:S01]  /*0200*/  LDC.64 R18, c[0x0][0x388] ;  /* 0x0000e200ff127b82 */ /* 0x000f220000000a00 */
[----:B------:R-:W1:Y:S01]  /*0210*/  LDCU.64 UR12, c[0x0][0x398] ;  /* 0x00007300ff0c77ac */ /* 0x000e620008000a00 */
[----:B------:R-:W1:Y:S01]  /*0220*/  LDCU.64 UR10, c[0x0][0x3a0] ;  /* 0x00007400ff0a77ac */ /* 0x000e620008000a00 */
[----:B0-----:R-:W0:Y:S01]  /*0230*/  I2F.F64 R22, UR5 ;  /* 0x0000000500167d12 */ /* 0x001e220008201c00 */
[----:B------:R-:W-:Y:S01]  /*0240*/  UISETP.LT.AND UP0, UPT, UR5, UR4, UPT ;  /* 0x000000040500728c */ /* 0x000fe2000bf01270 */
[----:B--2---:R-:W-:-:S06]  /*0250*/  IMAD R0, R0, UR6, RZ ;  /* 0x0000000600007c24 */ /* 0x004fcc000f8e02ff */
[----:B------:R-:W2:Y:S01]  /*0260*/  I2F.F64 R20, UR4 ;  /* 0x0000000400147d12 */ /* 0x000ea20008201c00 */
[----:B------:R-:W-:-:S06]  /*0270*/  USEL UR4, UR5, UR4, !UP0 ;  /* 0x0000000405047287 */ /* 0x000fcc000c000000 */
[----:B0--3--:R-:W-:-:S07]  /*0280*/  VIADD R2, R7, UR4 ;  /* 0x0000000407027c36 */ /* 0x009fce0008000000 */
.L_x_27:
[----:B------:R-:W-:Y:S01]  /*0290*/  ISETP.GE.AND P0, PT, R4, R2, PT ;  /* 0x000000020400720c */ /* 0x000fe20003f06270 */
[----:B------:R-:W-:Y:S01]  /*02a0*/  BSSY.RECONVERGENT B1, `(.L_x_23) ;  /* 0x0000032000017945 */ /* 0x000fe20003800200 */
[----:B0-----:R-:W-:-:S11]  /*02b0*/  IMAD.MOV.U32 R5, RZ, RZ, 0x7fffffff ;  /* 0x7fffffffff057424 */ /* 0x001fd600078e00ff */
[----:B------:R-:W-:Y:S05]  /*02c0*/  @!P0 BRA `(.L_x_24) ;  /* 0x0000000000bc8947 */ /* 0x000fea0003800000 */
[C---:B-1----:R-:W-:Y:S01]  /*02d0*/  VIADDMNMX R8, R4.reuse, -UR11, R7, !PT ;  /* 0x8000000b04087c46 */ /* 0x042fe2000f800107 */
[C---:B------:R-:W-:Y:S01]  /*02e0*/  IMAD R11, R4.reuse, UR7, R3 ;  /* 0x00000007040b7c24 */ /* 0x040fe2000f8e0203 */
[----:B------:R-:W-:Y:S02]  /*02f0*/  VIADDMNMX R6, R4, -UR10, R7, !PT ;  /* 0x8000000a04067c46 */ /* 0x000fe4000f800107 */
[C---:B------:R-:W-:Y:S01]  /*0300*/  ISETP.GE.AND P0, PT, R8.reuse, RZ, PT ;  /* 0x000000ff0800720c */ /* 0x040fe20003f06270 */
[--C-:B------:R-:W-:Y:S02]  /*0310*/  IMAD R10, R8, UR7, R3.reuse ;  /* 0x00000007080a7c24 */ /* 0x100fe4000f8e0203 */
[----:B------:R-:W-:-:S03]  /*0320*/  IMAD R8, R6, UR7, R3 ;  /* 0x0000000706087c24 */ /* 0x000fc6000f8e0203 */
[----:B------:R-:W-:Y:S01]  /*0330*/  SEL R15, R10, RZ, P0 ;  /* 0x000000ff0a0f7207 */ /* 0x000fe20000000000 */
[----:B----4-:R-:W-:Y:S01]  /*0340*/  IMAD.WIDE R10, R11, 0x8, R18 ;  /* 0x000000080b0a7825 */ /* 0x010fe200078e0212 */
[----:B------:R-:W-:-:S03]  /*0350*/  ISETP.GE.AND P0, PT, R6, RZ, PT ;  /* 0x000000ff0600720c */ /* 0x000fc60003f06270 */
[--C-:B------:R-:W-:Y:S01]  /*0360*/  IMAD.WIDE R14, R15, 0x8, R18.reuse ;  /* 0x000000080f0e7825 */ /* 0x100fe200078e0212 */
[----:B------:R-:W-:Y:S01]  /*0370*/  SEL R13, R8, RZ, P0 ;  /* 0x000000ff080d7207 */ /* 0x000fe20000000000 */
[----:B------:R-:W3:Y:S04]  /*0380*/  LDG.E.64.CONSTANT R10, desc[UR8][R10.64] ;  /* 0x000000080a0a7981 */ /* 0x000ee8000c1e9b00 */
[----:B------:R-:W3:Y:S01]  /*0390*/  LDG.E.64.CONSTANT R14, desc[UR8][R14.64] ;  /* 0x000000080e0e7981 */ /* 0x000ee2000c1e9b00 */
[----:B------:R-:W-:-:S06]  /*03a0*/  IMAD.WIDE R12, R13, 0x8, R18 ;  /* 0x000000080d0c7825 */ /* 0x000fcc00078e0212 */
[----:B------:R-:W4:Y:S01]  /*03b0*/  LDG.E.64.CONSTANT R12, desc[UR8][R12.64] ;  /* 0x000000080c0c7981 */ /* 0x000f22000c1e9b00 */
[C---:B---3--:R-:W-:Y:S02]  /*03c0*/  DADD R32, R10.reuse, -R14 ;  /* 0x000000000a207229 */ /* 0x048fe4000000080e */
[----:B----4-:R-:W-:-:S06]  /*03d0*/  DADD R24, R10, -R12 ;  /* 0x000000000a187229 */ /* 0x010fcc000000080c */
[----:B------:R-:W-:-:S06]  /*03e0*/  DSETP.NE.AND P0, PT, |R32|, +INF , PT ;  /* 0x7ff000002000742a */ /* 0x000fcc0003f05200 */
[----:B------:R-:W-:-:S06]  /*03f0*/  DSETP.EQU.OR P0, PT, |R24|, +INF , !P0 ;  /* 0x7ff000001800742a */ /* 0x000fcc000470a600 */
[----:B------:R-:W-:-:S14]  /*0400*/  DSETP.EQ.OR P0, PT, R32, RZ, P0 ;  /* 0x000000ff2000722a */ /* 0x000fdc0000702400 */
[----:B------:R-:W-:Y:S05]  /*0410*/  @P0 BRA `(.L_x_24) ;  /* 0x0000000000680947 */ /* 0x000fea0003800000 */
[----:B--2---:R-:W-:Y:S01]  /*0420*/  DMUL R32, R20, R32 ;  /* 0x0000002014207228 */ /* 0x004fe20000000000 */
[----:B------:R-:W-:Y:S01]  /*0430*/  MOV R10, 0x1 ;  /* 0x00000001000a7802 */ /* 0x000fe20000000f00 */
[----:B------:R-:W-:Y:S01]  /*0440*/  DMUL R24, R22, R24 ;  /* 0x0000001816187228 */ /* 0x000fe20000000000 */
[----:B------:R-:W-:Y:S03]  /*0450*/  BSSY.RECONVERGENT B2, `(.L_x_25) ;  /* 0x0000012000027945 */ /* 0x000fe60003800200 */
[----:B------:R-:W0:Y:S06]  /*0460*/  MUFU.RCP64H R11, R33 ;  /* 0x00000021000b7308 */ /* 0x000e2c0000001800 */
[----:B------:R-:W-:Y:S01]  /*0470*/  FSETP.GEU.AND P1, PT, |R25|, 6.5827683646048100446e-37, PT ;  /* 0x036000001900780b */ /* 0x000fe20003f2e200 */
[----:B0-----:R-:W-:-:S08]  /*0480*/  DFMA R12, -R32, R10, 1 ;  /* 0x3ff00000200c742b */ /* 0x001fd0000000010a */
[----:B------:R-:W-:-:S08]  /*0490*/  DFMA R12, R12, R12, R12 ;  /* 0x0000000c0c0c722b */ /* 0x000fd0000000000c */
[----:B------:R-:W-:-:S08]  /*04a0*/  DFMA R12, R10, R12, R10 ;  /* 0x0000000c0a0c722b */ /* 0x000fd0000000000a */
[----:B------:R-:W-:-:S08]  /*04b0*/  DFMA R10, -R32, R12, 1 ;  /* 0x3ff00000200a742b */ /* 0x000fd0000000010c */
[----:B------:R-:W-:-:S08]  /*04c0*/  DFMA R10, R12, R10, R12 ;  /* 0x0000000a0c0a722b */ /* 0x000fd0000000000c */
[----:B------:R-:W-:-:S08]  /*04d0*/  DMUL R12, R24, R10 ;  /* 0x0000000a180c7228 */ /* 0x000fd00000000000 */
[----:B------:R-:W-:-:S08]  /*04e0*/  DFMA R14, -R32, R12, R24 ;  /* 0x0000000c200e722b */ /* 0x000fd00000000118 */
[----:B------:R-:W-:-:S10]  /*04f0*/  DFMA R10, R10, R14, R12 ;  /* 0x0000000e0a0a722b */ /* 0x000fd4000000000c */
[----:B------:R-:W-:-:S05]  /*0500*/  FFMA R5, RZ, R33, R11 ;  /* 0x00000021ff057223 */ /* 0x000fca000000000b */
[----:B------:R-:W-:-:S13]  /*0510*/  FSETP.GT.AND P0, PT, |R5|, 1.469367938527859385e-39, PT ;  /* 0x001000000500780b */ /* 0x000fda0003f04200 */
[----:B------:R-:W-:Y:S05]  /*0520*/  @P0 BRA P1, `(.L_x_26) ;  /* 0x0000000000100947 */ /* 0x000fea0000800000 */
[----:B------:R-:W-:Y:S01]  /*0530*/  IMAD.MOV.U32 R10, RZ, RZ, R24 ;  /* 0x000000ffff0a7224 */ /* 0x000fe200078e0018 */
[----:B------:R-:W-:Y:S01]  /*0540*/  MOV R6, 0x570 ;  /* 0x0000057000067802 */ /* 0x000fe20000000f00 */
[----:B------:R-:W-:-:S07]  /*0550*/  IMAD.MOV.U32 R11, RZ, RZ, R25 ;  /* 0x000000ffff0b7224 */ /* 0x000fce00078e0019 */
[----:B------:R-:W-:Y:S05]  /*0560*/  CALL.REL.NOINC `($__internal_2_$__cuda_sm20_div_rn_f64_full) ;  /* 0x0000003800087944 */ /* 0x000fea0003c00000 */
.L_x_26:
[----:B------:R-:W-:Y:S05]  /*0570*/  BSYNC.RECONVERGENT B2 ;  /* 0x0000000000027941 */ /* 0x000fea0003800200 */
.L_x_25:
[----:B------:R-:W-:Y:S01]  /*0580*/  MOV R12, 0x0 ;  /* 0x00000000000c7802 */ /* 0x000fe20000000f00 */
[----:B------:R-:W-:-:S06]  /*0590*/  IMAD.MOV.U32 R13, RZ, RZ, 0x40590000 ;  /* 0x40590000ff0d7424 */ /* 0x000fcc00078e00ff */
[----:B------:R-:W-:-:S06]  /*05a0*/  DFMA R10, R10, R12, -100 ;  /* 0xc05900000a0a742b */ /* 0x000fcc000000000c */
[----:B------:R0:W3:Y:S05]  /*05b0*/  F2F.F32.F64 R5, R10 ;  /* 0x0000000a00057310 */ /* 0x0000ea0000301000 */
.L_x_24:
[----:B-1----:R-:W-:Y:S05]  /*05c0*/  BSYNC.RECONVERGENT B1 ;  /* 0x0000000000017941 */ /* 0x002fea0003800200 */
.L_x_23:
[----:B0-----:R-:W-:Y:S02]  /*05d0*/  IMAD R11, R4, UR12, R9 ;  /* 0x0000000c040b7c24 */ /* 0x001fe4000f8e0209 */
[----:B------:R-:W-:Y:S02]  /*05e0*/  IMAD.IADD R4, R0, 0x1, R4 ;  /* 0x0000000100047824 */ /* 0x000fe400078e0204 */
[----:B------:R-:W-:-:S03]  /*05f0*/  IMAD.WIDE R10, R11, 0x4, R16 ;  /* 0x000000040b0a7825 */ /* 0x000fc600078e0210 */
[----:B------:R-:W-:Y:S02]  /*0600*/  ISETP.GE.AND P0, PT, R4, UR13, PT ;  /* 0x0000000d04007c0c */ /* 0x000fe4000bf06270 */
[----:B---3--:R0:W-:Y:S11]  /*0610*/  STG.E desc[UR8][R10.64], R5 ;  /* 0x000000050a007986 */ /* 0x0081f6000c101908 */
[----:B------:R-:W-:Y:S05]  /*0620*/  @!P0 BRA `(.L_x_27) ;  /* 0xfffffffc00188947 */ /* 0x000fea000383ffff */
[----:B------:R-:W-:Y:S05]  /*0630*/  EXIT ;  /* 0x000000000000794d */ /* 0x000fea0003800000 */
.L_x_22:
[----:B------:R-:W0:Y:S02]  /*0640*/  S2R R0, SR_TID.X ;  /* 0x0000000000007919 */ /* 0x000e240000002100 */
[----:B0-----:R-:W-:-:S13]  /*0650*/  ISETP.NE.AND P0, PT, R0, RZ, PT ;  /* 0x000000ff0000720c */ /* 0x001fda0003f05270 */
[----:B------:R-:W-:Y:S05]  /*0660*/  @P0 EXIT ;  /* 0x000000000000094d */ /* 0x000fea0003800000 */
[----:B------:R-:W0:Y:S01]  /*0670*/  LDCU UR5, c[0x0][0x3a4] ;  /* 0x00007480ff0577ac */ /* 0x000e220008000800 */
[----:B------:R-:W-:Y:S01]  /*0680*/  BSSY.RECONVERGENT B0, `(.L_x_28) ;  /* 0x000005f000007945 */ /* 0x000fe20003800200 */
[----:B0-----:R-:W-:-:S05]  /*0690*/  IADD3 R0, PT, PT, R7, UR5, RZ ;  /* 0x0000000507007c10 */ /* 0x001fca000fffe0ff */
[----:B------:R-:W-:-:S05]  /*06a0*/  VIADD R16, R0, 0xffffffff ;  /* 0xffffffff00107836 */ /* 0x000fca0000000000 */
[----:B------:R-:W-:-:S04]  /*06b0*/  VIMNMX R5, PT, PT, R16, R3, PT ;  /* 0x0000000310057248 */ /* 0x000fc80003fe0100 */
[----:B------:R-:W-:-:S13]  /*06c0*/  ISETP.GE.AND P0, PT, R5, 0x1, PT ;  /* 0x000000010500780c */ /* 0x000fda0003f06270 */
[----:B------:R-:W-:Y:S05]  /*06d0*/  @!P0 BRA `(.L_x_29) ;  /* 0x0000000400648947 */ /* 0x000fea0003800000 */
[C---:B------:R-:W-:Y:S01]  /*06e0*/  ISETP.GE.U32.AND P0, PT, R5.reuse, 0x8, PT ;  /* 0x000000080500780c */ /* 0x040fe20003f06070 */
[----:B------:R-:W-:Y:S01]  /*06f0*/  BSSY.RECONVERGENT B1, `(.L_x_30) ;  /* 0x000002c000017945 */ /* 0x000fe20003800200 */
[----:B------:R-:W-:Y:S01]  /*0700*/  LOP3.LUT R36, R5, 0x7, RZ, 0xc0, !PT ;  /* 0x0000000705247812 */ /* 0x000fe200078ec0ff */
[----:B------:R-:W-:-:S03]  /*0710*/  IMAD.MOV.U32 R4, RZ, RZ, RZ ;  /* 0x000000ffff047224 */ /* 0x000fc600078e00ff */
[----:B------:R-:W-:-:S07]  /*0720*/  ISETP.NE.AND P1, PT, R36, RZ, PT ;  /* 0x000000ff2400720c */ /* 0x000fce0003f25270 */
[----:B------:R-:W-:Y:S06]  /*0730*/  @!P0 BRA `(.L_x_31) ;  /* 0x00000000009c8947 */ /* 0x000fec0003800000 */
[----:B------:R-:W0:Y:S01]  /*0740*/  LDC.64 R10, c[0x0][0x3b0] ;  /* 0x0000ec00ff0a7b82 */ /* 0x000e220000000a00 */
[----:B------:R-:W-:Y:S01]  /*0750*/  LOP3.LUT R4, R5, 0x7ffffff8, RZ, 0xc0, !PT ;  /* 0x7ffffff805047812 */ /* 0x000fe200078ec0ff */
[C---:B------:R-:W-:Y:S01]  /*0760*/  IMAD R30, R2.reuse, 0x2, R9 ;  /* 0x00000002021e7824 */ /* 0x040fe200078e0209 */
[C---:B------:R-:W-:Y:S01]  /*0770*/  IADD3 R8, PT, PT, R2.reuse, UR4, R13 ;  /* 0x0000000402087c10 */ /* 0x040fe2000fffe00d */
[C-C-:B------:R-:W-:Y:S01]  /*0780*/  IMAD R31, R2.reuse, 0x3, R9.reuse ;  /* 0x00000003021f7824 */ /* 0x140fe200078e0209 */
[C---:B------:R-:W-:Y:S01]  /*0790*/  SHF.L.U32 R17, R2.reuse, 0x3, RZ ;  /* 0x0000000302117819 */ /* 0x040fe200000006ff */
[--C-:B------:R-:W-:Y:S01]  /*07a0*/  IMAD R32, R2, 0x4, R9.reuse ;  /* 0x0000000402207824 */ /* 0x100fe200078e0209 */
[----:B------:R-:W-:Y:S01]  /*07b0*/  IADD3 R6, PT, PT, -R4, RZ, RZ ;  /* 0x000000ff04067210 */ /* 0x000fe20007ffe1ff */
[C-C-:B------:R-:W-:Y:S02]  /*07c0*/  IMAD R33, R2.reuse, 0x5, R9.reuse ;  /* 0x0000000502217824 */ /* 0x140fe400078e0209 */
[----:B------:R-:W-:-:S02]  /*07d0*/  IMAD R34, R2, 0x6, R9 ;  /* 0x0000000602227824 */ /* 0x000fc400078e0209 */
[----:B------:R-:W-:Y:S02]  /*07e0*/  IMAD R35, R2, 0x7, R9 ;  /* 0x0000000702237824 */ /* 0x000fe400078e0209 */
[----:B0-----:R-:W-:-:S07]  /*07f0*/  IMAD.WIDE.U32 R12, R9, 0x4, R10 ;  /* 0x00000004090c7825 */ /* 0x001fce00078e000a */
.L_x_32:
[----:B------:R-:W-:Y:S02]  /*0800*/  IMAD.MOV.U32 R37, RZ, RZ, 0x7fffffff ;  /* 0x7fffffffff257424 */ /* 0x000fe400078e00ff */
[--C-:B------:R-:W-:Y:S01]  /*0810*/  IMAD.WIDE.U32 R28, R8, 0x4, R10.reuse ;  /* 0x00000004081c7825 */ /* 0x100fe200078e000a */
[----:B------:R-:W-:Y:S02]  /*0820*/  IADD3 R8, PT, PT, R17, R8, RZ ;  /* 0x0000000811087210 */ /* 0x000fe40007ffe0ff */
[----:B------:R0:W-:Y:S01]  /*0830*/  STG.E desc[UR8][R12.64], R37 ;  /* 0x000000250c007986 */ /* 0x0001e2000c101908 */
[----:B------:R-:W-:-:S03]  /*0840*/  IMAD.WIDE.U32 R26, R30, 0x4, R10 ;  /* 0x000000041e1a7825 */ /* 0x000fc600078e000a */
[----:B------:R1:W-:Y:S01]  /*0850*/  STG.E desc[UR8][R28.64], R37 ;  /* 0x000000251c007986 */ /* 0x0003e2000c101908 */
[----:B------:R-:W-:-:S03]  /*0860*/  IMAD.WIDE.U32 R14, R31, 0x4, R10 ;  /* 0x000000041f0e7825 */ /* 0x000fc600078e000a */
[----:B------:R1:W-:Y:S01]  /*0870*/  STG.E desc[UR8][R26.64], R37 ;  /* 0x000000251a007986 */ /* 0x0003e2000c101908 */
[--C-:B------:R-:W-:Y:S01]  /*0880*/  IMAD.WIDE.U32 R18, R32, 0x4, R10.reuse ;  /* 0x0000000420127825 */ /* 0x100fe200078e000a */
[----:B------:R-:W-:Y:S02]  /*0890*/  IADD3 R32, PT, PT, R17, R32, RZ ;  /* 0x0000002011207210 */ /* 0x000fe40007ffe0ff */
[----:B------:R1:W-:Y:S01]  /*08a0*/  STG.E desc[UR8][R14.64], R37 ;  /* 0x000000250e007986 */ /* 0x0003e2000c101908 */
[----:B------:R-:W-:-:S03]  /*08b0*/  IMAD.WIDE.U32 R20, R33, 0x4, R10 ;  /* 0x0000000421147825 */ /* 0x000fc600078e000a */
[----:B------:R1:W-:Y:S01]  /*08c0*/  STG.E desc[UR8][R18.64], R37 ;  /* 0x0000002512007986 */ /* 0x0003e2000c101908 */
[----:B------:R-:W-:-:S03]  /*08d0*/  IMAD.WIDE.U32 R22, R34, 0x4, R10 ;  /* 0x0000000422167825 */ /* 0x000fc600078e000a */
[----:B------:R1:W-:Y:S01]  /*08e0*/  STG.E desc[UR8][R20.64], R37 ;  /* 0x0000002514007986 */ /* 0x0003e2000c101908 */
[----:B------:R-:W-:Y:S01]  /*08f0*/  IMAD.WIDE.U32 R24, R35, 0x4, R10 ;  /* 0x0000000423187825 */ /* 0x000fe200078e000a */
[C---:B------:R-:W-:Y:S02]  /*0900*/  IADD3 R35, PT, PT, R17.reuse, R35, RZ ;  /* 0x0000002311237210 */ /* 0x040fe40007ffe0ff */
[----:B------:R1:W-:Y:S01]  /*0910*/  STG.E desc[UR8][R22.64], R37 ;  /* 0x0000002516007986 */ /* 0x0003e2000c101908 */
[----:B------:R-:W-:Y:S02]  /*0920*/  VIADD R6, R6, 0x8 ;  /* 0x0000000806067836 */ /* 0x000fe40000000000 */
[C---:B------:R-:W-:Y:S01]  /*0930*/  IMAD.IADD R30, R17.reuse, 0x1, R30 ;  /* 0x00000001111e7824 */ /* 0x040fe200078e021e */
[----:B------:R1:W-:Y:S01]  /*0940*/  STG.E desc[UR8][R24.64], R37 ;  /* 0x0000002518007986 */ /* 0x0003e2000c101908 */
[C---:B------:R-:W-:Y:S01]  /*0950*/  IMAD.IADD R31, R17.reuse, 0x1, R31 ;  /* 0x00000001111f7824 */ /* 0x040fe200078e021f */
[----:B------:R-:W-:Y:S01]  /*0960*/  ISETP.NE.AND P0, PT, R6, RZ, PT ;  /* 0x000000ff0600720c */ /* 0x000fe20003f05270 */
[----:B------:R-:W-:-:S02]  /*0970*/  IMAD.IADD R33, R17, 0x1, R33 ;  /* 0x0000000111217824 */ /* 0x000fc400078e0221 */
[C---:B------:R-:W-:Y:S02]  /*0980*/  IMAD.IADD R34, R17.reuse, 0x1, R34 ;  /* 0x0000000111227824 */ /* 0x040fe400078e0222 */
[----:B0-----:R-:W-:-:S08]  /*0990*/  IMAD.WIDE.U32 R12, R17, 0x4, R12 ;  /* 0x00000004110c7825 */ /* 0x001fd000078e000c */
[----:B-1----:R-:W-:Y:S05]  /*09a0*/  @P0 BRA `(.L_x_32) ;  /* 0xfffffffc00940947 */ /* 0x002fea000383ffff */
.L_x_31:
[----:B------:R-:W-:Y:S05]  /*09b0*/  BSYNC.RECONVERGENT B1 ;  /* 0x0000000000017941 */ /* 0x000fea0003800200 */
.L_x_30:
[----:B------:R-:W-:Y:S05]  /*09c0*/  @!P1 BRA `(.L_x_29) ;  /* 0x0000000000a89947 */ /* 0x000fea0003800000 */
[----:B------:R-:W-:Y:S01]  /*09d0*/  ISETP.GE.U32.AND P0, PT, R36, 0x4, PT ;  /* 0x000000042400780c */ /* 0x000fe20003f06070 */
[----:B------:R-:W-:Y:S01]  /*09e0*/  BSSY.RECONVERGENT B1, `(.L_x_33) ;  /* 0x0000013000017945 */ /* 0x000fe20003800200 */
[----:B------:R-:W-:-:S04]  /*09f0*/  LOP3.LUT R6, R5, 0x3, RZ, 0xc0, !PT ;  /* 0x0000000305067812 */ /* 0x000fc800078ec0ff */
[----:B------:R-:W-:-:S07]  /*0a00*/  ISETP.NE.AND P1, PT, R6, RZ, PT ;  /* 0x000000ff0600720c */ /* 0x000fce0003f25270 */
[----:B------:R-:W-:Y:S06]  /*0a10*/  @!P0 BRA `(.L_x_34) ;  /* 0x00000000003c8947 */ /* 0x000fec0003800000 */
[----:B------:R-:W0:Y:S01]  /*0a20*/  LDC.64 R18, c[0x0][0x3b0] ;  /* 0x0000ec00ff127b82 */ /* 0x000e220000000a00 */
[C---:B------:R-:W-:Y:S02]  /*0a30*/  IMAD R11, R4.reuse, R2, R9 ;  /* 0x00000002040b7224 */ /* 0x040fe400078e0209 */
[----:B------:R-:W-:Y:S02]  /*0a40*/  IMAD.MOV.U32 R21, RZ, RZ, 0x7fffffff ;  /* 0x7fffffffff157424 */ /* 0x000fe400078e00ff */
[--C-:B------:R-:W-:Y:S02]  /*0a50*/  IMAD.IADD R13, R11, 0x1, R2.reuse ;  /* 0x000000010b0d7824 */ /* 0x100fe400078e0202 */
[----:B------:R-:W-:Y:S02]  /*0a60*/  VIADD R4, R4, 0x4 ;  /* 0x0000000404047836 */ /* 0x000fe40000000000 */
[----:B------:R-:W-:-:S05]  /*0a70*/  IMAD.IADD R15, R13, 0x1, R2 ;  /* 0x000000010d0f7824 */ /* 0x000fca00078e0202 */
[----:B------:R-:W-:Y:S01]  /*0a80*/  IADD3 R17, PT, PT, R15, R2, RZ ;  /* 0x000000020f117210 */ /* 0x000fe20007ffe0ff */
[----:B0-----:R-:W-:-:S04]  /*0a90*/  IMAD.WIDE.U32 R10, R11, 0x4, R18 ;  /* 0x000000040b0a7825 */ /* 0x001fc800078e0012 */
[--C-:B------:R-:W-:Y:S01]  /*0aa0*/  IMAD.WIDE.U32 R12, R13, 0x4, R18.reuse ;  /* 0x000000040d0c7825 */ /* 0x100fe200078e0012 */
[----:B------:R0:W-:Y:S03]  /*0ab0*/  STG.E desc[UR8][R10.64], R21 ;  /* 0x000000150a007986 */ /* 0x0001e6000c101908 */
[--C-:B------:R-:W-:Y:S01]  /*0ac0*/  IMAD.WIDE.U32 R14, R15, 0x4, R18.reuse ;  /* 0x000000040f0e7825 */ /* 0x100fe200078e0012 */
[----:B------:R0:W-:Y:S03]  /*0ad0*/  STG.E desc[UR8][R12.64], R21 ;  /* 0x000000150c007986 */ /* 0x0001e6000c101908 */
[----:B------:R-:W-:Y:S01]  /*0ae0*/  IMAD.WIDE.U32 R18, R17, 0x4, R18 ;  /* 0x0000000411127825 */ /* 0x000fe200078e0012 */
[----:B------:R0:W-:Y:S04]  /*0af0*/  STG.E desc[UR8][R14.64], R21 ;  /* 0x000000150e007986 */ /* 0x0001e8000c101908 */
[----:B------:R0:W-:Y:S02]  /*0b00*/  STG.E desc[UR8][R18.64], R21 ;  /* 0x0000001512007986 */ /* 0x0001e4000c101908 */
.L_x_34:
[----:B------:R-:W-:Y:S05]  /*0b10*/  BSYNC.RECONVERGENT B1 ;  /* 0x0000000000017941 */ /* 0x000fea0003800200 */
.L_x_33:
[----:B------:R-:W-:Y:S05]  /*0b20*/  @!P1 BRA `(.L_x_29) ;  /* 0x0000000000509947 */ /* 0x000fea0003800000 */
[----:B------:R-:W-:Y:S01]  /*0b30*/  LOP3.LUT R5, R5, 0x1, RZ, 0xc0, !PT ;  /* 0x0000000105057812 */ /* 0x000fe200078ec0ff */
[----:B------:R-:W-:Y:S01]  /*0b40*/  BSSY.RECONVERGENT B1, `(.L_x_35) ;  /* 0x000000e000017945 */ /* 0x000fe20003800200 */
[----:B------:R-:W-:Y:S02]  /*0b50*/  ISETP.NE.AND P0, PT, R6, 0x1, PT ;  /* 0x000000010600780c */ /* 0x000fe40003f05270 */
[----:B------:R-:W-:-:S13]  /*0b60*/  ISETP.NE.U32.AND P1, PT, R5, 0x1, PT ;  /* 0x000000010500780c */ /* 0x000fda0003f25070 */
[----:B0-----:R-:W0:Y:S01]  /*0b70*/  @!P1 LDC.64 R14, c[0x0][0x3b0] ;  /* 0x0000ec00ff0e9b82 */ /* 0x001e220000000a00 */
[----:B------:R-:W-:Y:S05]  /*0b80*/  @!P0 BRA `(.L_x_36) ;  /* 0x0000000000248947 */ /* 0x000fea0003800000 */
[----:B------:R-:W1:Y:S01]  /*0b90*/  LDC.64 R10, c[0x0][0x3b0] ;  /* 0x0000ec00ff0a7b82 */ /* 0x000e620000000a00 */
[CC--:B------:R-:W-:Y:S02]  /*0ba0*/  IMAD R13, R4.reuse, R2.reuse, R9 ;  /* 0x00000002040d7224 */ /* 0x0c0fe400078e0209 */
[----:B------:R-:W-:Y:S02]  /*0bb0*/  IMAD.MOV.U32 R5, RZ, RZ, 0x7fffffff ;  /* 0x7fffffffff057424 */ /* 0x000fe400078e00ff */
[----:B------:R-:W-:Y:S01]  /*0bc0*/  VIADD R4, R4, 0x2 ;  /* 0x0000000204047836 */ /* 0x000fe20000000000 */
[C---:B------:R-:W-:Y:S01]  /*0bd0*/  IADD3 R17, PT, PT, R13.reuse, R2, RZ ;  /* 0x000000020d117210 */ /* 0x040fe20007ffe0ff */
[----:B-1----:R-:W-:-:S04]  /*0be0*/  IMAD.WIDE.U32 R12, R13, 0x4, R10 ;  /* 0x000000040d0c7825 */ /* 0x002fc800078e000a */
[----:B------:R-:W-:Y:S01]  /*0bf0*/  IMAD.WIDE.U32 R10, R17, 0x4, R10 ;  /* 0x00000004110a7825 */ /* 0x000fe200078e000a */
[----:B------:R1:W-:Y:S04]  /*0c00*/  STG.E desc[UR8][R12.64], R5 ;  /* 0x000000050c007986 */ /* 0x0003e8000c101908 */
[----:B------:R1:W-:Y:S02]  /*0c10*/  STG.E desc[UR8][R10.64], R5 ;  /* 0x000000050a007986 */ /* 0x0003e4000c101908 */
.L_x_36:
[----:B------:R-:W-:Y:S05]  /*0c20*/  BSYNC.RECONVERGENT B1 ;  /* 0x0000000000017941 */ /* 0x000fea0003800200 */
.L_x_35:
[----:B-1----:R-:W-:Y:S01]  /*0c30*/  @!P1 IMAD R5, R4, R2, R9 ;  /* 0x0000000204059224 */ /* 0x002fe200078e0209 */
[----:B------:R-:W-:-:S03]  /*0c40*/  @!P1 MOV R11, 0x7fffffff ;  /* 0x7fffffff000b9802 */ /* 0x000fc60000000f00 */
[----:B0-----:R-:W-:-:S05]  /*0c50*/  @!P1 IMAD.WIDE.U32 R4, R5, 0x4, R14 ;  /* 0x0000000405049825 */ /* 0x001fca00078e000e */
[----:B------:R1:W-:Y:S02]  /*0c60*/  @!P1 STG.E desc[UR8][R4.64], R11 ;  /* 0x0000000b04009986 */ /* 0x0003e4000c101908 */
.L_x_29:
[----:B------:R-:W-:Y:S05]  /*0c70*/  BSYNC.RECONVERGENT B0 ;  /* 0x0000000000007941 */ /* 0x000fea0003800200 */
.L_x_28:
[----:B------:R-:W-:-:S13]  /*0c80*/  ISETP.GT.AND P0, PT, R0, R3, PT ;  /* 0x000000030000720c */ /* 0x000fda0003f04270 */
[----:B------:R-:W-:Y:S05]  /*0c90*/  @P0 EXIT ;  /* 0x000000000000094d */ /* 0x000fea0003800000 */
[----:B------:R-:W2:Y:S01]  /*0ca0*/  LDCU UR5, c[0x0][0x3a0] ;  /* 0x00007400ff0577ac */ /* 0x000ea20008000800 */
[----:B------:R-:W-:Y:S01]  /*0cb0*/  IMAD.MOV.U32 R2, RZ, RZ, 0x1 ;  /* 0x00000001ff027424 */ /* 0x000fe200078e00ff */
[----:B--2---:R-:W-:-:S09]  /*0cc0*/  UIADD3 UR5, UPT, UPT, UR5, 0x1, URZ ;  /* 0x0000000105057890 */ /* 0x004fd2000fffe0ff */
[----:B------:R-:W2:Y:S08]  /*0cd0*/  I2F.F64 R32, UR5 ;  /* 0x0000000500207d12 */ /* 0x000eb00008201c00 */
[----:B--2---:R-:W1:Y:S02]  /*0ce0*/  MUFU.RCP64H R3, R33 ;  /* 0x0000002100037308 */ /* 0x004e640000001800 */
[----:B-1----:R-:W-:-:S08]  /*0cf0*/  DFMA R4, -R32, R2, 1 ;  /* 0x3ff000002004742b */ /* 0x002fd00000000102 */
[----:B------:R-:W-:-:S08]  /*0d00*/  DFMA R4, R4, R4, R4 ;  /* 0x000000040404722b */ /* 0x000fd00000000004 */
[----:B------:R-:W-:-:S08]  /*0d10*/  DFMA R4, R2, R4, R2 ;  /* 0x000000040204722b */ /* 0x000fd00000000002 */
[----:B------:R-:W-:-:S08]  /*0d20*/  DFMA R2, -R32, R4, 1 ;  /* 0x3ff000002002742b */ /* 0x000fd00000000104 */
[----:B------:R-:W-:-:S08]  /*0d30*/  DFMA R2, R4, R2, R4 ;  /* 0x000000020402722b */ /* 0x000fd00000000004 */
[----:B------:R-:W-:-:S08]  /*0d40*/  DMUL R4, R2, 2 ;  /* 0x4000000002047828 */ /* 0x000fd00000000000 */
[----:B0-----:R-:W-:-:S08]  /*0d50*/  DFMA R10, -R32, R4, 2 ;  /* 0x40000000200a742b */ /* 0x001fd00000000104 */
[----:B------:R-:W-:-:S10]  /*0d60*/  DFMA R4, R2, R10, R4 ;  /* 0x0000000a0204722b */ /* 0x000fd40000000004 */
[----:B------:R-:W-:-:S05]  /*0d70*/  FFMA R2, RZ, R33, R5 ;  /* 0x00000021ff027223 */ /* 0x000fca0000000005 */
[----:B------:R-:W-:-:S13]  /*0d80*/  FSETP.GT.AND P0, PT, |R2|, 1.469367938527859385e-39, PT ;  /* 0x001000000200780b */ /* 0x000fda0003f04200 */
[----:B------:R-:W-:Y:S05]  /*0d90*/  @P0 BRA `(.L_x_37) ;  /* 0x0000000000180947 */ /* 0x000fea0003800000 */
[----:B------:R-:W-:Y:S01]  /*0da0*/  IMAD.MOV.U32 R10, RZ, RZ, RZ ;  /* 0x000000ffff0a7224 */ /* 0x000fe200078e00ff */
[----:B------:R-:W-:Y:S02]  /*0db0*/  MOV R11, 0x40000000 ;  /* 0x40000000000b7802 */ /* 0x000fe40000000f00 */
[----:B------:R-:W-:-:S07]  /*0dc0*/  MOV R6, 0xde0 ;  /* 0x00000de000067802 */ /* 0x000fce0000000f00 */
[----:B------:R-:W-:Y:S05]  /*0dd0*/  CALL.REL.NOINC `($__internal_2_$__cuda_sm20_div_rn_f64_full) ;  /* 0x0000002c00ec7944 */ /* 0x000fea0003c00000 */
[----:B------:R-:W-:Y:S02]  /*0de0*/  IMAD.MOV.U32 R4, RZ, RZ, R10 ;  /* 0x000000ffff047224 */ /* 0x000fe400078e000a */
[----:B------:R-:W-:-:S07]  /*0df0*/  IMAD.MOV.U32 R5, RZ, RZ, R11 ;  /* 0x000000ffff057224 */ /* 0x000fce00078e000b */
.L_x_37:
[----:B------:R-:W0:Y:S01]  /*0e00*/  LDCU UR4, c[0x0][0x3a4] ;  /* 0x00007480ff0477ac */ /* 0x000e220008000800 */
[----:B------:R-:W-:Y:S01]  /*0e10*/  MOV R2, 0x1 ;  /* 0x0000000100027802 */ /* 0x000fe20000000f00 */
[----:B0-----:R-:W-:-:S09]  /*0e20*/  UIADD3 UR4, UPT, UPT, UR4, 0x1, URZ ;  /* 0x0000000104047890 */ /* 0x001fd2000fffe0ff */
[----:B------:R-:W0:Y:S08]  /*0e30*/  I2F.F64 R32, UR4 ;  /* 0x0000000400207d12 */ /* 0x000e300008201c00 */
[----:B0-----:R-:W0:Y:S02]  /*0e40*/  MUFU.RCP64H R3, R33 ;  /* 0x0000002100037308 */ /* 0x001e240000001800 */
[----:B0-----:R-:W-:-:S08]  /*0e50*/  DFMA R10, -R32, R2, 1 ;  /* 0x3ff00000200a742b */ /* 0x001fd00000000102 */
[----:B------:R-:W-:-:S08]  /*0e60*/  DFMA R10, R10, R10, R10 ;  /* 0x0000000a0a0a722b */ /* 0x000fd0000000000a */
[----:B------:R-:W-:-:S08]  /*0e70*/  DFMA R10, R2, R10, R2 ;  /* 0x0000000a020a722b */ /* 0x000fd00000000002 */
[----:B------:R-:W-:-:S08]  /*0e80*/  DFMA R2, -R32, R10, 1 ;  /* 0x3ff000002002742b */ /* 0x000fd0000000010a */
[----:B------:R-:W-:-:S08]  /*0e90*/  DFMA R2, R10, R2, R10 ;  /* 0x000000020a02722b */ /* 0x000fd0000000000a */
[----:B------:R-:W-:-:S08]  /*0ea0*/  DMUL R10, R2, 2 ;  /* 0x40000000020a7828 */ /* 0x000fd00000000000 */
[----:B------:R-:W-:-:S08]  /*0eb0*/  DFMA R12, -R32, R10, 2 ;  /* 0x40000000200c742b */ /* 0x000fd0000000010a */
[----:B------:R-:W-:-:S10]  /*0ec0*/  DFMA R2, R2, R12, R10 ;  /* 0x0000000c0202722b */ /* 0x000fd4000000000a */
[----:B------:R-:W-:-:S05]  /*0ed0*/  FFMA R6, RZ, R33, R3 ;  /* 0x00000021ff067223 */ /* 0x000fca0000000003 */
[----:B------:R-:W-:-:S13]  /*0ee0*/  FSETP.GT.AND P0, PT, |R6|, 1.469367938527859385e-39, PT ;  /* 0x001000000600780b */ /* 0x000fda0003f04200 */
[----:B------:R-:W-:Y:S05]  /*0ef0*/  @P0 BRA `(.L_x_38) ;  /* 0x0000000000180947 */ /* 0x000fea0003800000 */
[----:B------:R-:W-:Y:S01]  /*0f00*/  IMAD.MOV.U32 R10, RZ, RZ, RZ ;  /* 0x000000ffff0a7224 */ /* 0x000fe200078e00ff */
[----:B------:R-:W-:Y:S01]  /*0f10*/  MOV R6, 0xf40 ;  /* 0x00000f4000067802 */ /* 0x000fe20000000f00 */
[----:B------:R-:W-:-:S07]  /*0f20*/  IMAD.MOV.U32 R11, RZ, RZ, 0x40000000 ;  /* 0x40000000ff0b7424 */ /* 0x000fce00078e00ff */
[----:B------:R-:W-:Y:S05]  /*0f30*/  CALL.REL.NOINC `($__internal_2_$__cuda_sm20_div_rn_f64_full) ;  /* 0x0000002c00947944 */ /* 0x000fea0003c00000 */
[----:B------:R-:W-:Y:S01]  /*0f40*/  MOV R2, R10 ;  /* 0x0000000a00027202 */ /* 0x000fe20000000f00 */
[----:B------:R-:W-:-:S07]  /*0f50*/  IMAD.MOV.U32 R3, RZ, RZ, R11 ;  /* 0x000000ffff037224 */ /* 0x000fce00078e000b */
.L_x_38:
[----:B------:R-:W0:Y:S01]  /*0f60*/  LDCU UR7, c[0x0][0x3a4] ;  /* 0x00007480ff0777ac */ /* 0x000e220008000800 */
[----:B------:R-:W-:Y:S01]  /*0f70*/  DADD R28, -R4, 1 ;  /* 0x3ff00000041c7429 */ /* 0x000fe20000000100 */
[----:B------:R-:W-:Y:S02]  /*0f80*/  CS2R R20, SRZ ;  /* 0x0000000000147805 */ /* 0x000fe4000001ff00 */
[----:B------:R-:W-:Y:S01]  /*0f90*/  CS2R R14, SRZ ;  /* 0x00000000000e7805 */ /* 0x000fe2000001ff00 */
[----:B0-----:R-:W-:-:S09]  /*0fa0*/  UISETP.GE.AND UP0, UPT, UR7, 0x1, UPT ;  /* 0x000000010700788c */ /* 0x001fd2000bf06270 */
[----:B------:R-:W-:Y:S05]  /*0fb0*/  BRA.U !UP0, `(.L_x_39) ;  /* 0x0000000d08247547 */ /* 0x000fea000b800000 */
[----:B------:R-:W0:Y:S01]  /*0fc0*/  LDC R8, c[0x0][0x3a0] ;  /* 0x0000e800ff087b82 */ /* 0x000e220000000800 */
[----:B------:R-:W-:Y:S01]  /*0fd0*/  UISETP.GE.U32.AND UP0, UPT, UR7, 0x8, UPT ;  /* 0x000000080700788c */ /* 0x000fe2000bf06070 */
[----:B------:R-:W-:Y:S02]  /*0fe0*/  CS2R R14, SRZ ;  /* 0x00000000000e7805 */ /* 0x000fe4000001ff00 */
[----:B------:R-:W-:Y:S01]  /*0ff0*/  CS2R R20, SRZ ;  /* 0x0000000000147805 */ /* 0x000fe2000001ff00 */
[----:B------:R-:W-:Y:S01]  /*1000*/  UMOV UR4, URZ ;  /* 0x000000ff00047c82 */ /* 0x000fe20008000000 */
[----:B0-----:R-:W-:-:S04]  /*1010*/  IADD3 R8, PT, PT, -R8, UR7, RZ ;  /* 0x0000000708087c10 */ /* 0x001fc8000fffe1ff */
[----:B------:R-:W-:Y:S05]  /*1020*/  BRA.U !UP0, `(.L_x_40) ;  /* 0x0000000508a07547 */ /* 0x000fea000b800000 */
[----:B------:R-:W0:Y:S01]  /*1030*/  LDC R26, c[0x0][0x398] ;  /* 0x0000e600ff1a7b82 */ /* 0x000e220000000800 */
[C---:B------:R-:W-:Y:S01]  /*1040*/  VIADD R6, R7.reuse, 0x4 ;  /* 0x0000000407067836 */ /* 0x040fe20000000000 */
[C---:B------:R-:W-:Y:S01]  /*1050*/  IADD3 R22, PT, PT, R7.reuse, 0x6, RZ ;  /* 0x0000000607167810 */ /* 0x040fe20007ffe0ff */
[C---:B------:R-:W-:Y:S01]  /*1060*/  VIADD R36, R7.reuse, 0x2 ;  /* 0x0000000207247836 */ /* 0x040fe20000000000 */
[C---:B------:R-:W-:Y:S01]  /*1070*/  IADD3 R10, PT, PT, R7.reuse, 0x3, RZ ;  /* 0x00000003070a7810 */ /* 0x040fe20007ffe0ff */
[C---:B------:R-:W-:Y:S01]  /*1080*/  VIADD R12, R7.reuse, 0x5 ;  /* 0x00000005070c7836 */ /* 0x040fe20000000000 */
[----:B------:R-:W-:Y:S01]  /*1090*/  CS2R R14, SRZ ;  /* 0x00000000000e7805 */ /* 0x000fe2000001ff00 */
[----:B------:R-:W-:Y:S01]  /*10a0*/  VIADD R24, R7, 0x7 ;  /* 0x0000000707187836 */ /* 0x000fe20000000000 */
[----:B------:R-:W1:Y:S01]  /*10b0*/  LDC.64 R18, c[0x0][0x380] ;  /* 0x0000e000ff127b82 */ /* 0x000e620000000a00 */
[----:B------:R-:W-:Y:S01]  /*10c0*/  UMOV UR4, URZ ;  /* 0x000000ff00047c82 */ /* 0x000fe20008000000 */
[----:B0-----:R-:W-:-:S02]  /*10d0*/  IMAD R11, R6, R26, R9 ;  /* 0x0000001a060b7224 */ /* 0x001fc400078e0209 */
[CC--:B------:R-:W-:Y:S02]  /*10e0*/  IMAD R6, R7.reuse, R26.reuse, R26 ;  /* 0x0000001a07067224 */ /* 0x0c0fe400078e021a */
[-CC-:B------:R-:W-:Y:S02]  /*10f0*/  IMAD R23, R7, R26.reuse, R9.reuse ;  /* 0x0000001a07177224 */ /* 0x180fe400078e0209 */
[--C-:B------:R-:W-:Y:S01]  /*1100*/  IMAD R13, R22, R26, R9.reuse ;  /* 0x0000001a160d7224 */ /* 0x100fe200078e0209 */
[----:B------:R-:W-:Y:S01]  /*1110*/  IADD3 R6, PT, PT, R9, R6, RZ ;  /* 0x0000000609067210 */ /* 0x000fe20007ffe0ff */
[-CC-:B------:R-:W-:Y:S02]  /*1120*/  IMAD R36, R36, R26.reuse, R9.reuse ;  /* 0x0000001a24247224 */ /* 0x180fe400078e0209 */
[-CC-:B------:R-:W-:Y:S02]  /*1130*/  IMAD R10, R10, R26.reuse, R9.reuse ;  /* 0x0000001a0a0a7224 */ /* 0x180fe400078e0209 */
[----:B------:R-:W-:-:S02]  /*1140*/  IMAD R12, R12, R26, R9 ;  /* 0x0000001a0c0c7224 */ /* 0x000fc400078e0209 */
[----:B------:R-:W-:Y:S02]  /*1150*/  IMAD R17, R24, R26, R9 ;  /* 0x0000001a18117224 */ /* 0x000fe400078e0209 */
[----:B------:R-:W-:Y:S02]  /*1160*/  IMAD.SHL.U32 R37, R26, 0x8, RZ ;  /* 0x000000081a257824 */ /* 0x000fe400078e00ff */
[----:B-1----:R-:W-:-:S07]  /*1170*/  IMAD.WIDE.U32 R22, R23, 0x4, R18 ;  /* 0x0000000417167825 */ /* 0x002fce00078e0012 */
.L_x_41:
[----:B------:R0:W2:Y:S01]  /*1180*/  LDG.E.CONSTANT R45, desc[UR8][R22.64] ;  /* 0x00000008162d7981 */ /* 0x0000a2000c1e9900 */
[----:B------:R-:W-:-:S06]  /*1190*/  IMAD.WIDE.U32 R26, R6, 0x4, R18 ;  /* 0x00000004061a7825 */ /* 0x000fcc00078e0012 */
[----:B------:R-:W3:Y:S01]  /*11a0*/  LDG.E.CONSTANT R26, desc[UR8][R26.64] ;  /* 0x000000081a1a7981 */ /* 0x000ee2000c1e9900 */
[----:B------:R-:W-:-:S05]  /*11b0*/  IMAD.WIDE.U32 R30, R36, 0x4, R18 ;  /* 0x00000004241e7825 */ /* 0x000fca00078e0012 */
[----:B------:R-:W4:Y:S01]  /*11c0*/  LDG.E.CONSTANT R44, desc[UR8][R30.64] ;  /* 0x000000081e2c7981 */ /* 0x000f22000c1e9900 */
[----:B------:R-:W-:-:S06]  /*11d0*/  IMAD.WIDE.U32 R34, R10, 0x4, R18 ;  /* 0x000000040a227825 */ /* 0x000fcc00078e0012 */
[----:B------:R-:W5:Y:S01]  /*11e0*/  LDG.E.CONSTANT R34, desc[UR8][R34.64] ;  /* 0x0000000822227981 */ /* 0x000f62000c1e9900 */
[----:B------:R-:W-:-:S05]  /*11f0*/  IMAD.WIDE.U32 R32, R11, 0x4, R18 ;  /* 0x000000040b207825 */ /* 0x000fca00078e0012 */
[----:B------:R-:W4:Y:S01]  /*1200*/  LDG.E.CONSTANT R38, desc[UR8][R32.64] ;  /* 0x0000000820267981 */ /* 0x000f22000c1e9900 */
[----:B------:R-:W-:-:S05]  /*1210*/  IMAD.WIDE.U32 R24, R12, 0x4, R18 ;  /* 0x000000040c187825 */ /* 0x000fca00078e0012 */
[----:B------:R2:W4:Y:S01]  /*1220*/  LDG.E.CONSTANT R39, desc[UR8][R24.64] ;  /* 0x0000000818277981 */ /* 0x000522000c1e9900 */
[----:B------:R-:W-:-:S06]  /*1230*/  IMAD.WIDE.U32 R40, R13, 0x4, R18 ;  /* 0x000000040d287825 */ /* 0x000fcc00078e0012 */
[----:B------:R-:W4:Y:S01]  /*1240*/  LDG.E.CONSTANT R40, desc[UR8][R40.64] ;  /* 0x0000000828287981 */ /* 0x000f22000c1e9900 */
[----:B------:R-:W-:-:S05]  /*1250*/  IMAD.WIDE.U32 R42, R17, 0x4, R18 ;  /* 0x00000004112a7825 */ /* 0x000fca00078e0012 */
[----:B------:R-:W4:Y:S01]  /*1260*/  LDG.E.CONSTANT R41, desc[UR8][R42.64] ;  /* 0x000000082a297981 */ /* 0x000f22000c1e9900 */
[----:B------:R-:W-:Y:S01]  /*1270*/  ISETP.LE.AND P0, PT, R8, UR4, PT ;  /* 0x0000000408007c0c */ /* 0x000fe2000bf03270 */
[----:B------:R-:W-:Y:S01]  /*1280*/  UIADD3 UR6, UPT, UPT, UR4, 0x1, URZ ;  /* 0x0000000104067890 */ /* 0x000fe2000fffe0ff */
[C---:B------:R-:W-:Y:S01]  /*1290*/  IMAD.IADD R6, R37.reuse, 0x1, R6 ;  /* 0x0000000125067824 */ /* 0x040fe200078e0206 */
[C---:B------:R-:W-:Y:S01]  /*12a0*/  IADD3 R10, PT, PT, R37.reuse, R10, RZ ;  /* 0x0000000a250a7210 */ /* 0x040fe20007ffe0ff */
[C---:B------:R-:W-:Y:S01]  /*12b0*/  IMAD.IADD R36, R37.reuse, 0x1, R36 ;  /* 0x0000000125247824 */ /* 0x040fe200078e0224 */
[C---:B------:R-:W-:Y:S01]  /*12c0*/  IADD3 R13, PT, PT, R37.reuse, R13, RZ ;  /* 0x0000000d250d7210 */ /* 0x040fe20007ffe0ff */
[C---:B------:R-:W-:Y:S02]  /*12d0*/  IMAD.IADD R11, R37.reuse, 0x1, R11 ;  /* 0x00000001250b7824 */ /* 0x040fe400078e020b */
[C---:B------:R-:W-:Y:S02]  /*12e0*/  IMAD.IADD R12, R37.reuse, 0x1, R12 ;  /* 0x00000001250c7824 */ /* 0x040fe400078e020c */
[----:B------:R-:W-:-:S02]  /*12f0*/  IMAD.IADD R17, R37, 0x1, R17 ;  /* 0x0000000125117824 */ /* 0x000fc400078e0211 */
[----:B0-----:R-:W-:Y:S01]  /*1300*/  IMAD.WIDE.U32 R22, R37, 0x4, R22 ;  /* 0x0000000425167825 */ /* 0x001fe200078e0016 */
[----:B--2---:R-:W0:Y:S08]  /*1310*/  F2F.F64.F32 R24, R45 ;  /* 0x0000002d00187310 */ /* 0x004e300000201800 */
[----:B---3--:R-:W1:Y:S01]  /*1320*/  F2F.F64.F32 R26, R26 ;  /* 0x0000001a001a7310 */ /* 0x008e620000201800 */
[----:B0-----:R-:W-:-:S02]  /*1330*/  DADD R30, R24, R14 ;  /* 0x00000000181e7229 */ /* 0x001fc4000000000e */
[----:B------:R-:W-:-:S05]  /*1340*/  DADD R20, R24, R20 ;  /* 0x0000000018147229 */ /* 0x000fca0000000014 */
[----:B-----5:R-:W-:Y:S03]  /*1350*/  F2F.F64.F32 R34, R34 ;  /* 0x0000002200227310 */ /* 0x020fe60000201800 */
[----:B------:R-:W-:Y:S01]  /*1360*/  FSEL R32, R14, R30, !P0 ;  /* 0x0000001e0e207208 */ /* 0x000fe20004000000 */
[----:B-1----:R-:W-:Y:S01]  /*1370*/  DADD R20, R20, R26 ;  /* 0x0000000014147229 */ /* 0x002fe2000000001a */
[----:B------:R-:W-:-:S03]  /*1380*/  FSEL R33, R15, R31, !P0 ;  /* 0x0000001f0f217208 */ /* 0x000fc60004000000 */
[----:B----4-:R-:W-:Y:S01]  /*1390*/  F2F.F64.F32 R24, R38 ;  /* 0x0000002600187310 */ /* 0x010fe20000201800 */
[----:B------:R-:W-:Y:S01]  /*13a0*/  ISETP.LE.AND P0, PT, R8, UR6, PT ;  /* 0x0000000608007c0c */ /* 0x000fe2000bf03270 */
[----:B------:R-:W-:Y:S01]  /*13b0*/  UIADD3 UR6, UPT, UPT, UR4, 0x2, URZ ;  /* 0x0000000204067890 */ /* 0x000fe2000fffe0ff */
[----:B------:R-:W-:-:S05]  /*13c0*/  DADD R32, R26, R32 ;  /* 0x000000001a207229 */ /* 0x000fca0000000020 */
[----:B------:R-:W0:Y:S05]  /*13d0*/  F2F.F64.F32 R30, R44 ;  /* 0x0000002c001e7310 */ /* 0x000e2a0000201800 */
[----:B------:R-:W-:-:S03]  /*13e0*/  FSEL R32, R14, R32, !P0 ;  /* 0x000000200e207208 */ /* 0x000fc60004000000 */
[----:B------:R-:W1:Y:S01]  /*13f0*/  F2F.F64.F32 R26, R39 ;  /* 0x00000027001a7310 */ /* 0x000e620000201800 */
[----:B------:R-:W-:Y:S02]  /*1400*/  FSEL R33, R15, R33, !P0 ;  /* 0x000000210f217208 */ /* 0x000fe40004000000 */
[----:B------:R-:W-:Y:S01]  /*1410*/  ISETP.LE.AND P0, PT, R8, UR6, PT ;  /* 0x0000000608007c0c */ /* 0x000fe2000bf03270 */
[----:B------:R-:W-:-:S03]  /*1420*/  UIADD3 UR6, UPT, UPT, UR4, 0x3, URZ ;  /* 0x0000000304067890 */ /* 0x000fc6000fffe0ff */
[----:B0-----:R-:W-:Y:S02]  /*1430*/  DADD R32, R30, R32 ;  /* 0x000000001e207229 */ /* 0x001fe40000000020 */
[----:B------:R-:W-:Y:S01]  /*1440*/  DADD R20, R20, R30 ;  /* 0x0000000014147229 */ /* 0x000fe2000000001e */
[----:B------:R-:W0:Y:S07]  /*1450*/  F2F.F64.F32 R30, R40 ;  /* 0x00000028001e7310 */ /* 0x000e2e0000201800 */
[----:B------:R-:W-:Y:S01]  /*1460*/  FSEL R32, R14, R32, !P0 ;  /* 0x000000200e207208 */ /* 0x000fe20004000000 */
[----:B------:R-:W-:Y:S01]  /*1470*/  DADD R20, R20, R34 ;  /* 0x0000000014147229 */ /* 0x000fe20000000022 */
[----:B------:R-:W-:-:S02]  /*1480*/  FSEL R33, R15, R33, !P0 ;  /* 0x000000210f217208 */ /* 0x000fc40004000000 */
[----:B------:R-:W-:Y:S01]  /*1490*/  ISETP.LE.AND P0, PT, R8, UR6, PT ;  /* 0x0000000608007c0c */ /* 0x000fe2000bf03270 */
[----:B------:R-:W-:-:S03]  /*14a0*/  UIADD3 UR6, UPT, UPT, UR4, 0x4, URZ ;  /* 0x0000000404067890 */ /* 0x000fc6000fffe0ff */
[----:B------:R-:W-:Y:S02]  /*14b0*/  DADD R32, R34, R32 ;  /* 0x0000000022207229 */ /* 0x000fe40000000020 */
[----:B------:R-:W-:-:S08]  /*14c0*/  DADD R20, R20, R24 ;  /* 0x0000000014147229 */ /* 0x000fd00000000018 */
[----:B------:R-:W-:Y:S01]  /*14d0*/  FSEL R32, R14, R32, !P0 ;  /* 0x000000200e207208 */ /* 0x000fe20004000000 */
[----:B-1----:R-:W-:Y:S01]  /*14e0*/  DADD R20, R20, R26 ;  /* 0x0000000014147229 */ /* 0x002fe2000000001a */
[----:B------:R-:W-:Y:S02]  /*14f0*/  FSEL R33, R15, R33, !P0 ;  /* 0x000000210f217208 */ /* 0x000fe40004000000 */
[----:B------:R-:W-:Y:S01]  /*1500*/  ISETP.LE.AND P0, PT, R8, UR6, PT ;  /* 0x0000000608007c0c */ /* 0x000fe2000bf03270 */
[----:B------:R-:W-:-:S03]  /*1510*/  UIADD3 UR6, UPT, UPT, UR4, 0x5, URZ ;  /* 0x0000000504067890 */ /* 0x000fc6000fffe0ff */
[----:B------:R-:W-:Y:S01]  /*1520*/  DADD R32, R24, R32 ;  /* 0x0000000018207229 */ /* 0x000fe20000000020 */
[----:B------:R-:W1:Y:S01]  /*1530*/  F2F.F64.F32 R24, R41 ;  /* 0x0000002900187310 */ /* 0x000e620000201800 */
[----:B0-----:R-:W-:-:S08]  /*1540*/  DADD R20, R20, R30 ;  /* 0x0000000014147229 */ /* 0x001fd0000000001e */
[----:B------:R-:W-:Y:S02]  /*1550*/  FSEL R32, R14, R32, !P0 ;  /* 0x000000200e207208 */ /* 0x000fe40004000000 */
[----:B------:R-:W-:Y:S02]  /*1560*/  FSEL R33, R15, R33, !P0 ;  /* 0x000000210f217208 */ /* 0x000fe40004000000 */
[----:B------:R-:W-:Y:S01]  /*1570*/  ISETP.LE.AND P0, PT, R8, UR6, PT ;  /* 0x0000000608007c0c */ /* 0x000fe2000bf03270 */
[----:B------:R-:W-:Y:S01]  /*1580*/  UIADD3 UR6, UPT, UPT, UR4, 0x6, URZ ;  /* 0x0000000604067890 */ /* 0x000fe2000fffe0ff */
[----:B-1----:R-:W-:Y:S02]  /*1590*/  DADD R20, R20, R24 ;  /* 0x0000000014147229 */ /* 0x002fe40000000018 */
[----:B------:R-:W-:-:S10]  /*15a0*/  DADD R32, R26, R32 ;  /* 0x000000001a207229 */ /* 0x000fd40000000020 */
[----:B------:R-:W-:Y:S02]  /*15b0*/  FSEL R32, R14, R32, !P0 ;  /* 0x000000200e207208 */ /* 0x000fe40004000000 */
[----:B------:R-:W-:Y:S02]  /*15c0*/  FSEL R33, R15, R33, !P0 ;  /* 0x000000210f217208 */ /* 0x000fe40004000000 */
[----:B------:R-:W-:Y:S01]  /*15d0*/  ISETP.LE.AND P0, PT, R8, UR6, PT ;  /* 0x0000000608007c0c */ /* 0x000fe2000bf03270 */
[----:B------:R-:W-:Y:S02]  /*15e0*/  UIADD3 UR6, UPT, UPT, UR4, 0x7, URZ ;  /* 0x0000000704067890 */ /* 0x000fe4000fffe0ff */
[----:B------:R-:W-:Y:S01]  /*15f0*/  UIADD3 UR4, UPT, UPT, UR4, 0x8, URZ ;  /* 0x0000000804047890 */ /* 0x000fe2000fffe0ff */
[----:B------:R-:W-:-:S10]  /*1600*/  DADD R32, R30, R32 ;  /* 0x000000001e207229 */ /* 0x000fd40000000020 */
[----:B------:R-:W-:Y:S02]  /*1610*/  FSEL R26, R14, R32, !P0 ;  /* 0x000000200e1a7208 */ /* 0x000fe40004000000 */
[----:B------:R-:W-:Y:S02]  /*1620*/  FSEL R27, R15, R33, !P0 ;  /* 0x000000210f1b7208 */ /* 0x000fe40004000000 */
[----:B------:R-:W-:Y:S01]  /*1630*/  ISETP.LE.AND P0, PT, R8, UR6, PT ;  /* 0x0000000608007c0c */ /* 0x000fe2000bf03270 */
[----:B------:R-:W-:-:S03]  /*1640*/  ULOP3.LUT UR6, UR7, 0x7ffffff8, URZ, 0xc0, !UPT ;  /* 0x7ffffff807067892 */ /* 0x000fc6000f8ec0ff */
[----:B------:R-:W-:Y:S01]  /*1650*/  DADD R26, R24, R26 ;  /* 0x00000000181a7229 */ /* 0x000fe2000000001a */
[----:B------:R-:W-:-:S09]  /*1660*/  UISETP.NE.AND UP0, UPT, UR4, UR6, UPT ;  /* 0x000000060400728c */ /* 0x000fd2000bf05270 */
[----:B------:R-:W-:Y:S02]  /*1670*/  FSEL R14, R14, R26, !P0 ;  /* 0x0000001a0e0e7208 */ /* 0x000fe40004000000 */
[----:B------:R-:W-:Y:S01]  /*1680*/  FSEL R15, R15, R27, !P0 ;  /* 0x0000001b0f0f7208 */ /* 0x000fe20004000000 */
[----:B------:R-:W-:Y:S06]  /*1690*/  BRA.U UP0, `(.L_x_41) ;  /* 0xfffffff900b87547 */ /* 0x000fec000b83ffff */
[----:B------:R-:W-:-:S05]  /*16a0*/  UMOV UR4, UR6 ;  /* 0x0000000600047c82 */ /* 0x000fca0008000000 */
.L_x_40:
[----:B------:R-:W-:-:S09]  /*16b0*/  ULOP3.LUT UP0, UR6, UR7, 0x7, URZ, 0xc0, !UPT ;  /* 0x0000000707067892 */ /* 0x000fd2000f80c0ff */
[----:B------:R-:W-:Y:S05]  /*16c0*/  BRA.U !UP0, `(.L_x_39) ;  /* 0x0000000508607547 */ /* 0x000fea000b800000 */
[----:B------:R-:W-:Y:S02]  /*16d0*/  UISETP.GE.U32.AND UP0, UPT, UR6, 0x4, UPT ;  /* 0x000000040600788c */ /* 0x000fe4000bf06070 */
[----:B------:R-:W-:-:S04]  /*16e0*/  ULOP3.LUT UR10, UR7, 0x3, URZ, 0xc0, !UPT ;  /* 0x00000003070a7892 */ /* 0x000fc8000f8ec0ff */
[----:B------:R-:W-:-:S03]  /*16f0*/  UISETP.NE.AND UP1, UPT, UR10, URZ, UPT ;  /* 0x000000ff0a00728c */ /* 0x000fc6000bf25270 */
[----:B------:R-:W-:Y:S08]  /*1700*/  BRA.U !UP0, `(.L_x_42) ;  /* 0x0000000108ac7547 */ /* 0x000ff0000b800000 */
[----:B------:R-:W0:Y:S01]  /*1710*/  LDC.64 R26, c[0x0][0x380] ;  /* 0x0000e000ff1a7b82 */ /* 0x000e220000000a00 */
[----:B------:R-:W1:Y:S01]  /*1720*/  LDCU UR6, c[0x0][0x398] ;  /* 0x00007300ff0677ac */ /* 0x000e620008000800 */
[----:B------:R-:W-:-:S04]  /*1730*/  VIADD R6, R7, UR4 ;  /* 0x0000000407067c36 */ /* 0x000fc80008000000 */
[----:B-1----:R-:W-:-:S04]  /*1740*/  IMAD R13, R6, UR6, R9 ;  /* 0x00000006060d7c24 */ /* 0x002fc8000f8e0209 */
[----:B0-----:R-:W-:-:S05]  /*1750*/  IMAD.WIDE.U32 R10, R13, 0x4, R26 ;  /* 0x000000040d0a7825 */ /* 0x001fca00078e001a */
[----:B------:R-:W2:Y:S01]  /*1760*/  LDG.E.CONSTANT R12, desc[UR8][R10.64] ;  /* 0x000000080a0c7981 */ /* 0x000ea2000c1e9900 */
[----:B------:R-:W-:-:S05]  /*1770*/  IADD3 R13, PT, PT, R13, UR6, RZ ;  /* 0x000000060d0d7c10 */ /* 0x000fca000fffe0ff */
[----:B------:R-:W-:-:S05]  /*1780*/  IMAD.WIDE.U32 R18, R13, 0x4, R26 ;  /* 0x000000040d127825 */ /* 0x000fca00078e001a */
[----:B------:R-:W3:Y:S01]  /*1790*/  LDG.E.CONSTANT R22, desc[UR8][R18.64] ;  /* 0x0000000812167981 */ /* 0x000ee2000c1e9900 */
[----:B------:R-:W-:-:S04]  /*17a0*/  VIADD R13, R13, UR6 ;  /* 0x000000060d0d7c36 */ /* 0x000fc80008000000 */
[----:B------:R-:W-:-:S06]  /*17b0*/  IMAD.WIDE.U32 R24, R13, 0x4, R26 ;  /* 0x000000040d187825 */ /* 0x000fcc00078e001a */
[----:B------:R-:W4:Y:S01]  /*17c0*/  LDG.E.CONSTANT R24, desc[UR8][R24.64] ;  /* 0x0000000818187981 */ /* 0x000f22000c1e9900 */
[----:B------:R-:W-:-:S04]  /*17d0*/  VIADD R13, R13, UR6 ;  /* 0x000000060d0d7c36 */ /* 0x000fc80008000000 */
[----:B------:R-:W-:-:S06]  /*17e0*/  IMAD.WIDE.U32 R26, R13, 0x4, R26 ;  /* 0x000000040d1a7825 */ /* 0x000fcc00078e001a */
[----:B------:R-:W5:Y:S01]  /*17f0*/  LDG.E.CONSTANT R26, desc[UR8][R26.64] ;  /* 0x000000081a1a7981 */ /* 0x000f62000c1e9900 */
[----:B------:R-:W-:Y:S01]  /*1800*/  ISETP.LE.AND P0, PT, R8, UR4, PT ;  /* 0x0000000408007c0c */ /* 0x000fe2000bf03270 */
[----:B------:R-:W-:Y:S01]  /*1810*/  UIADD3 UR6, UPT, UPT, UR4, 0x1, URZ ;  /* 0x0000000104067890 */ /* 0x000fe2000fffe0ff */
[----:B--2---:R-:W0:Y:S08]  /*1820*/  F2F.F64.F32 R12, R12 ;  /* 0x0000000c000c7310 */ /* 0x004e300000201800 */
[----:B---3--:R-:W1:Y:S01]  /*1830*/  F2F.F64.F32 R22, R22 ;  /* 0x0000001600167310 */ /* 0x008e620000201800 */
[----:B0-----:R-:W-:-:S02]  /*1840*/  DADD R10, R14, R12 ;  /* 0x000000000e0a7229 */ /* 0x001fc4000000000c */
[----:B------:R-:W-:-:S05]  /*1850*/  DADD R12, R20, R12 ;  /* 0x00000000140c7229 */ /* 0x000fca000000000c */
[----:B----4-:R-:W0:Y:S03]  /*1860*/  F2F.F64.F32 R18, R24 ;  /* 0x0000001800127310 */ /* 0x010e260000201800 */
[----:B------:R-:W-:Y:S01]  /*1870*/  FSEL R10, R14, R10, !P0 ;  /* 0x0000000a0e0a7208 */ /* 0x000fe20004000000 */
[----:B-1----:R-:W-:Y:S01]  /*1880*/  DADD R12, R12, R22 ;  /* 0x000000000c0c7229 */ /* 0x002fe20000000016 */
[----:B------:R-:W-:Y:S02]  /*1890*/  FSEL R11, R15, R11, !P0 ;  /* 0x0000000b0f0b7208 */ /* 0x000fe40004000000 */
[----:B------:R-:W-:Y:S01]  /*18a0*/  ISETP.LE.AND P0, PT, R8, UR6, PT ;  /* 0x0000000608007c0c */ /* 0x000fe2000bf03270 */
[----:B------:R-:W-:-:S03]  /*18b0*/  UIADD3 UR6, UPT, UPT, UR4, 0x2, URZ ;  /* 0x0000000204067890 */ /* 0x000fc6000fffe0ff */
[----:B------:R-:W-:Y:S01]  /*18c0*/  DADD R10, R22, R10 ;  /* 0x00000000160a7229 */ /* 0x000fe2000000000a */
[----:B-----5:R-:W1:Y:S01]  /*18d0*/  F2F.F64.F32 R20, R26 ;  /* 0x0000001a00147310 */ /* 0x020e620000201800 */
[----:B0-----:R-:W-:-:S08]  /*18e0*/  DADD R12, R12, R18 ;  /* 0x000000000c0c7229 */ /* 0x001fd00000000012 */
        /* <DEDUP_REMOVED lines=8> */
[----:B------:R-:W-:-:S04]  /*1970*/  ISETP.LE.AND P0, PT, R8, UR6, PT ;  /* 0x0000000608007c0c */ /* 0x000fc8000bf03270 */
[----:B-1----:R-:W-:Y:S02]  /*1980*/  DADD R10, R20, R10 ;  /* 0x00000000140a7229 */ /* 0x002fe4000000000a */
[----:B------:R-:W-:-:S08]  /*1990*/  DADD R20, R12, R20 ;  /* 0x000000000c147229 */ /* 0x000fd00000000014 */
[----:B------:R-:W-:Y:S02]  /*19a0*/  FSEL R14, R14, R10, !P0 ;  /* 0x0000000a0e0e7208 */ /* 0x000fe40004000000 */
[----:B------:R-:W-:-:S07]  /*19b0*/  FSEL R15, R15, R11, !P0 ;  /* 0x0000000b0f0f7208 */ /* 0x000fce0004000000 */
.L_x_42:
[----:B------:R-:W-:Y:S05]  /*19c0*/  BRA.U !UP1, `(.L_x_39) ;  /* 0x0000000109a07547 */ /* 0x000fea000b800000 */
[----:B------:R-:W-:Y:S02]  /*19d0*/  UISETP.NE.AND UP0, UPT, UR10, 0x1, UPT ;  /* 0x000000010a00788c */ /* 0x000fe4000bf05270 */
[----:B------:R-:W-:-:S04]  /*19e0*/  ULOP3.LUT UR6, UR7, 0x1, URZ, 0xc0, !UPT ;  /* 0x0000000107067892 */ /* 0x000fc8000f8ec0ff */
[----:B------:R-:W-:-:S03]  /*19f0*/  UISETP.NE.U32.AND UP1, UPT, UR6, 0x1, UPT ;  /* 0x000000010600788c */ /* 0x000fc6000bf25070 */
[----:B------:R-:W-:Y:S08]  /*1a00*/  BRA.U !UP0, `(.L_x_43) ;  /* 0x00000001085c7547 */ /* 0x000ff0000b800000 */
[----:B------:R-:W0:Y:S01]  /*1a10*/  LDC.64 R10, c[0x0][0x380] ;  /* 0x0000e000ff0a7b82 */ /* 0x000e220000000a00 */
[----:B------:R-:W1:Y:S01]  /*1a20*/  LDCU UR6, c[0x0][0x398] ;  /* 0x00007300ff0677ac */ /* 0x000e620008000800 */
[----:B------:R-:W-:-:S05]  /*1a30*/  IADD3 R6, PT, PT, R7, UR4, RZ ;  /* 0x0000000407067c10 */ /* 0x000fca000fffe0ff */
[----:B-1----:R-:W-:-:S04]  /*1a40*/  IMAD R17, R6, UR6, R9 ;  /* 0x0000000606117c24 */ /* 0x002fc8000f8e0209 */
[----:B0-----:R-:W-:-:S06]  /*1a50*/  IMAD.WIDE.U32 R12, R17, 0x4, R10 ;  /* 0x00000004110c7825 */ /* 0x001fcc00078e000a */
[----:B------:R-:W2:Y:S01]  /*1a60*/  LDG.E.CONSTANT R12, desc[UR8][R12.64] ;  /* 0x000000080c0c7981 */ /* 0x000ea2000c1e9900 */
[----:B------:R-:W-:-:S04]  /*1a70*/  VIADD R23, R17, UR6 ;  /* 0x0000000611177c36 */ /* 0x000fc80008000000 */
[----:B------:R-:W-:-:S06]  /*1a80*/  IMAD.WIDE.U32 R22, R23, 0x4, R10 ;  /* 0x0000000417167825 */ /* 0x000fcc00078e000a */
[----:B------:R-:W3:Y:S01]  /*1a90*/  LDG.E.CONSTANT R22, desc[UR8][R22.64] ;  /* 0x0000000816167981 */ /* 0x000ee2000c1e9900 */
[----:B------:R-:W-:Y:S01]  /*1aa0*/  ISETP.LE.AND P0, PT, R8, UR4, PT ;  /* 0x0000000408007c0c */ /* 0x000fe2000bf03270 */
[----:B------:R-:W-:Y:S02]  /*1ab0*/  UIADD3 UR6, UPT, UPT, UR4, 0x1, URZ ;  /* 0x0000000104067890 */ /* 0x000fe4000fffe0ff */
[----:B------:R-:W-:Y:S01]  /*1ac0*/  UIADD3 UR4, UPT, UPT, UR4, 0x2, URZ ;  /* 0x0000000204047890 */ /* 0x000fe2000fffe0ff */
[----:B--2---:R-:W0:Y:S08]  /*1ad0*/  F2F.F64.F32 R10, R12 ;  /* 0x0000000c000a7310 */ /* 0x004e300000201800 */
[----:B---3--:R-:W1:Y:S01]  /*1ae0*/  F2F.F64.F32 R24, R22 ;  /* 0x0000001600187310 */ /* 0x008e620000201800 */
[----:B0-----:R-:W-:-:S02]  /*1af0*/  DADD R18, R14, R10 ;  /* 0x000000000e127229 */ /* 0x001fc4000000000a */
[----:B------:R-:W-:-:S08]  /*1b00*/  DADD R20, R20, R10 ;  /* 0x0000000014147229 */ /* 0x000fd0000000000a */
[----:B------:R-:W-:Y:S01]  /*1b10*/  FSEL R18, R14, R18, !P0 ;  /* 0x000000120e127208 */ /* 0x000fe20004000000 */
[----:B-1----:R-:W-:Y:S01]  /*1b20*/  DADD R20, R20, R24 ;  /* 0x0000000014147229 */ /* 0x002fe20000000018 */
[----:B------:R-:W-:Y:S02]  /*1b30*/  FSEL R19, R15, R19, !P0 ;  /* 0x000000130f137208 */ /* 0x000fe40004000000 */
[----:B------:R-:W-:-:S04]  /*1b40*/  ISETP.LE.AND P0, PT, R8, UR6, PT ;  /* 0x0000000608007c0c */ /* 0x000fc8000bf03270 */
[----:B------:R-:W-:-:S10]  /*1b50*/  DADD R18, R24, R18 ;  /* 0x0000000018127229 */ /* 0x000fd40000000012 */
[----:B------:R-:W-:Y:S02]  /*1b60*/  FSEL R14, R14, R18, !P0 ;  /* 0x000000120e0e7208 */ /* 0x000fe40004000000 */
[----:B------:R-:W-:-:S07]  /*1b70*/  FSEL R15, R15, R19, !P0 ;  /* 0x000000130f0f7208 */ /* 0x000fce0004000000 */
.L_x_43:
[----:B------:R-:W-:Y:S05]  /*1b80*/  BRA.U UP1, `(.L_x_39) ;  /* 0x0000000101307547 */ /* 0x000fea000b800000 */
[----:B------:R-:W0:Y:S01]  /*1b90*/  LDC.64 R10, c[0x0][0x380] ;  /* 0x0000e000ff0a7b82 */ /* 0x000e220000000a00 */
[----:B------:R-:W1:Y:S01]  /*1ba0*/  LDCU UR6, c[0x0][0x398] ;  /* 0x00007300ff0677ac */ /* 0x000e620008000800 */
[----:B------:R-:W-:-:S04]  /*1bb0*/  VIADD R6, R7, UR4 ;  /* 0x0000000407067c36 */ /* 0x000fc80008000000 */
[----:B-1----:R-:W-:-:S04]  /*1bc0*/  IMAD R13, R6, UR6, R9 ;  /* 0x00000006060d7c24 */ /* 0x002fc8000f8e0209 */
[----:B0-----:R-:W-:-:S06]  /*1bd0*/  IMAD.WIDE.U32 R10, R13, 0x4, R10 ;  /* 0x000000040d0a7825 */ /* 0x001fcc00078e000a */
[----:B------:R-:W2:Y:S01]  /*1be0*/  LDG.E.CONSTANT R10, desc[UR8][R10.64] ;  /* 0x000000080a0a7981 */ /* 0x000ea2000c1e9900 */
[----:B------:R-:W-:Y:S01]  /*1bf0*/  ISETP.LE.AND P0, PT, R8, UR4, PT ;  /* 0x0000000408007c0c */ /* 0x000fe2000bf03270 */
[----:B--2---:R-:W0:Y:S02]  /*1c00*/  F2F.F64.F32 R12, R10 ;  /* 0x0000000a000c7310 */ /* 0x004e240000201800 */
[--C-:B0-----:R-:W-:Y:S02]  /*1c10*/  DADD R18, R14, R12.reuse ;  /* 0x000000000e127229 */ /* 0x101fe4000000000c */
[----:B------:R-:W-:-:S08]  /*1c20*/  DADD R20, R20, R12 ;  /* 0x0000000014147229 */ /* 0x000fd0000000000c */
[----:B------:R-:W-:Y:S02]  /*1c30*/  FSEL R14, R14, R18, !P0 ;  /* 0x000000120e0e7208 */ /* 0x000fe40004000000 */
[----:B------:R-:W-:-:S07]  /*1c40*/  FSEL R15, R15, R19, !P0 ;  /* 0x000000130f0f7208 */ /* 0x000fce0004000000 */
.L_x_39:
[----:B------:R-:W0:Y:S01]  /*1c50*/  LDCU UR4, c[0x0][0x3a0] ;  /* 0x00007400ff0477ac */ /* 0x000e220008000800 */
[----:B------:R-:W-:Y:S01]  /*1c60*/  MOV R10, 0x1 ;  /* 0x00000001000a7802 */ /* 0x000fe20000000f00 */
[----:B------:R-:W-:Y:S01]  /*1c70*/  BSSY.RECONVERGENT B1, `(.L_x_44) ;  /* 0x0000013000017945 */ /* 0x000fe20003800200 */
[----:B------:R-:W-:Y:S01]  /*1c80*/  FSETP.GEU.AND P1, PT, |R15|, 6.5827683646048100446e-37, PT ;  /* 0x036000000f00780b */ /* 0x000fe20003f2e200 */
[----:B0-----:R-:W0:Y:S08]  /*1c90*/  I2F.F64 R32, UR4 ;  /* 0x0000000400207d12 */ /* 0x001e300008201c00 */
[----:B0-----:R-:W0:Y:S02]  /*1ca0*/  MUFU.RCP64H R11, R33 ;  /* 0x00000021000b7308 */ /* 0x001e240000001800 */
        /* <DEDUP_REMOVED lines=15> */
.L_x_45:
[----:B------:R-:W-:Y:S05]  /*1da0*/  BSYNC.RECONVERGENT B1 ;  /* 0x0000000000017941 */ /* 0x000fea0003800200 */
.L_x_44:
[----:B------:R-:W0:Y:S01]  /*1db0*/  LDCU UR4, c[0x0][0x3a4] ;  /* 0x00007480ff0477ac */ /* 0x000e220008000800 */
[----:B------:R-:W-:Y:S01]  /*1dc0*/  MOV R12, 0x1 ;  /* 0x00000001000c7802 */ /* 0x000fe20000000f00 */
[----:B------:R-:W-:Y:S01]  /*1dd0*/  BSSY.RECONVERGENT B1, `(.L_x_46) ;  /* 0x0000017000017945 */ /* 0x000fe20003800200 */
[----:B------:R-:W-:Y:S01]  /*1de0*/  FSETP.GEU.AND P1, PT, |R21|, 6.5827683646048100446e-37, PT ;  /* 0x036000001500780b */ /* 0x000fe20003f2e200 */
[----:B------:R-:W-:Y:S02]  /*1df0*/  IMAD.MOV.U32 R18, RZ, RZ, R10 ;  /* 0x000000ffff127224 */ /* 0x000fe400078e000a */
[----:B------:R-:W-:Y:S01]  /*1e00*/  IMAD.MOV.U32 R19, RZ, RZ, R11 ;  /* 0x000000ffff137224 */ /* 0x000fe200078e000b */
        /* <DEDUP_REMOVED lines=13> */
[----:B------:R-:W-:Y:S01]  /*1ee0*/  MOV R10, R20 ;  /* 0x00000014000a7202 */ /* 0x000fe20000000f00 */
[----:B------:R-:W-:Y:S01]  /*1ef0*/  IMAD.MOV.U32 R11, RZ, RZ, R21 ;  /* 0x000000ffff0b7224 */ /* 0x000fe200078e0015 */
[----:B------:R-:W-:-:S07]  /*1f00*/  MOV R6, 0x1f20 ;  /* 0x00001f2000067802 */ /* 0x000fce0000000f00 */
[----:B------:R-:W-:Y:S05]  /*1f10*/  CALL.REL.NOINC `($__internal_2_$__cuda_sm20_div_rn_f64_full) ;  /* 0x0000001c009c7944 */ /* 0x000fea0003c00000 */
[----:B------:R-:W-:Y:S01]  /*1f20*/  IMAD.MOV.U32 R34, RZ, RZ, R10 ;  /* 0x000000ffff227224 */ /* 0x000fe200078e000a */
[----:B------:R-:W-:-:S07]  /*1f30*/  MOV R35, R11 ;  /* 0x0000000b00237202 */ /* 0x000fce0000000f00 */
.L_x_47:
[----:B------:R-:W-:Y:S05]  /*1f40*/  BSYNC.RECONVERGENT B1 ;  /* 0x0000000000017941 */ /* 0x000fea0003800200 */
.L_x_46:
[----:B------:R-:W0:Y:S02]  /*1f50*/  LDCU.64 UR6, c[0x0][0x3a0] ;  /* 0x00007400ff0677ac */ /* 0x000e240008000a00 */
[----:B0-----:R-:W-:-:S09]  /*1f60*/  UISETP.GT.AND UP0, UPT, UR7, UR6, UPT ;  /* 0x000000060700728c */ /* 0x001fd2000bf04270 */
[----:B------:R-:W-:Y:S05]  /*1f70*/  BRA.U !UP0, `(.L_x_48) ;  /* 0x0000000d08187547 */ /* 0x000fea000b800000 */
[C---:B------:R-:W-:Y:S01]  /*1f80*/  VIADDMNMX R8, R7.reuse, UR5, R0, !PT ;  /* 0x0000000507087c46 */ /* 0x040fe2000f800100 */
[C---:B------:R-:W-:Y:S01]  /*1f90*/  VIADD R6, R7.reuse, UR6 ;  /* 0x0000000607067c36 */ /* 0x040fe20008000000 */
[----:B------:R-:W-:Y:S03]  /*1fa0*/  BSSY.RECONVERGENT B0, `(.L_x_49) ;  /* 0x0000061000007945 */ /* 0x000fe60003800200 */
[----:B------:R-:W-:Y:S01]  /*1fb0*/  IMAD.IADD R10, R8, 0x1, -R6 ;  /* 0x00000001080a7824 */ /* 0x000fe200078e0a06 */
[----:B------:R-:W-:-:S04]  /*1fc0*/  IADD3 R8, PT, PT, R7, UR6, -R8 ;  /* 0x0000000607087c10 */ /* 0x000fc8000fffe808 */
[----:B------:R-:W-:Y:S02]  /*1fd0*/  ISETP.GT.U32.AND P0, PT, R8, -0x10, PT ;  /* 0xfffffff00800780c */ /* 0x000fe40003f04070 */
[----:B------:R-:W-:-:S04]  /*1fe0*/  LOP3.LUT R11, R10, 0xf, RZ, 0xc0, !PT ;  /* 0x0000000f0a0b7812 */ /* 0x000fc800078ec0ff */
[----:B------:R-:W-:-:S07]  /*1ff0*/  ISETP.NE.AND P1, PT, R11, RZ, PT ;  /* 0x000000ff0b00720c */ /* 0x000fce0003f25270 */
[----:B------:R-:W-:Y:S06]  /*2000*/  @P0 BRA `(.L_x_50) ;  /* 0x0000000400680947 */ /* 0x000fec0003800000 */
[----:B------:R-:W0:Y:S01]  /*2010*/  LDC R13, c[0x0][0x398] ;  /* 0x0000e600ff0d7b82 */ /* 0x000e220000000800 */
[----:B------:R-:W-:-:S04]  /*2020*/  LOP3.LUT R12, R10, 0xfffffff0, RZ, 0xc0, !PT ;  /* 0xfffffff00a0c7812 */ /* 0x000fc800078ec0ff */
[----:B------:R-:W-:Y:S01]  /*2030*/  IADD3 R12, PT, PT, -R12, RZ, RZ ;  /* 0x000000ff0c0c7210 */ /* 0x000fe20007ffe1ff */
[----:B0-----:R-:W-:-:S07]  /*2040*/  IMAD R8, R6, R13, R9 ;  /* 0x0000000d06087224 */ /* 0x001fce00078e0209 */
.L_x_51:
[----:B------:R-:W0:Y:S02]  /*2050*/  LDC.64 R14, c[0x0][0x380] ;  /* 0x0000e000ff0e7b82 */ /* 0x000e240000000a00 */
[----:B0-----:R-:W-:-:S05]  /*2060*/  IMAD.WIDE R14, R8, 0x4, R14 ;  /* 0x00000004080e7825 */ /* 0x001fca00078e020e */
[----:B------:R-:W2:Y:S01]  /*2070*/  LDG.E.CONSTANT R26, desc[UR8][R14.64] ;  /* 0x000000080e1a7981 */ /* 0x000ea2000c1e9900 */
[----:B------:R-:W-:-:S05]  /*2080*/  IMAD.WIDE.U32 R20, R13, 0x4, R14 ;  /* 0x000000040d147825 */ /* 0x000fca00078e000e */
[----:B------:R-:W3:Y:S01]  /*2090*/  LDG.E.CONSTANT R39, desc[UR8][R20.64] ;  /* 0x0000000814277981 */ /* 0x000ee2000c1e9900 */
[----:B------:R-:W-:-:S05]  /*20a0*/  IMAD.WIDE.U32 R22, R13, 0x4, R20 ;  /* 0x000000040d167825 */ /* 0x000fca00078e0014 */
[----:B------:R-:W4:Y:S01]  /*20b0*/  LDG.E.CONSTANT R41, desc[UR8][R22.64] ;  /* 0x0000000816297981 */ /* 0x000f22000c1e9900 */
[----:B------:R-:W-:-:S05]  /*20c0*/  IMAD.WIDE.U32 R24, R13, 0x4, R22 ;  /* 0x000000040d187825 */ /* 0x000fca00078e0016 */
[----:B------:R0:W5:Y:S02]  /*20d0*/  LDG.E.CONSTANT R40, desc[UR8][R24.64] ;  /* 0x0000000818287981 */ /* 0x000164000c1e9900 */
[----:B0-----:R-:W-:-:S05]  /*20e0*/  IMAD.WIDE.U32 R24, R13, 0x4, R24 ;  /* 0x000000040d187825 */ /* 0x001fca00078e0018 */
[----:B------:R-:W5:Y:S01]  /*20f0*/  LDG.E.CONSTANT R38, desc[UR8][R24.64] ;  /* 0x0000000818267981 */ /* 0x000f62000c1e9900 */
[----:B------:R-:W-:-:S05]  /*2100*/  IMAD.WIDE.U32 R20, R13, 0x4, R24 ;  /* 0x000000040d147825 */ /* 0x000fca00078e0018 */
[----:B------:R-:W5:Y:S01]  /*2110*/  LDG.E.CONSTANT R37, desc[UR8][R20.64] ;  /* 0x0000000814257981 */ /* 0x000f62000c1e9900 */
[----:B------:R-:W-:-:S05]  /*2120*/  IMAD.WIDE.U32 R44, R13, 0x4, R20 ;  /* 0x000000040d2c7825 */ /* 0x000fca00078e0014 */
[----:B------:R0:W5:Y:S02]  /*2130*/  LDG.E.CONSTANT R36, desc[UR8][R44.64] ;  /* 0x000000082c247981 */ /* 0x000164000c1e9900 */
[----:B0-----:R-:W-:-:S05]  /*2140*/  IMAD.WIDE.U32 R44, R13, 0x4, R44 ;  /* 0x000000040d2c7825 */ /* 0x001fca00078e002c */
[----:B------:R-:W5:Y:S01]  /*2150*/  LDG.E.CONSTANT R33, desc[UR8][R44.64] ;  /* 0x000000082c217981 */ /* 0x000f62000c1e9900 */
[----:B------:R-:W-:-:S05]  /*2160*/  IMAD.WIDE.U32 R14, R13, 0x4, R44 ;  /* 0x000000040d0e7825 */ /* 0x000fca00078e002c */
[----:B------:R-:W5:Y:S01]  /*2170*/  LDG.E.CONSTANT R32, desc[UR8][R14.64] ;  /* 0x000000080e207981 */ /* 0x000f62000c1e9900 */
[----:B------:R-:W-:-:S05]  /*2180*/  IMAD.WIDE.U32 R42, R13, 0x4, R14 ;  /* 0x000000040d2a7825 */ /* 0x000fca00078e000e */
        /* <DEDUP_REMOVED lines=8> */
[----:B------:R0:W5:Y:S02]  /*2210*/  LDG.E.CONSTANT R17, desc[UR8][R44.64] ;  /* 0x000000082c117981 */ /* 0x000164000c1e9900 */
[----:B0-----:R-:W-:-:S05]  /*2220*/  IMAD.WIDE.U32 R44, R13, 0x4, R44 ;  /* 0x000000040d2c7825 */ /* 0x001fca00078e002c */
[----:B------:R-:W5:Y:S01]  /*2230*/  LDG.E.CONSTANT R15, desc[UR8][R44.64] ;  /* 0x000000082c0f7981 */ /* 0x000f62000c1e9900 */
[----:B------:R-:W-:-:S05]  /*2240*/  IMAD.WIDE.U32 R42, R13, 0x4, R44 ;  /* 0x000000040d2a7825 */ /* 0x000fca00078e002c */
[----:B------:R-:W5:Y:S01]  /*2250*/  LDG.E.CONSTANT R14, desc[UR8][R42.64] ;  /* 0x000000082a0e7981 */ /* 0x000f62000c1e9900 */
[----:B------:R-:W-:Y:S01]  /*2260*/  VIADD R12, R12, 0x10 ;  /* 0x000000100c0c7836 */ /* 0x000fe20000000000 */
[----:B------:R-:W-:Y:S01]  /*2270*/  LEA R8, R13, R8, 0x4 ;  /* 0x000000080d087211 */ /* 0x000fe200078e20ff */
[----:B------:R-:W-:-:S03]  /*2280*/  VIADD R6, R6, 0x10 ;  /* 0x0000001006067836 */ /* 0x000fc60000000000 */
[----:B------:R-:W-:Y:S01]  /*2290*/  ISETP.NE.AND P0, PT, R12, RZ, PT ;  /* 0x000000ff0c00720c */ /* 0x000fe20003f05270 */
[----:B--2---:R-:W0:Y:S08]  /*22a0*/  F2F.F64.F32 R26, R26 ;  /* 0x0000001a001a7310 */ /* 0x004e300000201800 */
[----:B---3--:R-:W1:Y:S01]  /*22b0*/  F2F.F64.F32 R24, R39 ;  /* 0x0000002700187310 */ /* 0x008e620000201800 */
[----:B0-----:R-:W-:-:S07]  /*22c0*/  DMUL R26, R26, R4 ;  /* 0x000000041a1a7228 */ /* 0x001fce0000000000 */
[----:B----4-:R-:W0:Y:S01]  /*22d0*/  F2F.F64.F32 R22, R41 ;  /* 0x0000002900167310 */ /* 0x010e220000201800 */
[----:B------:R-:W-:Y:S02]  /*22e0*/  DFMA R26, R28, R18, R26 ;  /* 0x000000121c1a722b */ /* 0x000fe4000000001a */
[----:B-1----:R-:W-:-:S05]  /*22f0*/  DMUL R24, R24, R4 ;  /* 0x0000000418187228 */ /* 0x002fca0000000000 */
[----:B-----5:R-:W1:Y:S01]  /*2300*/  F2F.F64.F32 R18, R40 ;  /* 0x0000002800127310 */ /* 0x020e620000201800 */
[----:B0-----:R-:W-:Y:S02]  /*2310*/  DMUL R22, R22, R4 ;  /* 0x0000000416167228 */ /* 0x001fe40000000000 */
[----:B------:R-:W-:-:S05]  /*2320*/  DFMA R24, R28, R26, R24 ;  /* 0x0000001a1c18722b */ /* 0x000fca0000000018 */
[----:B------:R-:W0:Y:S03]  /*2330*/  F2F.F64.F32 R38, R38 ;  /* 0x0000002600267310 */ /* 0x000e260000201800 */
[----:B------:R-:W-:Y:S02]  /*2340*/  DFMA R22, R28, R24, R22 ;  /* 0x000000181c16722b */ /* 0x000fe40000000016 */
[----:B-1----:R-:W-:-:S03]  /*2350*/  DMUL R18, R18, R4 ;  /* 0x0000000412127228 */ /* 0x002fc60000000000 */
[----:B------:R-:W1:Y:S05]  /*2360*/  F2F.F64.F32 R24, R37 ;  /* 0x0000002500187310 */ /* 0x000e6a0000201800 */
[----:B------:R-:W-:-:S03]  /*2370*/  DFMA R18, R28, R22, R18 ;  /* 0x000000161c12722b */ /* 0x000fc60000000012 */
[----:B------:R-:W2:Y:S01]  /*2380*/  F2F.F64.F32 R26, R36 ;  /* 0x00000024001a7310 */ /* 0x000ea20000201800 */
[-C--:B0-----:R-:W-:Y:S02]  /*2390*/  DMUL R22, R38, R4.reuse ;  /* 0x0000000426167228 */ /* 0x081fe40000000000 */
[----:B-1----:R-:W-:-:S06]  /*23a0*/  DMUL R24, R24, R4 ;  /* 0x0000000418187228 */ /* 0x002fcc0000000000 */
[----:B------:R-:W-:Y:S02]  /*23b0*/  DFMA R18, R28, R18, R22 ;  /* 0x000000121c12722b */ /* 0x000fe40000000016 */
[----:B------:R-:W0:Y:S01]  /*23c0*/  F2F.F64.F32 R22, R33 ;  /* 0x0000002100167310 */ /* 0x000e220000201800 */
[----:B--2---:R-:W-:-:S05]  /*23d0*/  DMUL R26, R26, R4 ;  /* 0x000000041a1a7228 */ /* 0x004fca0000000000 */
[C---:B------:R-:W-:Y:S02]  /*23e0*/  DFMA R18, R28.reuse, R18, R24 ;  /* 0x000000121c12722b */ /* 0x040fe40000000018 */
[----:B------:R-:W1:Y:S06]  /*23f0*/  F2F.F64.F32 R24, R32 ;  /* 0x0000002000187310 */ /* 0x000e6c0000201800 */
[----:B------:R-:W-:Y:S02]  /*2400*/  DFMA R18, R28, R18, R26 ;  /* 0x000000121c12722b */ /* 0x000fe4000000001a */
[-C--:B0-----:R-:W-:Y:S01]  /*2410*/  DMUL R22, R22, R4.reuse ;  /* 0x0000000416167228 */ /* 0x081fe20000000000 */
[----:B------:R-:W0:Y:S01]  /*2420*/  F2F.F64.F32 R26, R31 ;  /* 0x0000001f001a7310 */ /* 0x000e220000201800 */
[----:B-1----:R-:W-:-:S06]  /*2430*/  DMUL R24, R24, R4 ;  /* 0x0000000418187228 */ /* 0x002fcc0000000000 */
[----:B------:R-:W-:Y:S02]  /*2440*/  DFMA R18, R28, R18, R22 ;  /* 0x000000121c12722b */ /* 0x000fe40000000016 */
[----:B------:R-:W1:Y:S01]  /*2450*/  F2F.F64.F32 R22, R30 ;  /* 0x0000001e00167310 */ /* 0x000e620000201800 */
[----:B0-----:R-:W-:-:S05]  /*2460*/  DMUL R26, R26, R4 ;  /* 0x000000041a1a7228 */ /* 0x001fca0000000000 */
[C---:B------:R-:W-:Y:S02]  /*2470*/  DFMA R18, R28.reuse, R18, R24 ;  /* 0x000000121c12722b */ /* 0x040fe40000000018 */
[----:B------:R-:W0:Y:S06]  /*2480*/  F2F.F64.F32 R24, R21 ;  /* 0x0000001500187310 */ /* 0x000e2c0000201800 */
[----:B------:R-:W-:Y:S02]  /*2490*/  DFMA R18, R28, R18, R26 ;  /* 0x000000121c12722b */ /* 0x000fe4000000001a */
[-C--:B-1----:R-:W-:Y:S01]  /*24a0*/  DMUL R26, R22, R4.reuse ;  /* 0x00000004161a7228 */ /* 0x082fe20000000000 */
[----:B------:R-:W1:Y:S01]  /*24b0*/  F2F.F64.F32 R22, R20 ;  /* 0x0000001400167310 */ /* 0x000e620000201800 */
[----:B0-----:R-:W-:-:S06]  /*24c0*/  DMUL R24, R24, R4 ;  /* 0x0000000418187228 */ /* 0x001fcc0000000000 */
[C---:B------:R-:W-:Y:S01]  /*24d0*/  DFMA R26, R28.reuse, R18, R26 ;  /* 0x000000121c1a722b */ /* 0x040fe2000000001a */
[----:B------:R-:W0:Y:S07]  /*24e0*/  F2F.F64.F32 R18, R17 ;  /* 0x0000001100127310 */ /* 0x000e2e0000201800 */
[----:B------:R-:W-:Y:S02]  /*24f0*/  DFMA R24, R28, R26, R24 ;  /* 0x0000001a1c18722b */ /* 0x000fe40000000018 */
[-C--:B-1----:R-:W-:Y:S01]  /*2500*/  DMUL R26, R22, R4.reuse ;  /* 0x00000004161a7228 */ /* 0x082fe20000000000 */
[----:B------:R-:W1:Y:S01]  /*2510*/  F2F.F64.F32 R22, R15 ;  /* 0x0000000f00167310 */ /* 0x000e620000201800 */
[----:B0-----:R-:W-:-:S06]  /*2520*/  DMUL R18, R18, R4 ;  /* 0x0000000412127228 */ /* 0x001fcc0000000000 */
[C---:B------:R-:W-:Y:S02]  /*2530*/  DFMA R24, R28.reuse, R24, R26 ;  /* 0x000000181c18722b */ /* 0x040fe4000000001a */
[----:B------:R-:W0:Y:S06]  /*2540*/  F2F.F64.F32 R26, R14 ;  /* 0x0000000e001a7310 */ /* 0x000e2c0000201800 */
[----:B------:R-:W-:Y:S02]  /*2550*/  DFMA R18, R28, R24, R18 ;  /* 0x000000181c12722b */ /* 0x000fe40000000012 */
[----:B-1----:R-:W-:-:S02]  /*2560*/  DMUL R22, R22, R4 ;  /* 0x0000000416167228 */ /* 0x002fc40000000000 */
[----:B0-----:R-:W-:-:S06]  /*2570*/  DMUL R26, R26, R4 ;  /* 0x000000041a1a7228 */ /* 0x001fcc0000000000 */
[----:B------:R-:W-:-:S08]  /*2580*/  DFMA R18, R28, R18, R22 ;  /* 0x000000121c12722b */ /* 0x000fd00000000016 */
[----:B------:R-:W-:Y:S01]  /*2590*/  DFMA R18, R28, R18, R26 ;  /* 0x000000121c12722b */ /* 0x000fe2000000001a */
[----:B------:R-:W-:Y:S10]  /*25a0*/  @P0 BRA `(.L_x_51) ;  /* 0xfffffff800a80947 */ /* 0x000ff4000383ffff */
.L_x_50:
[----:B------:R-:W-:Y:S05]  /*25b0*/  BSYNC.RECONVERGENT B0 ;  /* 0x0000000000007941 */ /* 0x000fea0003800200 */
.L_x_49:
[----:B------:R-:W-:Y:S04]  /*25c0*/  BSSY.RECONVERGENT B0, `(.L_x_48) ;  /* 0x0000061000007945 */ /* 0x000fe80003800200 */
[----:B------:R-:W-:Y:S05]  /*25d0*/  @!P1 BRA `(.L_x_52) ;  /* 0x00000004007c9947 */ /* 0x000fea0003800000 */
[----:B------:R-:W-:Y:S01]  /*25e0*/  ISETP.GE.U32.AND P0, PT, R11, 0x8, PT ;  /* 0x000000080b00780c */ /* 0x000fe20003f06070 */
[----:B------:R-:W-:Y:S01]  /*25f0*/  BSSY.RECONVERGENT B1, `(.L_x_53) ;  /* 0x0000030000017945 */ /* 0x000fe20003800200 */
[----:B------:R-:W-:-:S04]  /*2600*/  LOP3.LUT R24, R10, 0x7, RZ, 0xc0, !PT ;  /* 0x000000070a187812 */ /* 0x000fc800078ec0ff */
[----:B------:R-:W-:-:S07]  /*2610*/  ISETP.NE.AND P1, PT, R24, RZ, PT ;  /* 0x000000ff1800720c */ /* 0x000fce0003f25270 */
[----:B------:R-:W-:Y:S06]  /*2620*/  @!P0 BRA `(.L_x_54) ;  /* 0x0000000000b08947 */ /* 0x000fec0003800000 */
[----:B------:R-:W0:Y:S08]  /*2630*/  LDC R39, c[0x0][0x398] ;  /* 0x0000e600ff277b82 */ /* 0x000e300000000800 */
[----:B------:R-:W1:Y:S01]  /*2640*/  LDC.64 R12, c[0x0][0x380] ;  /* 0x0000e000ff0c7b82 */ /* 0x000e620000000a00 */
[----:B0-----:R-:W-:-:S04]  /*2650*/  IMAD R11, R6, R39, R9 ;  /* 0x00000027060b7224 */ /* 0x001fc800078e0209 */
[----:B-1----:R-:W-:-:S05]  /*2660*/  IMAD.WIDE R12, R11, 0x4, R12 ;  /* 0x000000040b0c7825 */ /* 0x002fca00078e020c */
[----:B------:R-:W2:Y:S01]  /*2670*/  LDG.E.CONSTANT R25, desc[UR8][R12.64] ;  /* 0x000000080c197981 */ /* 0x000ea2000c1e9900 */
[----:B------:R-:W-:-:S05]  /*2680*/  IMAD.WIDE.U32 R20, R39, 0x4, R12 ;  /* 0x0000000427147825 */ /* 0x000fca00078e000c */
[----:B------:R-:W3:Y:S01]  /*2690*/  LDG.E.CONSTANT R40, desc[UR8][R20.64] ;  /* 0x0000000814287981 */ /* 0x000ee2000c1e9900 */
[----:B------:R-:W-:-:S05]  /*26a0*/  IMAD.WIDE.U32 R22, R39, 0x4, R20 ;  /* 0x0000000427167825 */ /* 0x000fca00078e0014 */
[----:B------:R0:W4:Y:S01]  /*26b0*/  LDG.E.CONSTANT R41, desc[UR8][R22.64] ;  /* 0x0000000816297981 */ /* 0x000122000c1e9900 */
[----:B------:R-:W-:-:S05]  /*26c0*/  IMAD.WIDE.U32 R26, R39, 0x4, R22 ;  /* 0x00000004271a7825 */ /* 0x000fca00078e0016 */
        /* <DEDUP_REMOVED lines=9> */
[----:B------:R-:W-:Y:S01]  /*2760*/  VIADD R6, R6, 0x8 ;  /* 0x0000000806067836 */ /* 0x000fe20000000000 */
        /* <DEDUP_REMOVED lines=9> */
[----:B------:R-:W0:Y:S01]  /*2800*/  F2F.F64.F32 R22, R15 ;  /* 0x0000000f00167310 */ /* 0x000e220000201800 */
[----:B-1----:R-:W-:Y:S02]  /*2810*/  DMUL R18, R18, R4 ;  /* 0x0000000412127228 */ /* 0x002fe40000000000 */
[----:B------:R-:W-:-:S05]  /*2820*/  DFMA R12, R28, R20, R12 ;  /* 0x000000141c0c722b */ /* 0x000fca000000000c */
[----:B------:R-:W1:Y:S01]  /*2830*/  F2F.F64.F32 R20, R14 ;  /* 0x0000000e00147310 */ /* 0x000e620000201800 */
[----:B0-----:R-:W-:Y:S02]  /*2840*/  DMUL R22, R22, R4 ;  /* 0x0000000416167228 */ /* 0x001fe40000000000 */
[----:B------:R-:W-:-:S05]  /*2850*/  DFMA R12, R28, R12, R18 ;  /* 0x0000000c1c0c722b */ /* 0x000fca0000000012 */
[----:B------:R-:W0:Y:S01]  /*2860*/  F2F.F64.F32 R18, R11 ;  /* 0x0000000b00127310 */ /* 0x000e220000201800 */
[----:B-1----:R-:W-:Y:S02]  /*2870*/  DMUL R20, R20, R4 ;  /* 0x0000000414147228 */ /* 0x002fe40000000000 */
[----:B------:R-:W-:-:S05]  /*2880*/  DFMA R12, R28, R12, R22 ;  /* 0x0000000c1c0c722b */ /* 0x000fca0000000016 */
[----:B------:R-:W1:Y:S03]  /*2890*/  F2F.F64.F32 R22, R8 ;  /* 0x0000000800167310 */ /* 0x000e660000201800 */
[----:B------:R-:W-:Y:S02]  /*28a0*/  DFMA R12, R28, R12, R20 ;  /* 0x0000000c1c0c722b */ /* 0x000fe40000000014 */
[-C--:B0-----:R-:W-:Y:S02]  /*28b0*/  DMUL R18, R18, R4.reuse ;  /* 0x0000000412127228 */ /* 0x081fe40000000000 */
[----:B-1----:R-:W-:-:S06]  /*28c0*/  DMUL R22, R22, R4 ;  /* 0x0000000416167228 */ /* 0x002fcc0000000000 */
[----:B------:R-:W-:-:S08]  /*28d0*/  DFMA R18, R28, R12, R18 ;  /* 0x0000000c1c12722b */ /* 0x000fd00000000012 */
[----:B------:R-:W-:-:S11]  /*28e0*/  DFMA R18, R28, R18, R22 ;  /* 0x000000121c12722b */ /* 0x000fd60000000016 */
.L_x_54:
[----:B------:R-:W-:Y:S05]  /*28f0*/  BSYNC.RECONVERGENT B1 ;  /* 0x0000000000017941 */ /* 0x000fea0003800200 */
.L_x_53:
        /* <DEDUP_REMOVED lines=14> */
[----:B------:R-:W4:Y:S01]  /*29e0*/  LDG.E.CONSTANT R17, desc[UR8][R24.64] ;  /* 0x0000000818117981 */ /* 0x000f22000c1e9900 */
[----:B------:R-:W-:-:S06]  /*29f0*/  IMAD.WIDE.U32 R30, R31, 0x4, R24 ;  /* 0x000000041f1e7825 */ /* 0x000fcc00078e0018 */
[----:B------:R-:W5:Y:S01]  /*2a00*/  LDG.E.CONSTANT R30, desc[UR8][R30.64] ;  /* 0x000000081e1e7981 */ /* 0x000f62000c1e9900 */
[----:B------:R-:W-:Y:S01]  /*2a10*/  VIADD R6, R6, 0x4 ;  /* 0x0000000406067836 */ /* 0x000fe20000000000 */
[----:B--2---:R-:W0:Y:S08]  /*2a20*/  F2F.F64.F32 R14, R8 ;  /* 0x00000008000e7310 */ /* 0x004e300000201800 */
[----:B---3--:R-:W1:Y:S01]  /*2a30*/  F2F.F64.F32 R22, R11 ;  /* 0x0000000b00167310 */ /* 0x008e620000201800 */
[----:B0-----:R-:W-:-:S07]  /*2a40*/  DMUL R14, R14, R4 ;  /* 0x000000040e0e7228 */ /* 0x001fce0000000000 */
[----:B----4-:R-:W0:Y:S01]  /*2a50*/  F2F.F64.F32 R26, R17 ;  /* 0x00000011001a7310 */ /* 0x010e220000201800 */
[----:B------:R-:W-:-:S07]  /*2a60*/  DFMA R14, R28, R18, R14 ;  /* 0x000000121c0e722b */ /* 0x000fce000000000e */
[----:B-----5:R-:W2:Y:S01]  /*2a70*/  F2F.F64.F32 R12, R30 ;  /* 0x0000001e000c7310 */ /* 0x020ea20000201800 */
[-C--:B-1----:R-:W-:Y:S02]  /*2a80*/  DMUL R22, R22, R4.reuse ;  /* 0x0000000416167228 */ /* 0x082fe40000000000 */
[----:B0-----:R-:W-:-:S06]  /*2a90*/  DMUL R26, R26, R4 ;  /* 0x000000041a1a7228 */ /* 0x001fcc0000000000 */
[----:B------:R-:W-:Y:S02]  /*2aa0*/  DFMA R14, R28, R14, R22 ;  /* 0x0000000e1c0e722b */ /* 0x000fe40000000016 */
[----:B--2---:R-:W-:-:S06]  /*2ab0*/  DMUL R12, R12, R4 ;  /* 0x000000040c0c7228 */ /* 0x004fcc0000000000 */
[----:B------:R-:W-:-:S08]  /*2ac0*/  DFMA R14, R28, R14, R26 ;  /* 0x0000000e1c0e722b */ /* 0x000fd0000000001a */
[----:B------:R-:W-:-:S11]  /*2ad0*/  DFMA R18, R28, R14, R12 ;  /* 0x0000000e1c12722b */ /* 0x000fd6000000000c */
.L_x_56:
[----:B------:R-:W-:Y:S05]  /*2ae0*/  BSYNC.RECONVERGENT B1 ;  /* 0x0000000000017941 */ /* 0x000fea0003800200 */
.L_x_55:
[----:B------:R-:W-:Y:S05]  /*2af0*/  @!P1 BRA `(.L_x_52) ;  /* 0x0000000000349947 */ /* 0x000fea0003800000 */
[----:B------:R-:W0:Y:S01]  /*2b00*/  LDC R20, c[0x0][0x398] ;  /* 0x0000e600ff147b82 */ /* 0x000e220000000800 */
[----:B------:R-:W-:-:S07]  /*2b10*/  IADD3 R8, PT, PT, -R10, RZ, RZ ;  /* 0x000000ff0a087210 */ /* 0x000fce0007ffe1ff */
[----:B------:R-:W1:Y:S01]  /*2b20*/  LDC.64 R14, c[0x0][0x380] ;  /* 0x0000e000ff0e7b82 */ /* 0x000e620000000a00 */
[----:B0-----:R-:W-:-:S07]  /*2b30*/  IMAD R17, R6, R20, R9 ;  /* 0x0000001406117224 */ /* 0x001fce00078e0209 */
.L_x_57:
[----:B-1----:R-:W-:-:S06]  /*2b40*/  IMAD.WIDE R10, R17, 0x4, R14 ;  /* 0x00000004110a7825 */ /* 0x002fcc00078e020e */
[----:B------:R-:W2:Y:S01]  /*2b50*/  LDG.E.CONSTANT R10, desc[UR8][R10.64] ;  /* 0x000000080a0a7981 */ /* 0x000ea2000c1e9900 */
[----:B------:R-:W-:Y:S02]  /*2b60*/  VIADD R8, R8, 0x1 ;  /* 0x0000000108087836 */ /* 0x000fe40000000000 */
[----:B------:R-:W-:-:S03]  /*2b70*/  IMAD.IADD R17, R17, 0x1, R20 ;  /* 0x0000000111117824 */ /* 0x000fc600078e0214 */
[----:B------:R-:W-:Y:S01]  /*2b80*/  ISETP.NE.AND P0, PT, R8, RZ, PT ;  /* 0x000000ff0800720c */ /* 0x000fe20003f05270 */
[----:B--2---:R-:W0:Y:S02]  /*2b90*/  F2F.F64.F32 R12, R10 ;  /* 0x0000000a000c7310 */ /* 0x004e240000201800 */
[----:B0-----:R-:W-:-:S08]  /*2ba0*/  DMUL R12, R12, R4 ;  /* 0x000000040c0c7228 */ /* 0x001fd00000000000 */
[----:B------:R-:W-:Y:S02]  /*2bb0*/  DFMA R18, R28, R18, R12 ;  /* 0x000000121c12722b */ /* 0x000fe4000000000c */
[----:B------:R-:W-:Y:S09]  /*2bc0*/  @P0 BRA `(.L_x_57) ;  /* 0xfffffffc00dc0947 */ /* 0x000ff2000383ffff */
.L_x_52:
[----:B------:R-:W-:Y:S05]  /*2bd0*/  BSYNC.RECONVERGENT B0 ;  /* 0x0000000000007941 */ /* 0x000fea0003800200 */
.L_x_48:
[----:B------:R-:W-:Y:S01]  /*2be0*/  DSETP.NE.AND P0, PT, |R34|, +INF , PT ;  /* 0x7ff000002200742a */ /* 0x000fe20003f05200 */
[----:B------:R-:W-:Y:S01]  /*2bf0*/  BSSY.RECONVERGENT B1, `(.L_x_58) ;  /* 0x000001f000017945 */ /* 0x000fe20003800200 */
[----:B------:R-:W-:-:S04]  /*2c00*/  MOV R13, 0x7fffffff ;  /* 0x7fffffff000d7802 */ /* 0x000fc80000000f00 */
[----:B------:R-:W-:-:S06]  /*2c10*/  DSETP.EQU.OR P0, PT, |R18|, +INF , !P0 ;  /* 0x7ff000001200742a */ /* 0x000fcc000470a600 */
[----:B------:R-:W-:-:S14]  /*2c20*/  DSETP.EQ.OR P0, PT, R34, RZ, P0 ;  /* 0x000000ff2200722a */ /* 0x000fdc0000702400 */
[----:B------:R-:W-:Y:S05]  /*2c30*/  @P0 BRA `(.L_x_59) ;  /* 0x0000000000680947 */ /* 0x000fea0003800000 */
[----:B------:R-:W0:Y:S01]  /*2c40*/  MUFU.RCP64H R11, R35 ;  /* 0x00000023000b7308 */ /* 0x000e220000001800 */
[----:B------:R-:W-:Y:S01]  /*2c50*/  IMAD.MOV.U32 R10, RZ, RZ, 0x1 ;  /* 0x00000001ff0a7424 */ /* 0x000fe200078e00ff */
[----:B------:R-:W-:Y:S01]  /*2c60*/  FSETP.GEU.AND P1, PT, |R19|, 6.5827683646048100446e-37, PT ;  /* 0x036000001300780b */ /* 0x000fe20003f2e200 */
[----:B------:R-:W-:Y:S04]  /*2c70*/  BSSY.RECONVERGENT B2, `(.L_x_60) ;  /* 0x0000012000027945 */ /* 0x000fe80003800200 */
        /* <DEDUP_REMOVED lines=12> */
[----:B------:R-:W-:Y:S01]  /*2d40*/  MOV R11, R19 ;  /* 0x00000013000b7202 */ /* 0x000fe20000000f00 */
[----:B------:R-:W-:Y:S01]  /*2d50*/  IMAD.MOV.U32 R32, RZ, RZ, R34 ;  /* 0x000000ffff207224 */ /* 0x000fe200078e0022 */
[----:B------:R-:W-:Y:S01]  /*2d60*/  MOV R6, 0x2d90 ;  /* 0x00002d9000067802 */ /* 0x000fe20000000f00 */
[----:B------:R-:W-:-:S07]  /*2d70*/  IMAD.MOV.U32 R33, RZ, RZ, R35 ;  /* 0x000000ffff217224 */ /* 0x000fce00078e0023 */
[----:B------:R-:W-:Y:S05]  /*2d80*/  CALL.REL.NOINC `($__internal_2_$__cuda_sm20_div_rn_f64_full) ;  /* 0x0000001000007944 */ /* 0x000fea0003c00000 */
.L_x_61:
[----:B------:R-:W-:Y:S05]  /*2d90*/  BSYNC.RECONVERGENT B2 ;  /* 0x0000000000027941 */ /* 0x000fea0003800200 */
.L_x_60:
[----:B------:R-:W-:Y:S01]  /*2da0*/  MOV R12, 0x0 ;  /* 0x00000000000c7802 */ /* 0x000fe20000000f00 */
[----:B------:R-:W-:-:S06]  /*2db0*/  IMAD.MOV.U32 R13, RZ, RZ, 0x40590000 ;  /* 0x40590000ff0d7424 */ /* 0x000fcc00078e00ff */
[----:B------:R-:W-:-:S06]  /*2dc0*/  DFMA R10, R10, R12, -100 ;  /* 0xc05900000a0a742b */ /* 0x000fcc000000000c */
[----:B------:R0:W1:Y:S05]  /*2dd0*/  F2F.F32.F64 R13, R10 ;  /* 0x0000000a000d7310 */ /* 0x00006a0000301000 */
.L_x_59:
[----:B------:R-:W-:Y:S05]  /*2de0*/  BSYNC.RECONVERGENT B1 ;  /* 0x0000000000017941 */ /* 0x000fea0003800200 */
.L_x_58:
[----:B------:R-:W2:Y:S01]  /*2df0*/  LDCU.64 UR4, c[0x0][0x398] ;  /* 0x00007300ff0477ac */ /* 0x000ea20008000a00 */
[----:B0-----:R-:W0:Y:S01]  /*2e00*/  LDC.64 R10, c[0x0][0x3b0] ;  /* 0x0000ec00ff0a7b82 */ /* 0x001e220000000a00 */
[----:B--2---:R-:W-:Y:S01]  /*2e10*/  IMAD.U32 R8, RZ, RZ, UR4 ;  /* 0x00000004ff087e24 */ /* 0x004fe2000f8e00ff */
[----:B------:R-:W-:-:S03]  /*2e20*/  ISETP.GE.AND P0, PT, R0, UR5, PT ;  /* 0x0000000500007c0c */ /* 0x000fc6000bf06270 */
[----:B------:R-:W-:-:S04]  /*2e30*/  IMAD R15, R16, R8, R9 ;  /* 0x00000008100f7224 */ /* 0x000fc800078e0209 */
[----:B0-----:R-:W-:-:S05]  /*2e40*/  IMAD.WIDE R10, R15, 0x4, R10 ;  /* 0x000000040f0a7825 */ /* 0x001fca00078e020a */
[----:B-1----:R0:W-:Y:S01]  /*2e50*/  STG.E desc[UR8][R10.64], R13 ;  /* 0x0000000d0a007986 */ /* 0x0021e2000c101908 */
[----:B------:R-:W-:Y:S05]  /*2e60*/  @P0 EXIT ;  /* 0x000000000000094d */ /* 0x000fea0003800000 */
[----:B------:R-:W-:Y:S01]  /*2e70*/  IADD3 R6, PT, PT, -R0, UR5, RZ ;  /* 0x0000000500067c10 */ /* 0x000fe2000fffe1ff */
[----:B------:R-:W1:Y:S01]  /*2e80*/  LDCU UR6, c[0x0][0x398] ;  /* 0x00007300ff0677ac */ /* 0x000e620008000800 */
[----:B------:R-:W-:Y:S01]  /*2e90*/  BSSY.RECONVERGENT B1, `(.L_x_62) ;  /* 0x0000038000017945 */ /* 0x000fe20003800200 */
[----:B------:R-:W-:Y:S01]  /*2ea0*/  DADD R26, -R2, 1 ;  /* 0x3ff00000021a7429 */ /* 0x000fe20000000100 */
[----:B------:R-:W-:-:S13]  /*2eb0*/  LOP3.LUT P0, R6, R6, 0x3, RZ, 0xc0, !PT ;  /* 0x0000000306067812 */ /* 0x000fda000780c0ff */
[----:B------:R-:W-:Y:S05]  /*2ec0*/  @!P0 BRA `(.L_x_63) ;  /* 0x0000000000d08947 */ /* 0x000fea0003800000 */
[----:B------:R-:W2:Y:S01]  /*2ed0*/  LDC.64 R20, c[0x0][0x380] ;  /* 0x0000e000ff147b82 */ /* 0x000ea20000000a00 */
[----:B------:R-:W-:Y:S01]  /*2ee0*/  IMAD R15, R0, R8, R9 ;  /* 0x00000008000f7224 */ /* 0x000fe200078e0209 */
[----:B------:R-:W-:-:S07]  /*2ef0*/  IADD3 R16, PT, PT, -R6, RZ, RZ ;  /* 0x000000ff06107210 */ /* 0x000fce0007ffe1ff */
.L_x_68:
[----:B0-23--:R-:W-:-:S06]  /*2f00*/  IMAD.WIDE R10, R15, 0x4, R20 ;  /* 0x000000040f0a7825 */ /* 0x00dfcc00078e0214 */
[----:B------:R-:W2:Y:S01]  /*2f10*/  LDG.E.CONSTANT R10, desc[UR8][R10.64] ;  /* 0x000000080a0a7981 */ /* 0x000ea2000c1e9900 */
[----:B------:R-:W-:Y:S01]  /*2f20*/  VIADD R16, R16, 0x1 ;  /* 0x0000000110107836 */ /* 0x000fe20000000000 */
[----:B------:R-:W-:Y:S04]  /*2f30*/  BSSY.RECONVERGENT B2, `(.L_x_64) ;  /* 0x0000026000027945 */ /* 0x000fe80003800200 */
[----:B------:R-:W-:Y:S01]  /*2f40*/  ISETP.NE.AND P1, PT, R16, RZ, PT ;  /* 0x000000ff1000720c */ /* 0x000fe20003f25270 */
[----:B--2---:R-:W0:Y:S02]  /*2f50*/  F2F.F64.F32 R12, R10 ;  /* 0x0000000a000c7310 */ /* 0x004e240000201800 */
[C---:B0-----:R-:W-:Y:S02]  /*2f60*/  DMUL R22, R12.reuse, R2 ;  /* 0x000000020c167228 */ /* 0x041fe40000000000 */
[----:B------:R-:W-:-:S06]  /*2f70*/  DMUL R12, R12, R4 ;  /* 0x000000040c0c7228 */ /* 0x000fcc0000000000 */
[----:B------:R-:W-:Y:S02]  /*2f80*/  DFMA R34, R26, R34, R22 ;  /* 0x000000221a22722b */ /* 0x000fe40000000016 */
[----:B------:R-:W-:Y:S01]  /*2f90*/  DFMA R18, R28, R18, R12 ;  /* 0x000000121c12722b */ /* 0x000fe2000000000c */
[----:B------:R-:W-:-:S05]  /*2fa0*/  IMAD.MOV.U32 R13, RZ, RZ, 0x7fffffff ;  /* 0x7fffffffff0d7424 */ /* 0x000fca00078e00ff */
[----:B------:R-:W-:-:S06]  /*2fb0*/  DSETP.NE.AND P0, PT, |R34|, +INF , PT ;  /* 0x7ff000002200742a */ /* 0x000fcc0003f05200 */
[----:B------:R-:W-:-:S06]  /*2fc0*/  DSETP.EQU.OR P0, PT, |R18|, +INF , !P0 ;  /* 0x7ff000001200742a */ /* 0x000fcc000470a600 */
[----:B------:R-:W-:-:S14]  /*2fd0*/  DSETP.EQ.OR P0, PT, R34, RZ, P0 ;  /* 0x000000ff2200722a */ /* 0x000fdc0000702400 */
[----:B------:R-:W-:Y:S05]  /*2fe0*/  @P0 BRA `(.L_x_65) ;  /* 0x0000000000680947 */ /* 0x000fea0003800000 */
[----:B------:R-:W0:Y:S01]  /*2ff0*/  MUFU.RCP64H R11, R35 ;  /* 0x00000023000b7308 */ /* 0x000e220000001800 */
[----:B------:R-:W-:Y:S01]  /*3000*/  MOV R10, 0x1 ;  /* 0x00000001000a7802 */ /* 0x000fe20000000f00 */
[----:B------:R-:W-:Y:S01]  /*3010*/  BSSY.RECONVERGENT B3, `(.L_x_66) ;  /* 0x0000013000037945 */ /* 0x000fe20003800200 */
[----:B------:R-:W-:-:S04]  /*3020*/  FSETP.GEU.AND P2, PT, |R19|, 6.5827683646048100446e-37, PT ;  /* 0x036000001300780b */ /* 0x000fc80003f4e200 */
        /* <DEDUP_REMOVED lines=16> */
[----:B-1----:R-:W-:Y:S05]  /*3130*/  CALL.REL.NOINC `($__internal_2_$__cuda_sm20_div_rn_f64_full) ;  /* 0x0000000c00147944 */ /* 0x002fea0003c00000 */
.L_x_67:
[----:B-1----:R-:W-:Y:S05]  /*3140*/  BSYNC.RECONVERGENT B3 ;  /* 0x0000000000037941 */ /* 0x002fea0003800200 */
.L_x_66:
[----:B------:R-:W-:Y:S01]  /*3150*/  IMAD.MOV.U32 R12, RZ, RZ, 0x0 ;  /* 0x00000000ff0c7424 */ /* 0x000fe200078e00ff */
[----:B------:R-:W-:-:S06]  /*3160*/  MOV R13, 0x40590000 ;  /* 0x40590000000d7802 */ /* 0x000fcc0000000f00 */
[----:B------:R-:W-:-:S06]  /*3170*/  DFMA R10, R10, R12, -100 ;  /* 0xc05900000a0a742b */ /* 0x000fcc000000000c */
[----:B------:R0:W2:Y:S05]  /*3180*/  F2F.F32.F64 R13, R10 ;  /* 0x0000000a000d7310 */ /* 0x0000aa0000301000 */
.L_x_65:
[----:B-1----:R-:W-:Y:S05]  /*3190*/  BSYNC.RECONVERGENT B2 ;  /* 0x0000000000027941 */ /* 0x002fea0003800200 */
.L_x_64:
[----:B0-----:R-:W0:Y:S01]  /*31a0*/  LDC.64 R10, c[0x0][0x3b0] ;  /* 0x0000ec00ff0a7b82 */ /* 0x001e220000000a00 */
[----:B------:R-:W-:Y:S02]  /*31b0*/  IMAD.U32 R8, RZ, RZ, UR6 ;  /* 0x00000006ff087e24 */ /* 0x000fe4000f8e00ff */
[----:B------:R-:W-:Y:S02]  /*31c0*/  VIADD R0, R0, 0x1 ;  /* 0x0000000100007836 */ /* 0x000fe40000000000 */
[C---:B0-----:R-:W-:Y:S01]  /*31d0*/  IMAD.WIDE R10, R15.reuse, 0x4, R10 ;  /* 0x000000040f0a7825 */ /* 0x041fe200078e020a */
[----:B------:R-:W-:-:S04]  /*31e0*/  IADD3 R15, PT, PT, R15, R8, RZ ;  /* 0x000000080f0f7210 */ /* 0x000fc80007ffe0ff */
[----:B--2---:R3:W-:Y:S01]  /*31f0*/  STG.E desc[UR8][R10.64], R13 ;  /* 0x0000000d0a007986 */ /* 0x0047e2000c101908 */
[----:B------:R-:W-:Y:S05]  /*3200*/  @P1 BRA `(.L_x_68) ;  /* 0xfffffffc003c1947 */ /* 0x000fea000383ffff */
.L_x_63:
[----:B-1----:R-:W-:Y:S05]  /*3210*/  BSYNC.RECONVERGENT B1 ;  /* 0x0000000000017941 */ /* 0x002fea0003800200 */
.L_x_62:
[----:B------:R-:W1:Y:S01]  /*3220*/  LDC R6, c[0x0][0x39c] ;  /* 0x0000e700ff067b82 */ /* 0x000e620000000800 */
[----:B------:R-:W1:Y:S02]  /*3230*/  LDCU UR4, c[0x0][0x3a4] ;  /* 0x00007480ff0477ac */ /* 0x000e640008000800 */
[----:B-1----:R-:W-:-:S04]  /*3240*/  IADD3 R7, PT, PT, R7, UR4, -R6 ;  /* 0x0000000407077c10 */ /* 0x002fc8000fffe806 */
[----:B------:R-:W-:-:S13]  /*3250*/  ISETP.GT.U32.AND P0, PT, R7, -0x4, PT ;  /* 0xfffffffc0700780c */ /* 0x000fda0003f04070 */
[----:B------:R-:W-:Y:S05]  /*3260*/  @P0 EXIT ;  /* 0x000000000000094d */ /* 0x000fea0003800000 */
[----:B------:R-:W1:Y:S01]  /*3270*/  LDC R7, c[0x0][0x398] ;  /* 0x0000e600ff077b82 */ /* 0x000e620000000800 */
[----:B------:R-:W-:-:S07]  /*3280*/  IMAD R9, R0, R8, R9 ;  /* 0x0000000800097224 */ /* 0x000fce00078e0209 */
[----:B------:R-:W2:Y:S08]  /*3290*/  LDC.64 R24, c[0x0][0x380] ;  /* 0x0000e000ff187b82 */ /* 0x000eb00000000a00 */
[----:B------:R-:W4:Y:S02]  /*32a0*/  LDC.64 R22, c[0x0][0x3b0] ;  /* 0x0000ec00ff167b82 */ /* 0x000f240000000a00 */
.L_x_85:
[----:B--2---:R-:W-:-:S05]  /*32b0*/  IMAD.WIDE R16, R9, 0x4, R24 ;  /* 0x0000000409107825 */ /* 0x004fca00078e0218 */
[----:B0-----:R-:W0:Y:S01]  /*32c0*/  LDG.E.CONSTANT R6, desc[UR8][R16.64] ;  /* 0x0000000810067981 */ /* 0x001e22000c1e9900 */
[----:B------:R-:W-:Y:S01]  /*32d0*/  BSSY.RECONVERGENT B1, `(.L_x_69) ;  /* 0x0000025000017945 */ /* 0x000fe20003800200 */
[----:B------:R-:W-:Y:S01]  /*32e0*/  IMAD.MOV.U32 R15, RZ, RZ, 0x7fffffff ;  /* 0x7fffffffff0f7424 */ /* 0x000fe200078e00ff */
[----:B01-3--:R-:W0:Y:S02]  /*32f0*/  F2F.F64.F32 R10, R6 ;  /* 0x00000006000a7310 */ /* 0x00be240000201800 */
[C---:B0-----:R-:W-:Y:S02]  /*3300*/  DMUL R12, R10.reuse, R2 ;  /* 0x000000020a0c7228 */ /* 0x041fe40000000000 */
[----:B------:R-:W-:-:S06]  /*3310*/  DMUL R10, R10, R4 ;  /* 0x000000040a0a7228 */ /* 0x000fcc0000000000 */
[----:B------:R-:W-:Y:S02]  /*3320*/  DFMA R34, R26, R34, R12 ;  /* 0x000000221a22722b */ /* 0x000fe4000000000c */
[----:B------:R-:W-:-:S06]  /*3330*/  DFMA R18, R28, R18, R10 ;  /* 0x000000121c12722b */ /* 0x000fcc000000000a */
[----:B------:R-:W-:-:S06]  /*3340*/  DSETP.NE.AND P0, PT, |R34|, +INF , PT ;  /* 0x7ff000002200742a */ /* 0x000fcc0003f05200 */
        /* <DEDUP_REMOVED lines=20> */
[----:B------:R-:W-:Y:S01]  /*3490*/  MOV R33, R35 ;  /* 0x0000002300217202 */ /* 0x000fe20000000f00 */
[----:B------:R-:W-:Y:S01]  /*34a0*/  IMAD.MOV.U32 R32, RZ, RZ, R34 ;  /* 0x000000ffff207224 */ /* 0x000fe200078e0022 */
[----:B------:R-:W-:-:S07]  /*34b0*/  MOV R6, 0x34d0 ;  /* 0x000034d000067802 */ /* 0x000fce0000000f00 */
[----:B-1--4-:R-:W-:Y:S05]  /*34c0*/  CALL.REL.NOINC `($__internal_2_$__cuda_sm20_div_rn_f64_full) ;  /* 0x0000000800307944 */ /* 0x012fea0003c00000 */
.L_x_72:
[----:B------:R-:W-:Y:S05]  /*34d0*/  BSYNC.RECONVERGENT B2 ;  /* 0x0000000000027941 */ /* 0x000fea0003800200 */
.L_x_71:
[----:B------:R-:W-:Y:S02]  /*34e0*/  IMAD.MOV.U32 R12, RZ, RZ, 0x0 ;  /* 0x00000000ff0c7424 */ /* 0x000fe400078e00ff */
[----:B------:R-:W-:-:S06]  /*34f0*/  IMAD.MOV.U32 R13, RZ, RZ, 0x40590000 ;  /* 0x40590000ff0d7424 */ /* 0x000fcc00078e00ff */
[----:B------:R-:W-:-:S06]  /*3500*/  DFMA R10, R10, R12, -100 ;  /* 0xc05900000a0a742b */ /* 0x000fcc000000000c */
[----:B------:R0:W2:Y:S05]  /*3510*/  F2F.F32.F64 R15, R10 ;  /* 0x0000000a000f7310 */ /* 0x0000aa0000301000 */
.L_x_70:
[----:B------:R-:W-:Y:S05]  /*3520*/  BSYNC.RECONVERGENT B1 ;  /* 0x0000000000017941 */ /* 0x000fea0003800200 */
.L_x_69:
[----:B-1----:R-:W-:-:S05]  /*3530*/  IMAD.WIDE.U32 R16, R7, 0x4, R16 ;  /* 0x0000000407107825 */ /* 0x002fca00078e0010 */
[----:B------:R-:W0:Y:S01]  /*3540*/  LDG.E.CONSTANT R6, desc[UR8][R16.64] ;  /* 0x0000000810067981 */ /* 0x000e22000c1e9900 */
[----:B----4-:R-:W-:Y:S01]  /*3550*/  IMAD.WIDE R20, R9, 0x4, R22 ;  /* 0x0000000409147825 */ /* 0x010fe200078e0216 */
[----:B------:R-:W-:Y:S01]  /*3560*/  BSSY.RECONVERGENT B1, `(.L_x_73) ;  /* 0x0000026000017945 */ /* 0x000fe20003800200 */
[----:B------:R-:W-:-:S03]  /*3570*/  MOV R31, 0x7fffffff ;  /* 0x7fffffff001f7802 */ /* 0x000fc60000000f00 */
[----:B--2---:R1:W-:Y:S01]  /*3580*/  STG.E desc[UR8][R20.64], R15 ;  /* 0x0000000f14007986 */ /* 0x0043e2000c101908 */
[----:B0-----:R-:W0:Y:S02]  /*3590*/  F2F.F64.F32 R10, R6 ;  /* 0x00000006000a7310 */ /* 0x001e240000201800 */
[C---:B0-----:R-:W-:Y:S02]  /*35a0*/  DMUL R12, R10.reuse, R2 ;  /* 0x000000020a0c7228 */ /* 0x041fe40000000000 */
[----:B------:R-:W-:-:S06]  /*35b0*/  DMUL R10, R10, R4 ;  /* 0x000000040a0a7228 */ /* 0x000fcc0000000000 */
[----:B------:R-:W-:Y:S02]  /*35c0*/  DFMA R34, R26, R34, R12 ;  /* 0x000000221a22722b */ /* 0x000fe4000000000c */
[----:B------:R-:W-:-:S06]  /*35d0*/  DFMA R18, R28, R18, R10 ;  /* 0x000000121c12722b */ /* 0x000fcc000000000a */
[----:B------:R-:W-:-:S06]  /*35e0*/  DSETP.NE.AND P0, PT, |R34|, +INF , PT ;  /* 0x7ff000002200742a */ /* 0x000fcc0003f05200 */
[----:B------:R-:W-:-:S06]  /*35f0*/  DSETP.EQU.OR P0, PT, |R18|, +INF , !P0 ;  /* 0x7ff000001200742a */ /* 0x000fcc000470a600 */
[----:B------:R-:W-:-:S14]  /*3600*/  DSETP.EQ.OR P0, PT, R34, RZ, P0 ;  /* 0x000000ff2200722a */ /* 0x000fdc0000702400 */
[----:B-1----:R-:W-:Y:S05]  /*3610*/  @P0 BRA `(.L_x_74) ;  /* 0x0000000000680947 */ /* 0x002fea0003800000 */
        /* <DEDUP_REMOVED lines=21> */
.L_x_76:
[----:B------:R-:W-:Y:S05]  /*3770*/  BSYNC.RECONVERGENT B2 ;  /* 0x0000000000027941 */ /* 0x000fea0003800200 */
.L_x_75:
[----:B------:R-:W-:Y:S01]  /*3780*/  MOV R12, 0x0 ;  /* 0x00000000000c7802 */ /* 0x000fe20000000f00 */
[----:B------:R-:W-:-:S06]  /*3790*/  IMAD.MOV.U32 R13, RZ, RZ, 0x40590000 ;  /* 0x40590000ff0d7424 */ /* 0x000fcc00078e00ff */
[----:B------:R-:W-:-:S06]  /*37a0*/  DFMA R10, R10, R12, -100 ;  /* 0xc05900000a0a742b */ /* 0x000fcc000000000c */
[----:B------:R0:W1:Y:S05]  /*37b0*/  F2F.F32.F64 R31, R10 ;  /* 0x0000000a001f7310 */ /* 0x00006a0000301000 */
.L_x_74:
[----:B------:R-:W-:Y:S05]  /*37c0*/  BSYNC.RECONVERGENT B1 ;  /* 0x0000000000017941 */ /* 0x000fea0003800200 */
.L_x_73:
[----:B------:R-:W-:-:S05]  /*37d0*/  IMAD.WIDE.U32 R16, R7, 0x4, R16 ;  /* 0x0000000407107825 */ /* 0x000fca00078e0010 */
[----:B------:R-:W0:Y:S01]  /*37e0*/  LDG.E.CONSTANT R6, desc[UR8][R16.64] ;  /* 0x0000000810067981 */ /* 0x000e22000c1e9900 */
[----:B------:R-:W-:Y:S01]  /*37f0*/  IMAD.WIDE.U32 R20, R7, 0x4, R20 ;  /* 0x0000000407147825 */ /* 0x000fe200078e0014 */
[----:B------:R-:W-:Y:S03]  /*3800*/  BSSY.RECONVERGENT B1, `(.L_x_77) ;  /* 0x0000026000017945 */ /* 0x000fe60003800200 */
[----:B------:R-:W-:Y:S01]  /*3810*/  IMAD.MOV.U32 R15, RZ, RZ, 0x7fffffff ;  /* 0x7fffffffff0f7424 */ /* 0x000fe200078e00ff */
[----:B-1----:R1:W-:Y:S01]  /*3820*/  STG.E desc[UR8][R20.64], R31 ;  /* 0x0000001f14007986 */ /* 0x0023e2000c101908 */
        /* <DEDUP_REMOVED lines=30> */
.L_x_80:
[----:B------:R-:W-:Y:S05]  /*3a10*/  BSYNC.RECONVERGENT B2 ;  /* 0x0000000000027941 */ /* 0x000fea0003800200 */
.L_x_79:
[----:B------:R-:W-:Y:S01]  /*3a20*/  IMAD.MOV.U32 R12, RZ, RZ, 0x0 ;  /* 0x00000000ff0c7424 */ /* 0x000fe200078e00ff */
[----:B------:R-:W-:-:S06]  /*3a30*/  MOV R13, 0x40590000 ;  /* 0x40590000000d7802 */ /* 0x000fcc0000000f00 */
[----:B------:R-:W-:-:S06]  /*3a40*/  DFMA R10, R10, R12, -100 ;  /* 0xc05900000a0a742b */ /* 0x000fcc000000000c */
[----:B------:R0:W1:Y:S05]  /*3a50*/  F2F.F32.F64 R15, R10 ;  /* 0x0000000a000f7310 */ /* 0x00006a0000301000 */
.L_x_78:
[----:B------:R-:W-:Y:S05]  /*3a60*/  BSYNC.RECONVERGENT B1 ;  /* 0x0000000000017941 */ /* 0x000fea0003800200 */
.L_x_77:
[----:B------:R-:W-:-:S06]  /*3a70*/  IMAD.WIDE.U32 R16, R7, 0x4, R16 ;  /* 0x0000000407107825 */ /* 0x000fcc00078e0010 */
[----:B------:R-:W0:Y:S01]  /*3a80*/  LDG.E.CONSTANT R16, desc[UR8][R16.64] ;  /* 0x0000000810107981 */ /* 0x000e22000c1e9900 */
[----:B------:R-:W-:Y:S01]  /*3a90*/  IMAD.WIDE.U32 R20, R7, 0x4, R20 ;  /* 0x0000000407147825 */ /* 0x000fe200078e0014 */
[----:B------:R-:W-:Y:S04]  /*3aa0*/  BSSY.RECONVERGENT B1, `(.L_x_81) ;  /* 0x0000026000017945 */ /* 0x000fe80003800200 */
[----:B-1----:R1:W-:Y:S01]  /*3ab0*/  STG.E desc[UR8][R20.64], R15 ;  /* 0x0000000f14007986 */ /* 0x0023e2000c101908 */
[----:B0-----:R-:W0:Y:S02]  /*3ac0*/  F2F.F64.F32 R10, R16 ;  /* 0x00000010000a7310 */ /* 0x001e240000201800 */
        /* <DEDUP_REMOVED lines=29> */
[----:B------:R-:W-:Y:S05]  /*3ca0*/  CALL.REL.NOINC `($__internal_2_$__cuda_sm20_div_rn_f64_full) ;  /* 0x0000000000387944 */ /* 0x000fea0003c00000 */
.L_x_84:
[----:B------:R-:W-:Y:S05]  /*3cb0*/  BSYNC.RECONVERGENT B2 ;  /* 0x0000000000027941 */ /* 0x000fea0003800200 */
.L_x_83:
[----:B------:R-:W-:Y:S02]  /*3cc0*/  IMAD.MOV.U32 R12, RZ, RZ, 0x0 ;  /* 0x00000000ff0c7424 */ /* 0x000fe400078e00ff */
[----:B------:R-:W-:-:S06]  /*3cd0*/  IMAD.MOV.U32 R13, RZ, RZ, 0x40590000 ;  /* 0x40590000ff0d7424 */ /* 0x000fcc00078e00ff */
[----:B------:R-:W-:-:S10]  /*3ce0*/  DFMA R10, R10, R12, -100 ;  /* 0xc05900000a0a742b */ /* 0x000fd4000000000c */
[----:B------:R0:W1:Y:S02]  /*3cf0*/  F2F.F32.F64 R11, R10 ;  /* 0x0000000a000b7310 */ /* 0x0000640000301000 */
.L_x_82:
[----:B------:R-:W-:Y:S05]  /*3d00*/  BSYNC.RECONVERGENT B1 ;  /* 0x0000000000017941 */ /* 0x000fea0003800200 */
.L_x_81:
[----:B------:R-:W2:Y:S01]  /*3d10*/  LDC.64 R12, c[0x0][0x398] ;  /* 0x0000e600ff0c7b82 */ /* 0x000ea20000000a00 */
[----:B------:R-:W-:Y:S01]  /*3d20*/  IADD3 R0, PT, PT, R0, 0x4, RZ ;  /* 0x0000000400007810 */ /* 0x000fe20007ffe0ff */
[----:B--2---:R-:W-:-:S03]  /*3d30*/  IMAD.WIDE.U32 R20, R12, 0x4, R20 ;  /* 0x000000040c147825 */ /* 0x004fc600078e0014 */
[----:B------:R-:W-:Y:S01]  /*3d40*/  ISETP.GE.AND P0, PT, R0, R13, PT ;  /* 0x0000000d0000720c */ /* 0x000fe20003f06270 */
[----:B------:R-:W-:Y:S01]  /*3d50*/  IMAD R9, R12, 0x4, R9 ;  /* 0x000000040c097824 */ /* 0x000fe200078e0209 */
[----:B-1----:R1:W-:Y:S11]  /*3d60*/  STG.E desc[UR8][R20.64], R11 ;  /* 0x0000000b14007986 */ /* 0x0023f6000c101908 */
[----:B------:R-:W-:Y:S05]  /*3d70*/  @!P0 BRA `(.L_x_85) ;  /* 0xfffffff4004c8947 */ /* 0x000fea000383ffff */
[----:B------:R-:W-:Y:S05]  /*3d80*/  EXIT ;  /* 0x000000000000794d */ /* 0x000fea0003800000 */
        .weak           $__internal_2_$__cuda_sm20_div_rn_f64_full
        .type           $__internal_2_$__cuda_sm20_div_rn_f64_full,@function
        .size           $__internal_2_$__cuda_sm20_div_rn_f64_full,(.L_x_317 - $__internal_2_$__cuda_sm20_div_rn_f64_full)
$__internal_2_$__cuda_sm20_div_rn_f64_full:
[C---:B------:R-:W-:Y:S01]  /*3d90*/  FSETP.GEU.AND P0, PT, |R33|.reuse, 1.469367938527859385e-39, PT ;  /* 0x001000002100780b */ /* 0x040fe20003f0e200 */
[----:B------:R-:W-:Y:S01]  /*3da0*/  IMAD.MOV.U32 R39, RZ, RZ, R11 ;  /* 0x000000ffff277224 */ /* 0x000fe200078e000b */
[----:B------:R-:W-:Y:S01]  /*3db0*/  LOP3.LUT R30, R33, 0x800fffff, RZ, 0xc0, !PT ;  /* 0x800fffff211e7812 */ /* 0x000fe200078ec0ff */
[----:B------:R-:W-:Y:S01]  /*3dc0*/  HFMA2 R36, -RZ, RZ, 0, 5.9604644775390625e-08 ;  /* 0x00000001ff247431 */ /* 0x000fe200000001ff */
[----:B------:R-:W-:Y:S01]  /*3dd0*/  MOV R38, R10 ;  /* 0x0000000a00267202 */ /* 0x000fe20000000f00 */
[----:B------:R-:W-:Y:S01]  /*3de0*/  IMAD.MOV.U32 R10, RZ, RZ, 0x1ca00000 ;  /* 0x1ca00000ff0a7424 */ /* 0x000fe200078e00ff */
[----:B------:R-:W-:Y:S01]  /*3df0*/  LOP3.LUT R31, R30, 0x3ff00000, RZ, 0xfc, !PT ;  /* 0x3ff000001e1f7812 */ /* 0x000fe200078efcff */
[----:B------:R-:W-:Y:S01]  /*3e00*/  IMAD.MOV.U32 R30, RZ, RZ, R32 ;  /* 0x000000ffff1e7224 */ /* 0x000fe200078e0020 */
[C---:B------:R-:W-:Y:S01]  /*3e10*/  FSETP.GEU.AND P3, PT, |R39|.reuse, 1.469367938527859385e-39, PT ;  /* 0x001000002700780b */ /* 0x040fe20003f6e200 */
[----:B------:R-:W-:Y:S01]  /*3e20*/  BSSY.RECONVERGENT B0, `(.L_x_86) ;  /* 0x0000055000007945 */ /* 0x000fe20003800200 */
[----:B------:R-:W-:-:S02]  /*3e30*/  LOP3.LUT R8, R39, 0x7ff00000, RZ, 0xc0, !PT ;  /* 0x7ff0000027087812 */ /* 0x000fc400078ec0ff */
[----:B------:R-:W-:Y:S01]  /*3e40*/  LOP3.LUT R12, R33, 0x7ff00000, RZ, 0xc0, !PT ;  /* 0x7ff00000210c7812 */ /* 0x000fe200078ec0ff */
[----:B------:R-:W-:-:S03]  /*3e50*/  @!P0 DMUL R30, R32, 8.98846567431157953865e+307 ;  /* 0x7fe00000201e8828 */ /* 0x000fc60000000000 */
[----:B------:R-:W-:-:S03]  /*3e60*/  ISETP.GE.U32.AND P2, PT, R8, R12, PT ;  /* 0x0000000c0800720c */ /* 0x000fc60003f46070 */
[----:B------:R-:W0:Y:S02]  /*3e70*/  MUFU.RCP64H R37, R31 ;  /* 0x0000001f00257308 */ /* 0x000e240000001800 */
[----:B------:R-:W-:Y:S01]  /*3e80*/  @!P3 LOP3.LUT R11, R33, 0x7ff00000, RZ, 0xc0, !PT ;  /* 0x7ff00000210bb812 */ /* 0x000fe200078ec0ff */
[----:B------:R-:W-:Y:S01]  /*3e90*/  @!P3 IMAD.MOV.U32 R42, RZ, RZ, RZ ;  /* 0x000000ffff2ab224 */ /* 0x000fe200078e00ff */
[----:B------:R-:W-:Y:S02]  /*3ea0*/  @!P0 LOP3.LUT R12, R31, 0x7ff00000, RZ, 0xc0, !PT ;  /* 0x7ff000001f0c8812 */ /* 0x000fe400078ec0ff */
[----:B------:R-:W-:Y:S02]  /*3eb0*/  @!P3 ISETP.GE.U32.AND P4, PT, R8, R11, PT ;  /* 0x0000000b0800b20c */ /* 0x000fe40003f86070 */
[C---:B------:R-:W-:Y:S02]  /*3ec0*/  SEL R11, R10.reuse, 0x63400000, !P2 ;  /* 0x634000000a0b7807 */ /* 0x040fe40005000000 */
[----:B------:R-:W-:-:S02]  /*3ed0*/  @!P3 SEL R13, R10, 0x63400000, !P4 ;  /* 0x634000000a0db807 */ /* 0x000fc40006000000 */
[----:B------:R-:W-:Y:S02]  /*3ee0*/  IADD3 R14, PT, PT, R12, -0x1, RZ ;  /* 0xffffffff0c0e7810 */ /* 0x000fe40007ffe0ff */
[----:B------:R-:W-:Y:S01]  /*3ef0*/  @!P3 LOP3.LUT R13, R13, 0x80000000, R39, 0xf8, !PT ;  /* 0x800000000d0db812 */ /* 0x000fe200078ef827 */
[----:B0-----:R-:W-:-:S03]  /*3f00*/  DFMA R40, R36, -R30, 1 ;  /* 0x3ff000002428742b */ /* 0x001fc6000000081e */
[----:B------:R-:W-:-:S05]  /*3f10*/  @!P3 LOP3.LUT R43, R13, 0x100000, RZ, 0xfc, !PT ;  /* 0x001000000d2bb812 */ /* 0x000fca00078efcff */
[----:B------:R-:W-:-:S08]  /*3f20*/  DFMA R40, R40, R40, R40 ;  /* 0x000000282828722b */ /* 0x000fd00000000028 */
[----:B------:R-:W-:Y:S01]  /*3f30*/  DFMA R36, R36, R40, R36 ;  /* 0x000000282424722b */ /* 0x000fe20000000024 */
[----:B------:R-:W-:Y:S02]  /*3f40*/  LOP3.LUT R41, R11, 0x800fffff, R39, 0xf8, !PT ;  /* 0x800fffff0b297812 */ /* 0x000fe400078ef827 */
[----:B------:R-:W-:Y:S02]  /*3f50*/  MOV R40, R38 ;  /* 0x0000002600287202 */ /* 0x000fe40000000f00 */
[----:B------:R-:W-:-:S03]  /*3f60*/  MOV R11, R8 ;  /* 0x00000008000b7202 */ /* 0x000fc60000000f00 */
[----:B------:R-:W-:Y:S02]  /*3f70*/  DFMA R44, R36, -R30, 1 ;  /* 0x3ff00000242c742b */ /* 0x000fe4000000081e */
[----:B------:R-:W-:-:S06]  /*3f80*/  @!P3 DFMA R40, R40, 2, -R42 ;  /* 0x400000002828b82b */ /* 0x000fcc000000082a */
[----:B------:R-:W-:-:S04]  /*3f90*/  DFMA R44, R36, R44, R36 ;  /* 0x0000002c242c722b */ /* 0x000fc80000000024 */
[----:B------:R-:W-:-:S04]  /*3fa0*/  @!P3 LOP3.LUT R11, R41, 0x7ff00000, RZ, 0xc0, !PT ;  /* 0x7ff00000290bb812 */ /* 0x000fc800078ec0ff */
[----:B------:R-:W-:Y:S01]  /*3fb0*/  DMUL R42, R44, R40 ;  /* 0x000000282c2a7228 */ /* 0x000fe20000000000 */
[----:B------:R-:W-:-:S05]  /*3fc0*/  VIADD R13, R11, 0xffffffff ;  /* 0xffffffff0b0d7836 */ /* 0x000fca0000000000 */
[----:B------:R-:W-:Y:S02]  /*3fd0*/  ISETP.GT.U32.AND P0, PT, R13, 0x7feffffe, PT ;  /* 0x7feffffe0d00780c */ /* 0x000fe40003f04070 */
[----:B------:R-:W-:Y:S02]  /*3fe0*/  DFMA R36, R42, -R30, R40 ;  /* 0x8000001e2a24722b */ /* 0x000fe40000000028 */
[----:B------:R-:W-:-:S06]  /*3ff0*/  ISETP.GT.U32.OR P0, PT, R14, 0x7feffffe, P0 ;  /* 0x7feffffe0e00780c */ /* 0x000fcc0000704470 */
[----:B------:R-:W-:-:S07]  /*4000*/  DFMA R36, R44, R36, R42 ;  /* 0x000000242c24722b */ /* 0x000fce000000002a */
[----:B------:R-:W-:Y:S05]  /*4010*/  @P0 BRA `(.L_x_87) ;  /* 0x0000000000740947 */ /* 0x000fea0003800000 */
[----:B------:R-:W-:-:S04]  /*4020*/  LOP3.LUT R11, R33, 0x7ff00000, RZ, 0xc0, !PT ;  /* 0x7ff00000210b7812 */ /* 0x000fc800078ec0ff */
[CC--:B------:R-:W-:Y:S02]  /*4030*/  VIADDMNMX R12, R8.reuse, -R11.reuse, 0xb9600000, !PT ;  /* 0xb9600000080c7446 */ /* 0x0c0fe4000780090b */
[----:B------:R-:W-:Y:S02]  /*4040*/  ISETP.GE.U32.AND P0, PT, R8, R11, PT ;  /* 0x0000000b0800720c */ /* 0x000fe40003f06070 */
[----:B------:R-:W-:Y:S02]  /*4050*/  VIMNMX R12, PT, PT, R12, 0x46a00000, PT ;  /* 0x46a000000c0c7848 */ /* 0x000fe40003fe0100 */
[----:B------:R-:W-:-:S05]  /*4060*/  SEL R11, R10, 0x63400000, !P0 ;  /* 0x634000000a0b7807 */ /* 0x000fca0004000000 */
[----:B------:R-:W-:Y:S02]  /*4070*/  IMAD.IADD R11, R12, 0x1, -R11 ;  /* 0x000000010c0b7824 */ /* 0x000fe400078e0a0b */
[----:B------:R-:W-:-:S03]  /*4080*/  IMAD.MOV.U32 R12, RZ, RZ, RZ ;  /* 0x000000ffff0c7224 */ /* 0x000fc600078e00ff */
[----:B------:R-:W-:-:S06]  /*4090*/  IADD3 R13, PT, PT, R11, 0x7fe00000, RZ ;  /* 0x7fe000000b0d7810 */ /* 0x000fcc0007ffe0ff */
[----:B------:R-:W-:-:S10]  /*40a0*/  DMUL R42, R36, R12 ;  /* 0x0000000c242a7228 */ /* 0x000fd40000000000 */
[----:B------:R-:W-:-:S13]  /*40b0*/  FSETP.GTU.AND P0, PT, |R43|, 1.469367938527859385e-39, PT ;  /* 0x001000002b00780b */ /* 0x000fda0003f0c200 */
[----:B------:R-:W-:Y:S05]  /*40c0*/  @P0 BRA `(.L_x_88) ;  /* 0x0000000000a80947 */ /* 0x000fea0003800000 */
[----:B------:R-:W-:-:S06]  /*40d0*/  DFMA R30, R36, -R30, R40 ;  /* 0x8000001e241e722b */ /* 0x000fcc0000000028 */
[----:B------:R-:W-:-:S04]  /*40e0*/  MOV R30, RZ ;  /* 0x000000ff001e7202 */ /* 0x000fc80000000f00 */
[C---:B------:R-:W-:Y:S02]  /*40f0*/  FSETP.NEU.AND P0, PT, R31.reuse, RZ, PT ;  /* 0x000000ff1f00720b */ /* 0x040fe40003f0d000 */
[----:B------:R-:W-:-:S04]  /*4100*/  LOP3.LUT R32, R31, 0x80000000, R33, 0x48, !PT ;  /* 0x800000001f207812 */ /* 0x000fc800078e4821 */
[----:B------:R-:W-:-:S07]  /*4110*/  LOP3.LUT R31, R32, R13, RZ, 0xfc, !PT ;  /* 0x0000000d201f7212 */ /* 0x000fce00078efcff */
[----:B------:R-:W-:Y:S05]  /*4120*/  @!P0 BRA `(.L_x_88) ;  /* 0x0000000000908947 */ /* 0x000fea0003800000 */
[----:B------:R-:W-:Y:S01]  /*4130*/  IMAD.MOV R13, RZ, RZ, -R11 ;  /* 0x000000ffff0d7224 */ /* 0x000fe200078e0a0b */
[----:B------:R-:W-:Y:S02]  /*4140*/  MOV R12, RZ ;  /* 0x000000ff000c7202 */ /* 0x000fe40000000f00 */
[----:B------:R-:W-:-:S04]  /*4150*/  IADD3 R11, PT, PT, -R11, -0x43300000, RZ ;  /* 0xbcd000000b0b7810 */ /* 0x000fc80007ffe1ff */
[----:B------:R-:W-:Y:S02]  /*4160*/  DFMA R12, R42, -R12, R36 ;  /* 0x8000000c2a0c722b */ /* 0x000fe40000000024 */
[----:B------:R-:W-:-:S08]  /*4170*/  DMUL.RP R36, R36, R30 ;  /* 0x0000001e24247228 */ /* 0x000fd00000008000 */
[----:B------:R-:W-:Y:S02]  /*4180*/  FSETP.NEU.AND P0, PT, |R13|, R11, PT ;  /* 0x0000000b0d00720b */ /* 0x000fe40003f0d200 */
[----:B------:R-:W-:Y:S02]  /*4190*/  LOP3.LUT R32, R37, R32, RZ, 0x3c, !PT ;  /* 0x0000002025207212 */ /* 0x000fe400078e3cff */
[----:B------:R-:W-:Y:S02]  /*41a0*/  FSEL R8, R36, R42, !P0 ;  /* 0x0000002a24087208 */ /* 0x000fe40004000000 */
[----:B------:R-:W-:-:S03]  /*41b0*/  FSEL R11, R32, R43, !P0 ;  /* 0x0000002b200b7208 */ /* 0x000fc60004000000 */
[----:B------:R-:W-:Y:S01]  /*41c0*/  IMAD.MOV.U32 R42, RZ, RZ, R8 ;  /* 0x000000ffff2a7224 */ /* 0x000fe200078e0008 */
[----:B------:R-:W-:Y:S01]  /*41d0*/  MOV R43, R11 ;  /* 0x0000000b002b7202 */ /* 0x000fe20000000f00 */
[----:B------:R-:W-:Y:S06]  /*41e0*/  BRA `(.L_x_88) ;  /* 0x0000000000607947 */ /* 0x000fec0003800000 */
.L_x_87:
[----:B------:R-:W-:-:S14]  /*41f0*/  DSETP.NAN.AND P0, PT, R38, R38, PT ;  /* 0x000000262600722a */ /* 0x000fdc0003f08000 */
[----:B------:R-:W-:Y:S05]  /*4200*/  @P0 BRA `(.L_x_89) ;  /* 0x00000000004c0947 */ /* 0x000fea0003800000 */
[----:B------:R-:W-:-:S14]  /*4210*/  DSETP.NAN.AND P0, PT, R32, R32, PT ;  /* 0x000000202000722a */ /* 0x000fdc0003f08000 */
[----:B------:R-:W-:Y:S05]  /*4220*/  @P0 BRA `(.L_x_90) ;  /* 0x0000000000340947 */ /* 0x000fea0003800000 */
[----:B------:R-:W-:Y:S01]  /*4230*/  ISETP.NE.AND P0, PT, R11, R12, PT ;  /* 0x0000000c0b00720c */ /* 0x000fe20003f05270 */
[----:B------:R-:W-:Y:S01]  /*4240*/  IMAD.MOV.U32 R42, RZ, RZ, 0x0 ;  /* 0x00000000ff2a7424 */ /* 0x000fe200078e00ff */
[----:B------:R-:W-:-:S11]  /*4250*/  MOV R43, 0xfff80000 ;  /* 0xfff80000002b7802 */ /* 0x000fd60000000f00 */
[----:B------:R-:W-:Y:S05]  /*4260*/  @!P0 BRA `(.L_x_88) ;  /* 0x0000000000408947 */ /* 0x000fea0003800000 */
[----:B------:R-:W-:Y:S02]  /*4270*/  ISETP.NE.AND P0, PT, R11, 0x7ff00000, PT ;  /* 0x7ff000000b00780c */ /* 0x000fe40003f05270 */
[----:B------:R-:W-:Y:S02]  /*4280*/  LOP3.LUT R33, R39, 0x80000000, R33, 0x48, !PT ;  /* 0x8000000027217812 */ /* 0x000fe400078e4821 */
[----:B------:R-:W-:-:S13]  /*4290*/  ISETP.EQ.OR P0, PT, R12, RZ, !P0 ;  /* 0x000000ff0c00720c */ /* 0x000fda0004702670 */
[----:B------:R-:W-:Y:S01]  /*42a0*/  @P0 LOP3.LUT R8, R33, 0x7ff00000, RZ, 0xfc, !PT ;  /* 0x7ff0000021080812 */ /* 0x000fe200078efcff */
[----:B------:R-:W-:Y:S01]  /*42b0*/  @!P0 IMAD.MOV.U32 R42, RZ, RZ, RZ ;  /* 0x000000ffff2a8224 */ /* 0x000fe200078e00ff */
[----:B------:R-:W-:Y:S01]  /*42c0*/  @!P0 MOV R43, R33 ;  /* 0x00000021002b8202 */ /* 0x000fe20000000f00 */
[----:B------:R-:W-:Y:S01]  /*42d0*/  @P0 IMAD.MOV.U32 R42, RZ, RZ, RZ ;  /* 0x000000ffff2a0224 */ /* 0x000fe200078e00ff */
[----:B------:R-:W-:Y:S01]  /*42e0*/  @P0 MOV R43, R8 ;  /* 0x00000008002b0202 */ /* 0x000fe20000000f00 */
[----:B------:R-:W-:Y:S06]  /*42f0*/  BRA `(.L_x_88) ;  /* 0x00000000001c7947 */ /* 0x000fec0003800000 */
.L_x_90:
[----:B------:R-:W-:Y:S01]  /*4300*/  LOP3.LUT R11, R33, 0x80000, RZ, 0xfc, !PT ;  /* 0x00080000210b7812 */ /* 0x000fe200078efcff */
[----:B------:R-:W-:-:S03]  /*4310*/  IMAD.MOV.U32 R42, RZ, RZ, R32 ;  /* 0x000000ffff2a7224 */ /* 0x000fc600078e0020 */
[----:B------:R-:W-:Y:S01]  /*4320*/  MOV R43, R11 ;  /* 0x0000000b002b7202 */ /* 0x000fe20000000f00 */
[----:B------:R-:W-:Y:S06]  /*4330*/  BRA `(.L_x_88) ;  /* 0x00000000000c7947 */ /* 0x000fec0003800000 */
.L_x_89:
[----:B------:R-:W-:Y:S01]  /*4340*/  LOP3.LUT R11, R39, 0x80000, RZ, 0xfc, !PT ;  /* 0x00080000270b7812 */ /* 0x000fe200078efcff */
[----:B------:R-:W-:-:S03]  /*4350*/  IMAD.MOV.U32 R42, RZ, RZ, R38 ;  /* 0x000000ffff2a7224 */ /* 0x000fc600078e0026 */
[----:B------:R-:W-:-:S07]  /*4360*/  MOV R43, R11 ;  /* 0x0000000b002b7202 */ /* 0x000fce0000000f00 */
.L_x_88:
[----:B------:R-:W-:Y:S05]  /*4370*/  BSYNC.RECONVERGENT B0 ;  /* 0x0000000000007941 */ /* 0x000fea0003800200 */
.L_x_86:
[----:B------:R-:W-:Y:S02]  /*4380*/  HFMA2 R13, -RZ, RZ, 0, 0 ;  /* 0x00000000ff0d7431 */ /* 0x000fe400000001ff */
[----:B------:R-:W-:Y:S01]  /*4390*/  IMAD.MOV.U32 R12, RZ, RZ, R6 ;  /* 0x000000ffff0c7224 */ /* 0x000fe200078e0006 */
[----:B------:R-:W-:Y:S01]  /*43a0*/  MOV R11, R43 ;  /* 0x0000002b000b7202 */ /* 0x000fe20000000f00 */
[----:B------:R-:W-:Y:S02]  /*43b0*/  IMAD.MOV.U32 R10, RZ, RZ, R42 ;  /* 0x000000ffff0a7224 */ /* 0x000fe400078e002a */
[----:B------:R-:W-:Y:S05]  /*43c0*/  RET.REL.NODEC R12 `(ppo_many_series_one_param_time_major_f32) ;  /* 0xffffffbc0c0c7950 */ /* 0x000fea0003c3ffff */
.L_x_91:
        /* <DEDUP_REMOVED lines=11> */
.L_x_317:


//--------------------- .text.ppo_batch_f32       --------------------------
	.section	.text.ppo_batch_f32,"ax",@progbits
	.align	128
        .global         ppo_batch_f32
        .type           ppo_batch_f32,@function
        .size           ppo_batch_f32,(.L_x_318 - ppo_batch_f32)
        .other          ppo_batch_f32,@"STO_CUDA_ENTRY STV_DEFAULT"
ppo_batch_f32:
.text.ppo_batch_f32:
[----:B------:R-:W-:Y:S01]  /*0000*/  LDC R1, c[0x0][0x37c] ;  /* 0x0000df00ff017b82 */ /* 0x000fe20000000800 */
[----:B------:R-:W0:Y:S02]  /*0010*/  LDCU UR9, c[0x0][0x390] ;  /* 0x00007200ff0977ac */ /* 0x000e240008000800 */
[----:B0-----:R-:W-:-:S06]  /*0020*/  UISETP.GE.AND UP0, UPT, UR9, 0x1, UPT ;  /* 0x000000010900788c */ /* 0x001fcc000bf06270 */
[----:B------:R-:W-:-:S13]  /*0030*/  PLOP3.LUT P0, PT, PT, PT, UP0, 0x80, 0x8 ;  /* 0x000000000008781c */ /* 0x000fda0003f0f008 */
[----:B------:R-:W-:Y:S05]  /*0040*/  @!P0 EXIT ;  /* 0x000000000000894d */ /* 0x000fea0003800000 */
[----:B------:R-:W0:Y:S01]  /*0050*/  S2UR UR8, SR_CTAID.Y ;  /* 0x00000000000879c3 */ /* 0x000e220000002600 */
[----:B------:R-:W0:Y:S02]  /*0060*/  LDCU UR4, c[0x0][0x3ac] ;  /* 0x00007580ff0477ac */ /* 0x000e240008000800 */
[----:B0-----:R-:W-:-:S06]  /*0070*/  UISETP.GE.AND UP0, UPT, UR8, UR4, UPT ;  /* 0x000000040800728c */ /* 0x001fcc000bf06270 */
[----:B------:R-:W-:-:S13]  /*0080*/  PLOP3.LUT P0, PT, PT, PT, UP0, 0x80, 0x8 ;  /* 0x000000000008781c */ /* 0x000fda0003f0f008 */
[----:B------:R-:W-:Y:S05]  /*0090*/  @P0 EXIT ;  /* 0x000000000000094d */ /* 0x000fea0003800000 */
[----:B------:R-:W0:Y:S01]  /*00a0*/  LDCU.64 UR4, c[0x0][0x3a0] ;  /* 0x00007400ff0477ac */ /* 0x000e220008000a00 */
[----:B------:R-:W1:Y:S01]  /*00b0*/  LDCU.64 UR14, c[0x0][0x358] ;  /* 0x00006b00ff0e77ac */ /* 0x000e620008000a00 */
[----:B------:R-:W2:Y:S01]  /*00c0*/  LDCU.64 UR6, c[0x0][0x398] ;  /* 0x00007300ff0677ac */ /* 0x000ea20008000a00 */
[----:B0-----:R-:W-:-:S06]  /*00d0*/  UIMAD.WIDE.U32 UR4, UR8, 0x4, UR4 ;  /* 0x00000004080478a5 */ /* 0x001fcc000f8e0004 */
[----:B------:R-:W-:Y:S02]  /*00e0*/  IMAD.U32 R4, RZ, RZ, UR4 ;  /* 0x00000004ff047e24 */ /* 0x000fe4000f8e00ff */
[----:B------:R-:W-:Y:S01]  /*00f0*/  IMAD.U32 R5, RZ, RZ, UR5 ;  /* 0x00000005ff057e24 */ /* 0x000fe2000f8e00ff */
[----:B--2---:R-:W-:-:S04]  /*0100*/  UIMAD.WIDE.U32 UR4, UR8, 0x4, UR6 ;  /* 0x00000004080478a5 */ /* 0x004fc8000f8e0006 */
[----:B-1----:R-:W2:Y:S02]  /*0110*/  LDG.E.CONSTANT R4, desc[UR14][R4.64] ;  /* 0x0000000e04047981 */ /* 0x002ea4000c1e9900 */
[----:B------:R-:W-:Y:S02]  /*0120*/  IMAD.U32 R2, RZ, RZ, UR4 ;  /* 0x00000004ff027e24 */ /* 0x000fe4000f8e00ff */
[----:B------:R-:W-:-:S05]  /*0130*/  IMAD.U32 R3, RZ, RZ, UR5 ;  /* 0x00000005ff037e24 */ /* 0x000fca000f8e00ff */
[----:B------:R-:W3:Y:S01]  /*0140*/  LDG.E.CONSTANT R7, desc[UR14][R2.64] ;  /* 0x0000000e02077981 */ /* 0x000ee2000c1e9900 */
[----:B--2---:R-:W-:-:S13]  /*0150*/  R2UR UR12, R4 ;  /* 0x00000000040c72ca */ /* 0x004fda00000e0000 */
[----:B---3--:R-:W-:-:S04]  /*0160*/  VIMNMX R0, PT, PT, R7, UR12, PT ;  /* 0x0000000c07007c48 */ /* 0x008fc8000bfe0100 */
[----:B------:R-:W-:-:S13]  /*0170*/  ISETP.GE.AND P0, PT, R0, 0x1, PT ;  /* 0x000000010000780c */ /* 0x000fda0003f06270 */
[----:B------:R-:W-:Y:S05]  /*0180*/  @!P0 EXIT ;  /* 0x000000000000894d */ /* 0x000fea0003800000 */
[----:B------:R-:W0:Y:S01]  /*0190*/  LDCU UR7, c[0x0][0x3a8] ;  /* 0x00007500ff0777ac */ /* 0x000e220008000800 */
[----:B------:R-:W1:Y:S01]  /*01a0*/  LDCU UR6, c[0x0][0x394] ;  /* 0x00007280ff0677ac */ /* 0x000e620008000800 */
[----:B------:R-:W-:Y:S02]  /*01b0*/  UIMAD UR5, UR8, UR9, URZ ;  /* 0x00000009080572a4 */ /* 0x000fe4000f8e02ff */
[----:B0-----:R-:W-:Y:S02]  /*01c0*/  UISETP.NE.AND UP0, UPT, UR7, URZ, UPT ;  /* 0x000000ff0700728c */ /* 0x001fe4000bf05270 */
[----:B-1----:R-:W-:-:S07]  /*01d0*/  UIADD3 UR4, UPT, UPT, UR6, -0x1, URZ ;  /* 0xffffffff06047890 */ /* 0x002fce000fffe0ff */
[----:B------:R-:W-:Y:S05]  /*01e0*/  BRA.U UP0, `(.L_x_92) ;  /* 0x0000000500287547 */ /* 0x000fea000b800000 */
[----:B------:R-:W0:Y:S01]  /*01f0*/  S2R R22, SR_TID.X ;  /* 0x0000000000167919 */ /* 0x000e220000002100 */
[----:B------:R-:W0:Y:S08]  /*0200*/  S2UR UR6, SR_CTAID.X ;  /* 0x00000000000679c3 */ /* 0x000e300000002500 */
[----:B------:R-:W0:Y:S02]  /*0210*/  LDC R21, c[0x0][0x360] ;  /* 0x0000d800ff157b82 */ /* 0x000e240000000800 */
[----:B0-----:R-:W-:-:S05]  /*0220*/  IMAD R22, R21, UR6, R22 ;  /* 0x0000000615167c24 */ /* 0x001fca000f8e0216 */
[----:B------:R-:W-:-:S13]  /*0230*/  ISETP.GE.AND P0, PT, R22, UR9, PT ;  /* 0x0000000916007c0c */ /* 0x000fda000bf06270 */
[----:B------:R-:W-:Y:S05]  /*0240*/  @P0 EXIT ;  /* 0x000000000000094d */ /* 0x000fea0003800000 */
[----:B------:R-:W0:Y:S01]  /*0250*/  LDC.64 R2, c[0x0][0x3b0] ;  /* 0x0000ec00ff027b82 */ /* 0x000e220000000a00 */
[----:B------:R-:W1:Y:S01]  /*0260*/  LDCU UR6, c[0x0][0x370] ;  /* 0x00006e00ff0677ac */ /* 0x000e620008000800 */
[----:B------:R-:W2:Y:S01]  /*0270*/  I2F.F64.U32 R12, UR12 ;  /* 0x0000000c000c7d12 */ /* 0x000ea20008201800 */
[----:B------:R-:W-:Y:S01]  /*0280*/  VIMNMX.U32 R20, PT, PT, R7, UR12, !PT ;  /* 0x0000000c07147c48 */ /* 0x000fe2000ffe0000 */
[----:B------:R-:W3:Y:S04]  /*0290*/  LDCU UR7, c[0x0][0x390] ;  /* 0x00007200ff0777ac */ /* 0x000ee80008000800 */
[----:B------:R-:W4:Y:S01]  /*02a0*/  LDC.64 R4, c[0x0][0x388] ;  /* 0x0000e200ff047b82 */ /* 0x000f220000000a00 */
[----:B------:R-:W-:Y:S01]  /*02b0*/  VIADD R20, R20, UR4 ;  /* 0x0000000414147c36 */ /* 0x000fe20008000000 */
[----:B------:R0:W0:Y:S01]  /*02c0*/  I2F.F64.U32 R14, R7 ;  /* 0x00000007000e7312 */ /* 0x0000220000201800 */
[----:B------:R-:W0:Y:S01]  /*02d0*/  LDCU.64 UR8, c[0x0][0x388] ;  /* 0x00007100ff0877ac */ /* 0x000e220008000a00 */
[----:B-12---:R-:W-:-:S07]  /*02e0*/  IMAD R21, R21, UR6, RZ ;  /* 0x0000000615157c24 */ /* 0x006fce000f8e02ff */
.L_x_97:
[----:B------:R-:W-:Y:S01]  /*02f0*/  ISETP.GE.AND P0, PT, R22, R20, PT ;  /* 0x000000141600720c */ /* 0x000fe20003f06270 */
[----:B------:R-:W-:Y:S01]  /*0300*/  BSSY.RECONVERGENT B1, `(.L_x_93) ;  /* 0x0000031000017945 */ /* 0x000fe20003800200 */
[----:B-1----:R-:W-:-:S11]  /*0310*/  IMAD.MOV.U32 R23, RZ, RZ, 0x7fffffff ;  /* 0x7fffffffff177424 */ /* 0x002fd600078e00ff */
[----:B------:R-:W-:Y:S05]  /*0320*/  @!P0 BRA `(.L_x_94) ;  /* 0x0000000000b88947 */ /* 0x000fea0003800000 */
[----:B------:R-:W-:Y:S01]  /*0330*/  SHF.R.S32.HI R0, RZ, 0x1f, R22 ;  /* 0x0000001fff007819 */ /* 0x000fe20000011416 */
[C---:B----4-:R-:W-:Y:S01]  /*0340*/  IMAD.WIDE R8, R22.reuse, 0x8, R4 ;  /* 0x0000000816087825 */ /* 0x050fe200078e0204 */
[----:B------:R-:W-:Y:S02]  /*0350*/  IADD3 R6, P1, PT, R22, -UR12, RZ ;  /* 0x8000000c16067c10 */ /* 0x000fe4000ff3e0ff */
[----:B------:R-:W-:Y:S02]  /*0360*/  IADD3 R18, P0, PT, -R7, R22, RZ ;  /* 0x0000001607127210 */ /* 0x000fe40007f1e1ff */
[----:B------:R-:W-:Y:S01]  /*0370*/  IADD3.X R11, PT, PT, R0, -0x1, RZ, P1, !PT ;  /* 0xffffffff000b7810 */ /* 0x000fe20000ffe4ff */
[----:B------:R-:W2:Y:S01]  /*0380*/  LDG.E.64.CONSTANT R8, desc[UR14][R8.64+0x8] ;  /* 0x0000080e08087981 */ /* 0x000ea2000c1e9b00 */
[----:B0-----:R-:W-:Y:S02]  /*0390*/  LEA R16, P1, R6, UR8, 0x3 ;  /* 0x0000000806107c11 */ /* 0x001fe4000f8218ff */
[----:B------:R-:W-:-:S02]  /*03a0*/  IADD3.X R19, PT, PT, R0, -0x1, RZ, P0, !PT ;  /* 0xffffffff00137810 */ /* 0x000fc400007fe4ff */
[----:B------:R-:W-:Y:S02]  /*03b0*/  LEA.HI.X R17, R6, UR9, R11, 0x3, P1 ;  /* 0x0000000906117c11 */ /* 0x000fe400088f1c0b */
[----:B------:R-:W-:-:S04]  /*03c0*/  LEA R10, P0, R18, UR8, 0x3 ;  /* 0x00000008120a7c11 */ /* 0x000fc8000f8018ff */
[----:B------:R-:W-:Y:S01]  /*03d0*/  LEA.HI.X R11, R18, UR9, R19, 0x3, P0 ;  /* 0x00000009120b7c11 */ /* 0x000fe200080f1c13 */
[----:B------:R-:W2:Y:S05]  /*03e0*/  LDG.E.64.CONSTANT R16, desc[UR14][R16.64+0x8] ;  /* 0x0000080e10107981 */ /* 0x000eaa000c1e9b00 */
[----:B------:R-:W4:Y:S01]  /*03f0*/  LDG.E.64.CONSTANT R10, desc[UR14][R10.64+0x8] ;  /* 0x0000080e0a0a7981 */ /* 0x000f22000c1e9b00 */
[C---:B--2---:R-:W-:Y:S02]  /*0400*/  DADD R24, R8.reuse, -R16 ;  /* 0x0000000008187229 */ /* 0x044fe40000000810 */
[----:B----4-:R-:W-:-:S06]  /*0410*/  DADD R18, R8, -R10 ;  /* 0x0000000008127229 */ /* 0x010fcc000000080a */
[----:B------:R-:W-:-:S06]  /*0420*/  DSETP.NE.AND P0, PT, |R24|, +INF , PT ;  /* 0x7ff000001800742a */ /* 0x000fcc0003f05200 */
[----:B------:R-:W-:-:S06]  /*0430*/  DSETP.EQU.OR P0, PT, |R18|, +INF , !P0 ;  /* 0x7ff000001200742a */ /* 0x000fcc000470a600 */
[----:B------:R-:W-:-:S14]  /*0440*/  DSETP.EQ.OR P0, PT, R24, RZ, P0 ;  /* 0x000000ff1800722a */ /* 0x000fdc0000702400 */
[----:B------:R-:W-:Y:S05]  /*0450*/  @P0 BRA `(.L_x_94) ;  /* 0x00000000006c0947 */ /* 0x000fea0003800000 */
[----:B------:R-:W-:Y:S01]  /*0460*/  DMUL R16, R14, R24 ;  /* 0x000000180e107228 */ /* 0x000fe20000000000 */
[----:B------:R-:W-:Y:S01]  /*0470*/  IMAD.MOV.U32 R8, RZ, RZ, 0x1 ;  /* 0x00000001ff087424 */ /* 0x000fe200078e00ff */
        /* <DEDUP_REMOVED lines=17> */
[----:B------:R-:W-:Y:S02]  /*0590*/  IMAD.MOV.U32 R11, RZ, RZ, R25 ;  /* 0x000000ffff0b7224 */ /* 0x000fe400078e0019 */
[----:B------:R-:W-:-:S07]  /*05a0*/  IMAD.MOV.U32 R9, RZ, RZ, R17 ;  /* 0x000000ffff097224 */ /* 0x000fce00078e0011 */
[----:B---3--:R-:W-:Y:S05]  /*05b0*/  CALL.REL.NOINC `($__internal_3_$__cuda_sm20_div_rn_f64_full) ;  /* 0x0000003400c47944 */ /* 0x008fea0003c00000 */
.L_x_96:
[----:B---3--:R-:W-:Y:S05]  /*05c0*/  BSYNC.RECONVERGENT B2 ;  /* 0x0000000000027941 */ /* 0x008fea0003800200 */
.L_x_95:
[----:B------:R-:W-:Y:S02]  /*05d0*/  IMAD.MOV.U32 R10, RZ, RZ, 0x0 ;  /* 0x00000000ff0a7424 */ /* 0x000fe400078e00ff */
[----:B------:R-:W-:-:S06]  /*05e0*/  IMAD.MOV.U32 R11, RZ, RZ, 0x40590000 ;  /* 0x40590000ff0b7424 */ /* 0x000fcc00078e00ff */
[----:B------:R-:W-:-:S06]  /*05f0*/  DFMA R8, R8, R10, -100 ;  /* 0xc05900000808742b */ /* 0x000fcc000000000a */
[----:B------:R1:W2:Y:S05]  /*0600*/  F2F.F32.F64 R23, R8 ;  /* 0x0000000800177310 */ /* 0x0002aa0000301000 */
.L_x_94:
[----:B0--3--:R-:W-:Y:S05]  /*0610*/  BSYNC.RECONVERGENT B1 ;  /* 0x0000000000017941 */ /* 0x009fea0003800200 */
.L_x_93:
[----:B-1----:R-:W-:Y:S02]  /*0620*/  VIADD R9, R22, UR5 ;  /* 0x0000000516097c36 */ /* 0x002fe40008000000 */
[----:B------:R-:W-:Y:S02]  /*0630*/  IMAD.IADD R22, R21, 0x1, R22 ;  /* 0x0000000115167824 */ /* 0x000fe400078e0216 */
[----:B------:R-:W-:-:S03]  /*0640*/  IMAD.WIDE R8, R9, 0x4, R2 ;  /* 0x0000000409087825 */ /* 0x000fc600078e0202 */
[----:B------:R-:W-:Y:S02]  /*0650*/  ISETP.GE.AND P0, PT, R22, UR7, PT ;  /* 0x0000000716007c0c */ /* 0x000fe4000bf06270 */
[----:B--2---:R1:W-:Y:S11]  /*0660*/  STG.E desc[UR14][R8.64], R23 ;  /* 0x0000001708007986 */ /* 0x0043f6000c10190e */
[----:B------:R-:W-:Y:S05]  /*0670*/  @!P0 BRA `(.L_x_97) ;  /* 0xfffffffc001c8947 */ /* 0x000fea000383ffff */
[----:B------:R-:W-:Y:S05]  /*0680*/  EXIT ;  /* 0x000000000000794d */ /* 0x000fea0003800000 */
.L_x_92:
[----:B------:R-:W0:Y:S01]  /*0690*/  S2R R2, SR_TID.X ;  /* 0x0000000000027919 */ /* 0x000e220000002100 */
[----:B------:R-:W0:Y:S01]  /*06a0*/  S2UR UR7, SR_CTAID.X ;  /* 0x00000000000779c3 */ /* 0x000e220000002500 */
[----:B------:R-:W-:Y:S01]  /*06b0*/  IMAD.U32 R3, RZ, RZ, UR9 ;  /* 0x00000009ff037e24 */ /* 0x000fe2000f8e00ff */
[----:B------:R-:W-:Y:S01]  /*06c0*/  UIADD3 UR6, UPT, UPT, UR12, UR6, URZ ;  /* 0x000000060c067290 */ /* 0x000fe2000fffe0ff */
[----:B------:R-:W-:Y:S01]  /*06d0*/  IMAD.U32 R4, RZ, RZ, UR4 ;  /* 0x00000004ff047e24 */ /* 0x000fe2000f8e00ff */
[----:B------:R-:W-:Y:S04]  /*06e0*/  BSSY.RECONVERGENT B0, `(.L_x_98) ;  /* 0x0000012000007945 */ /* 0x000fe80003800200 */
[----:B------:R-:W1:Y:S01]  /*06f0*/  LDC R11, c[0x0][0x360] ;  /* 0x0000d800ff0b7b82 */ /* 0x000e620000000800 */
[----:B------:R-:W-:-:S02]  /*0700*/  VIADDMNMX R9, R4, UR12, R3, PT ;  /* 0x0000000c04097c46 */ /* 0x000fc4000b800103 */
[----:B0-----:R-:W-:Y:S01]  /*0710*/  LOP3.LUT P0, RZ, R2, UR7, RZ, 0xfc, !PT ;  /* 0x0000000702ff7c12 */ /* 0x001fe2000f80fcff */
[----:B-1----:R-:W-:-:S03]  /*0720*/  IMAD R0, R11, UR7, R2 ;  /* 0x000000070b007c24 */ /* 0x002fc6000f8e0202 */
[----:B------:R-:W-:Y:S02]  /*0730*/  ISETP.LT.OR P0, PT, R3, UR6, P0 ;  /* 0x0000000603007c0c */ /* 0x000fe40008701670 */
[----:B------:R-:W-:-:S13]  /*0740*/  ISETP.GE.AND P1, PT, R0, R9, PT ;  /* 0x000000090000720c */ /* 0x000fda0003f26270 */
[----:B------:R-:W-:Y:S05]  /*0750*/  @P1 BRA `(.L_x_99) ;  /* 0x0000000000281947 */ /* 0x000fea0003800000 */
[----:B------:R-:W0:Y:S01]  /*0760*/  LDC.64 R4, c[0x0][0x3b0] ;  /* 0x0000ec00ff047b82 */ /* 0x000e220000000a00 */
[----:B------:R-:W1:Y:S01]  /*0770*/  LDCU UR4, c[0x0][0x370] ;  /* 0x00006e00ff0477ac */ /* 0x000e620008000800 */
[----:B------:R-:W-:Y:S02]  /*0780*/  IMAD.MOV.U32 R13, RZ, RZ, 0x7fffffff ;  /* 0x7fffffffff0d7424 */ /* 0x000fe400078e00ff */
[----:B-1----:R-:W-:-:S07]  /*0790*/  IMAD R11, R11, UR4, RZ ;  /* 0x000000040b0b7c24 */ /* 0x002fce000f8e02ff */
.L_x_100:
[----:B-1----:R-:W-:Y:S02]  /*07a0*/  VIADD R3, R0, UR5 ;  /* 0x0000000500037c36 */ /* 0x002fe40008000000 */
[----:B------:R-:W-:Y:S02]  /*07b0*/  IMAD.IADD R0, R11, 0x1, R0 ;  /* 0x000000010b007824 */ /* 0x000fe400078e0200 */
[----:B0-----:R-:W-:-:S03]  /*07c0*/  IMAD.WIDE R2, R3, 0x4, R4 ;  /* 0x0000000403027825 */ /* 0x001fc600078e0204 */
[----:B------:R-:W-:Y:S02]  /*07d0*/  ISETP.GE.AND P1, PT, R0, R9, PT ;  /* 0x000000090000720c */ /* 0x000fe40003f26270 */
[----:B------:R1:W-:Y:S11]  /*07e0*/  STG.E desc[UR14][R2.64], R13 ;  /* 0x0000000d02007986 */ /* 0x0003f6000c10190e */
[----:B------:R-:W-:Y:S05]  /*07f0*/  @!P1 BRA `(.L_x_100) ;  /* 0xfffffffc00e89947 */ /* 0x000fea000383ffff */
.L_x_99:
[----:B------:R-:W-:Y:S05]  /*0800*/  BSYNC.RECONVERGENT B0 ;  /* 0x0000000000007941 */ /* 0x000fea0003800200 */
.L_x_98:
[----:B------:R-:W-:Y:S06]  /*0810*/  BAR.SYNC.DEFER_BLOCKING 0x0 ;  /* 0x0000000000007b1d */ /* 0x000fec0000010000 */
[----:B------:R-:W-:Y:S05]  /*0820*/  @P0 EXIT ;  /* 0x000000000000094d */ /* 0x000fea0003800000 */
[----:B------:R-:W-:Y:S02]  /*0830*/  VIADD R22, R7, 0x1 ;  /* 0x0000000107167836 */ /* 0x000fe40000000000 */
[----:B-1----:R-:W-:Y:S02]  /*0840*/  IMAD.MOV.U32 R2, RZ, RZ, 0x1 ;  /* 0x00000001ff027424 */ /* 0x002fe400078e00ff */
[----:B------:R-:W0:Y:S08]  /*0850*/  I2F.F64.U32 R8, R22 ;  /* 0x0000001600087312 */ /* 0x000e300000201800 */
        /* <DEDUP_REMOVED lines=12> */
[----:B------:R-:W-:Y:S01]  /*0920*/  IMAD.MOV.U32 R16, RZ, RZ, R8 ;  /* 0x000000ffff107224 */ /* 0x000fe200078e0008 */
[----:B------:R-:W-:Y:S01]  /*0930*/  MOV R0, 0x970 ;  /* 0x0000097000007802 */ /* 0x000fe20000000f00 */
[----:B------:R-:W-:Y:S02]  /*0940*/  IMAD.MOV.U32 R6, RZ, RZ, RZ ;  /* 0x000000ffff067224 */ /* 0x000fe400078e00ff */
[----:B------:R-:W-:-:S07]  /*0950*/  IMAD.MOV.U32 R11, RZ, RZ, 0x40000000 ;  /* 0x40000000ff0b7424 */ /* 0x000fce00078e00ff */
[----:B------:R-:W-:Y:S05]  /*0960*/  CALL.REL.NOINC `($__internal_3_$__cuda_sm20_div_rn_f64_full) ;  /* 0x0000003000d87944 */ /* 0x000fea0003c00000 */
[----:B------:R-:W-:Y:S02]  /*0970*/  IMAD.MOV.U32 R4, RZ, RZ, R8 ;  /* 0x000000ffff047224 */ /* 0x000fe400078e0008 */
[----:B------:R-:W-:-:S07]  /*0980*/  IMAD.MOV.U32 R5, RZ, RZ, R9 ;  /* 0x000000ffff057224 */ /* 0x000fce00078e0009 */
.L_x_101:
[----:B------:R-:W-:Y:S01]  /*0990*/  UIADD3 UR4, UPT, UPT, UR12, 0x1, URZ ;  /* 0x000000010c047890 */ /* 0x000fe2000fffe0ff */
[----:B------:R-:W-:-:S08]  /*09a0*/  IMAD.MOV.U32 R2, RZ, RZ, 0x1 ;  /* 0x00000001ff027424 */ /* 0x000fd000078e00ff */
[----:B------:R-:W0:Y:S08]  /*09b0*/  I2F.F64.U32 R8, UR4 ;  /* 0x0000000400087d12 */ /* 0x000e300008201800 */
        /* <DEDUP_REMOVED lines=19> */
.L_x_102:
[----:B------:R-:W-:Y:S01]  /*0af0*/  UISETP.GE.U32.AND UP0, UPT, UR12, 0x10, UPT ;  /* 0x000000100c00788c */ /* 0x000fe2000bf06070 */
[----:B------:R-:W-:Y:S01]  /*0b00*/  DADD R12, -R4, 1 ;  /* 0x3ff00000040c7429 */ /* 0x000fe20000000100 */
[----:B------:R-:W-:Y:S01]  /*0b10*/  CS2R R16, SRZ ;  /* 0x0000000000107805 */ /* 0x000fe2000001ff00 */
[----:B------:R-:W-:Y:S01]  /*0b20*/  IMAD.MOV.U32 R8, RZ, RZ, RZ ;  /* 0x000000ffff087224 */ /* 0x000fe200078e00ff */
[----:B------:R-:W-:Y:S01]  /*0b30*/  CS2R R20, SRZ ;  /* 0x0000000000147805 */ /* 0x000fe2000001ff00 */
[----:B------:R-:W-:-:S04]  /*0b40*/  ULOP3.LUT UP1, URZ, UR12, 0xf, URZ, 0xc0, !UPT ;  /* 0x0000000f0cff7892 */ /* 0x000fc8000f82c0ff */
[----:B------:R-:W-:Y:S07]  /*0b50*/  BRA.U !UP0, `(.L_x_103) ;  /* 0x0000000908307547 */ /* 0x000fee000b800000 */
[----:B------:R-:W0:Y:S01]  /*0b60*/  LDC.64 R18, c[0x0][0x380] ;  /* 0x0000e000ff127b82 */ /* 0x000e220000000a00 */
[----:B------:R-:W1:Y:S01]  /*0b70*/  LDCU UR7, c[0x0][0x394] ;  /* 0x00007280ff0777ac */ /* 0x000e620008000800 */
[----:B------:R-:W-:Y:S02]  /*0b80*/  IADD3 R9, PT, PT, -R7, UR12, RZ ;  /* 0x0000000c07097c10 */ /* 0x000fe4000fffe1ff */
[----:B------:R-:W-:Y:S01]  /*0b90*/  CS2R R16, SRZ ;  /* 0x0000000000107805 */ /* 0x000fe2000001ff00 */
[----:B------:R-:W-:-:S06]  /*0ba0*/  ULOP3.LUT UR4, UR12, 0x7ffffff0, URZ, 0xc0, !UPT ;  /* 0x7ffffff00c047892 */ /* 0x000fcc000f8ec0ff */
[----:B------:R-:W-:Y:S01]  /*0bb0*/  IMAD.U32 R8, RZ, RZ, UR4 ;  /* 0x00000004ff087e24 */ /* 0x000fe2000f8e00ff */
[----:B------:R-:W-:Y:S01]  /*0bc0*/  UMOV UR4, URZ ;  /* 0x000000ff00047c82 */ /* 0x000fe20008000000 */
[----:B-1----:R-:W-:-:S07]  /*0bd0*/  IMAD.U32 R6, RZ, RZ, UR7 ;  /* 0x00000007ff067e24 */ /* 0x002fce000f8e00ff */
.L_x_104:
[----:B0-----:R-:W-:-:S05]  /*0be0*/  IMAD.WIDE R24, R6, 0x4, R18 ;  /* 0x0000000406187825 */ /* 0x001fca00078e0212 */
[----:B------:R-:W2:Y:S04]  /*0bf0*/  LDG.E.CONSTANT R35, desc[UR14][R24.64+0x4] ;  /* 0x0000040e18237981 */ /* 0x000ea8000c1e9900 */
[----:B------:R-:W3:Y:S04]  /*0c00*/  LDG.E.CONSTANT R36, desc[UR14][R24.64] ;  /* 0x0000000e18247981 */ /* 0x000ee8000c1e9900 */
[----:B------:R-:W4:Y:S04]  /*0c10*/  LDG.E.CONSTANT R15, desc[UR14][R24.64+0x8] ;  /* 0x0000080e180f7981 */ /* 0x000f28000c1e9900 */
[----:B------:R-:W5:Y:S04]  /*0c20*/  LDG.E.CONSTANT R10, desc[UR14][R24.64+0xc] ;  /* 0x00000c0e180a7981 */ /* 0x000f68000c1e9900 */
        /* <DEDUP_REMOVED lines=9> */
[----:B------:R-:W5:Y:S01]  /*0cc0*/  LDG.E.CONSTANT R37, desc[UR14][R24.64+0x3c] ;  /* 0x00003c0e18257981 */ /* 0x000f62000c1e9900 */
[----:B------:R-:W-:Y:S01]  /*0cd0*/  ISETP.LE.AND P0, PT, R9, UR4, PT ;  /* 0x0000000409007c0c */ /* 0x000fe2000bf03270 */
[----:B------:R-:W-:Y:S01]  /*0ce0*/  UIADD3 UR7, UPT, UPT, UR4, 0x1, URZ ;  /* 0x0000000104077890 */ /* 0x000fe2000fffe0ff */
[----:B--2---:R0:W-:Y:S02]  /*0cf0*/  F2F.F64.F32 R26, R35 ;  /* 0x00000023001a7310 */ /* 0x0041e40000201800 */
[----:B0-----:R-:W2:Y:S06]  /*0d00*/  LDG.E.CONSTANT R35, desc[UR14][R24.64+0x34] ;  /* 0x0000340e18237981 */ /* 0x001eac000c1e9900 */
[----:B---3--:R0:W1:Y:S02]  /*0d10*/  F2F.F64.F32 R28, R36 ;  /* 0x00000024001c7310 */ /* 0x0080640000201800 */
[----:B0-----:R0:W3:Y:S01]  /*0d20*/  LDG.E.CONSTANT R36, desc[UR14][R24.64+0x38] ;  /* 0x0000380e18247981 */ /* 0x0010e2000c1e9900 */
[----:B-1----:R-:W-:-:S02]  /*0d30*/  DADD R20, R28, R20 ;  /* 0x000000001c147229 */ /* 0x002fc40000000014 */
[----:B------:R-:W-:-:S10]  /*0d40*/  DADD R28, R28, R16 ;  /* 0x000000001c1c7229 */ /* 0x000fd40000000010 */
[----:B------:R-:W-:Y:S02]  /*0d50*/  FSEL R28, R16, R28, !P0 ;  /* 0x0000001c101c7208 */ /* 0x000fe40004000000 */
[----:B------:R-:W-:-:S06]  /*0d60*/  FSEL R29, R17, R29, !P0 ;  /* 0x0000001d111d7208 */ /* 0x000fcc0004000000 */
[----:B------:R-:W-:Y:S01]  /*0d70*/  DADD R28, R26, R28 ;  /* 0x000000001a1c7229 */ /* 0x000fe2000000001c */
[----:B------:R-:W-:Y:S01]  /*0d80*/  ISETP.LE.AND P0, PT, R9, UR7, PT ;  /* 0x0000000709007c0c */ /* 0x000fe2000bf03270 */
[----:B------:R-:W-:-:S08]  /*0d90*/  DADD R20, R20, R26 ;  /* 0x0000000014147229 */ /* 0x000fd0000000001a */
[----:B------:R-:W-:Y:S02]  /*0da0*/  FSEL R26, R16, R28, !P0 ;  /* 0x0000001c101a7208 */ /* 0x000fe40004000000 */
[----:B------:R-:W-:Y:S02]  /*0db0*/  FSEL R27, R17, R29, !P0 ;  /* 0x0000001d111b7208 */ /* 0x000fe40004000000 */
[----:B----4-:R-:W1:Y:S01]  /*0dc0*/  F2F.F64.F32 R28, R15 ;  /* 0x0000000f001c7310 */ /* 0x010e620000201800 */
[----:B------:R-:W-:-:S06]  /*0dd0*/  UIADD3 UR7, UPT, UPT, UR4, 0x2, URZ ;  /* 0x0000000204077890 */ /* 0x000fcc000fffe0ff */
[----:B------:R-:W-:Y:S01]  /*0de0*/  ISETP.LE.AND P0, PT, R9, UR7, PT ;  /* 0x0000000709007c0c */ /* 0x000fe2000bf03270 */
[----:B-1----:R-:W-:Y:S02]  /*0df0*/  DADD R20, R20, R28 ;  /* 0x0000000014147229 */ /* 0x002fe4000000001c */
[----:B------:R-:W-:Y:S01]  /*0e00*/  DADD R26, R28, R26 ;  /* 0x000000001c1a7229 */ /* 0x000fe2000000001a */
[----:B-----5:R-:W1:Y:S01]  /*0e10*/  F2F.F64.F32 R28, R10 ;  /* 0x0000000a001c7310 */ /* 0x020e620000201800 */
[----:B------:R-:W-:-:S08]  /*0e20*/  UIADD3 UR7, UPT, UPT, UR4, 0x3, URZ ;  /* 0x0000000304077890 */ /* 0x000fd0000fffe0ff */
[----:B------:R-:W-:Y:S02]  /*0e30*/  FSEL R26, R16, R26, !P0 ;  /* 0x0000001a101a7208 */ /* 0x000fe40004000000 */
[----:B------:R-:W-:Y:S01]  /*0e40*/  FSEL R27, R17, R27, !P0 ;  /* 0x0000001b111b7208 */ /* 0x000fe20004000000 */
[----:B-1----:R-:W-:-:S05]  /*0e50*/  DADD R20, R20, R28 ;  /* 0x0000000014147229 */ /* 0x002fca000000001c */
[----:B------:R-:W-:Y:S01]  /*0e60*/  DADD R26, R28, R26 ;  /* 0x000000001c1a7229 */ /* 0x000fe2000000001a */
[----:B------:R-:W1:Y:S01]  /*0e70*/  F2F.F64.F32 R28, R11 ;  /* 0x0000000b001c7310 */ /* 0x000e620000201800 */
[----:B------:R-:W-:Y:S01]  /*0e80*/  ISETP.LE.AND P0, PT, R9, UR7, PT ;  /* 0x0000000709007c0c */ /* 0x000fe2000bf03270 */
[----:B------:R-:W-:-:S07]  /*0e90*/  UIADD3 UR7, UPT, UPT, UR4, 0x4, URZ ;  /* 0x0000000404077890 */ /* 0x000fce000fffe0ff */
[----:B0-----:R-:W-:Y:S02]  /*0ea0*/  FSEL R24, R16, R26, !P0 ;  /* 0x0000001a10187208 */ /* 0x001fe40004000000 */
[----:B------:R-:W-:Y:S02]  /*0eb0*/  FSEL R25, R17, R27, !P0 ;  /* 0x0000001b11197208 */ /* 0x000fe40004000000 */
[----:B------:R-:W0:Y:S04]  /*0ec0*/  F2F.F64.F32 R26, R33 ;  /* 0x00000021001a7310 */ /* 0x000e280000201800 */
[----:B-1----:R-:W-:Y:S01]  /*0ed0*/  DADD R24, R28, R24 ;  /* 0x000000001c187229 */ /* 0x002fe20000000018 */
[----:B------:R-:W-:Y:S01]  /*0ee0*/  ISETP.LE.AND P0, PT, R9, UR7, PT ;  /* 0x0000000709007c0c */ /* 0x000fe2000bf03270 */
[----:B------:R-:W-:-:S08]  /*0ef0*/  UIADD3 UR7, UPT, UPT, UR4, 0x5, URZ ;  /* 0x0000000504077890 */ /* 0x000fd0000fffe0ff */
[C---:B------:R-:W-:Y:S02]  /*0f00*/  FSEL R24, R16.reuse, R24, !P0 ;  /* 0x0000001810187208 */ /* 0x040fe40004000000 */
[----:B------:R-:W-:Y:S01]  /*0f10*/  FSEL R25, R17, R25, !P0 ;  /* 0x0000001911197208 */ /* 0x000fe20004000000 */
[----:B------:R-:W1:Y:S05]  /*0f20*/  F2F.F64.F32 R10, R0 ;  /* 0x00000000000a7310 */ /* 0x000e6a0000201800 */
[----:B0-----:R-:W-:Y:S01]  /*0f30*/  DADD R24, R26, R24 ;  /* 0x000000001a187229 */ /* 0x001fe20000000018 */
[----:B------:R-:W-:Y:S01]  /*0f40*/  ISETP.LE.AND P0, PT, R9, UR7, PT ;  /* 0x0000000709007c0c */ /* 0x000fe2000bf03270 */
[----:B------:R-:W-:Y:S01]  /*0f50*/  UIADD3 UR7, UPT, UPT, UR4, 0x6, URZ ;  /* 0x0000000604077890 */ /* 0x000fe2000fffe0ff */
[----:B------:R-:W0:Y:S07]  /*0f60*/  F2F.F64.F32 R32, R32 ;  /* 0x0000002000207310 */ /* 0x000e2e0000201800 */
[----:B------:R-:W-:-:S02]  /*0f70*/  FSEL R24, R16, R24, !P0 ;  /* 0x0000001810187208 */ /* 0x000fc40004000000 */
[----:B------:R-:W-:-:S06]  /*0f80*/  FSEL R25, R17, R25, !P0 ;  /* 0x0000001911197208 */ /* 0x000fcc0004000000 */
[----:B-1----:R-:W-:Y:S01]  /*0f90*/  DADD R24, R10, R24 ;  /* 0x000000000a187229 */ /* 0x002fe20000000018 */
[----:B------:R-:W-:Y:S01]  /*0fa0*/  ISETP.LE.AND P0, PT, R9, UR7, PT ;  /* 0x0000000709007c0c */ /* 0x000fe2000bf03270 */
[----:B------:R-:W-:Y:S01]  /*0fb0*/  UIADD3 UR7, UPT, UPT, UR4, 0x7, URZ ;  /* 0x0000000704077890 */ /* 0x000fe2000fffe0ff */
[----:B------:R-:W1:Y:S07]  /*0fc0*/  F2F.F64.F32 R14, R14 ;  /* 0x0000000e000e7310 */ /* 0x000e6e0000201800 */
[----:B------:R-:W-:-:S02]  /*0fd0*/  FSEL R24, R16, R24, !P0 ;  /* 0x0000001810187208 */ /* 0x000fc40004000000 */
[----:B------:R-:W-:-:S06]  /*0fe0*/  FSEL R25, R17, R25, !P0 ;  /* 0x0000001911197208 */ /* 0x000fcc0004000000 */
[----:B0-----:R-:W-:Y:S01]  /*0ff0*/  DADD R24, R32, R24 ;  /* 0x0000000020187229 */ /* 0x001fe20000000018 */
[----:B------:R-:W-:Y:S01]  /*1000*/  ISETP.LE.AND P0, PT, R9, UR7, PT ;  /* 0x0000000709007c0c */ /* 0x000fe2000bf03270 */
[----:B------:R-:W-:Y:S01]  /*1010*/  DADD R20, R20, R28 ;  /* 0x0000000014147229 */ /* 0x000fe2000000001c */
[----:B------:R-:W-:-:S07]  /*1020*/  UIADD3 UR7, UPT, UPT, UR4, 0x8, URZ ;  /* 0x0000000804077890 */ /* 0x000fce000fffe0ff */
[----:B------:R-:W-:Y:S02]  /*1030*/  FSEL R24, R16, R24, !P0 ;  /* 0x0000001810187208 */ /* 0x000fe40004000000 */
[----:B------:R-:W-:Y:S01]  /*1040*/  FSEL R25, R17, R25, !P0 ;  /* 0x0000001911197208 */ /* 0x000fe20004000000 */
[----:B------:R-:W-:Y:S01]  /*1050*/  DADD R20, R20, R26 ;  /* 0x0000000014147229 */ /* 0x000fe2000000001a */
[----:B------:R-:W0:Y:S04]  /*1060*/  F2F.F64.F32 R26, R31 ;  /* 0x0000001f001a7310 */ /* 0x000e280000201800 */
[----:B-1----:R-:W-:Y:S01]  /*1070*/  DADD R24, R14, R24 ;  /* 0x000000000e187229 */ /* 0x002fe20000000018 */
[----:B------:R-:W-:Y:S01]  /*1080*/  ISETP.LE.AND P0, PT, R9, UR7, PT ;  /* 0x0000000709007c0c */ /* 0x000fe2000bf03270 */
[----:B------:R-:W-:Y:S01]  /*1090*/  UIADD3 UR7, UPT, UPT, UR4, 0x9, URZ ;  /* 0x0000000904077890 */ /* 0x000fe2000fffe0ff */
[----:B------:R-:W-:-:S07]  /*10a0*/  DADD R20, R20, R10 ;  /* 0x0000000014147229 */ /* 0x000fce000000000a */
        /* <DEDUP_REMOVED lines=21> */
[----:B------:R-:W-:-:S05]  /*1200*/  DADD R20, R20, R14 ;  /* 0x0000000014147229 */ /* 0x000fca000000000e */
[----:B-1----:R-:W-:Y:S01]  /*1210*/  DADD R24, R28, R24 ;  /* 0x000000001c187229 */ /* 0x002fe20000000018 */
[----:B------:R-:W-:Y:S02]  /*1220*/  ISETP.LE.AND P0, PT, R9, UR7, PT ;  /* 0x0000000709007c0c */ /* 0x000fe4000bf03270 */
[----:B------:R-:W-:Y:S01]  /*1230*/  DADD R20, R20, R26 ;  /* 0x0000000014147229 */ /* 0x000fe2000000001a */
[----:B------:R-:W-:-:S06]  /*1240*/  UIADD3 UR7, UPT, UPT, UR4, 0xd, URZ ;  /* 0x0000000d04077890 */ /* 0x000fcc000fffe0ff */
[----:B------:R-:W-:Y:S02]  /*1250*/  FSEL R24, R16, R24, !P0 ;  /* 0x0000001810187208 */ /* 0x000fe40004000000 */
[----:B------:R-:W-:Y:S01]  /*1260*/  FSEL R25, R17, R25, !P0 ;  /* 0x0000001911197208 */ /* 0x000fe20004000000 */
[----:B------:R-:W-:Y:S01]  /*1270*/  DADD R20, R20, R10 ;  /* 0x0000000014147229 */ /* 0x000fe2000000000a */
[----:B------:R-:W-:Y:S01]  /*1280*/  ISETP.LE.AND P0, PT, R9, UR7, PT ;  /* 0x0000000709007c0c */ /* 0x000fe2000bf03270 */
[----:B------:R-:W-:-:S06]  /*1290*/  UIADD3 UR7, UPT, UPT, UR4, 0xe, URZ ;  /* 0x0000000e04077890 */ /* 0x000fcc000fffe0ff */
[----:B------:R-:W-:Y:S01]  /*12a0*/  DADD R20, R20, R30 ;  /* 0x0000000014147229 */ /* 0x000fe2000000001e */
[----:B--2---:R-:W0:Y:S08]  /*12b0*/  F2F.F64.F32 R14, R35 ;  /* 0x00000023000e7310 */ /* 0x004e300000201800 */
[----:B---3--:R-:W1:Y:S01]  /*12c0*/  F2F.F64.F32 R10, R36 ;  /* 0x00000024000a7310 */ /* 0x008e620000201800 */
[----:B0-----:R-:W-:-:S02]  /*12d0*/  DADD R24, R14, R24 ;  /* 0x000000000e187229 */ /* 0x001fc40000000018 */
[----:B------:R-:W-:-:S08]  /*12e0*/  DADD R28, R20, R28 ;  /* 0x00000000141c7229 */ /* 0x000fd0000000001c */
[----:B------:R-:W-:Y:S02]  /*12f0*/  FSEL R24, R16, R24, !P0 ;  /* 0x0000001810187208 */ /* 0x000fe40004000000 */
[----:B------:R-:W-:Y:S01]  /*1300*/  FSEL R25, R17, R25, !P0 ;  /* 0x0000001911197208 */ /* 0x000fe20004000000 */
[----:B------:R-:W0:Y:S01]  /*1310*/  F2F.F64.F32 R20, R37 ;  /* 0x0000002500147310 */ /* 0x000e220000201800 */
[----:B------:R-:W-:-:S04]  /*1320*/  ISETP.LE.AND P0, PT, R9, UR7, PT ;  /* 0x0000000709007c0c */ /* 0x000fc8000bf03270 */
[----:B-1----:R-:W-:Y:S01]  /*1330*/  DADD R24, R10, R24 ;  /* 0x000000000a187229 */ /* 0x002fe20000000018 */
[----:B------:R-:W-:Y:S02]  /*1340*/  UIADD3 UR7, UPT, UPT, UR4, 0xf, URZ ;  /* 0x0000000f04077890 */ /* 0x000fe4000fffe0ff */
[----:B------:R-:W-:Y:S01]  /*1350*/  UIADD3 UR4, UPT, UPT, UR4, 0x10, URZ ;  /* 0x0000001004047890 */ /* 0x000fe2000fffe0ff */
[----:B------:R-:W-:-:S05]  /*1360*/  DADD R28, R28, R14 ;  /* 0x000000001c1c7229 */ /* 0x000fca000000000e */
[----:B------:R-:W-:Y:S02]  /*1370*/  ISETP.NE.AND P1, PT, R8, UR4, PT ;  /* 0x0000000408007c0c */ /* 0x000fe4000bf25270 */
[----:B------:R-:W-:Y:S02]  /*1380*/  FSEL R14, R16, R24, !P0 ;  /* 0x00000018100e7208 */ /* 0x000fe40004000000 */
[----:B------:R-:W-:Y:S01]  /*1390*/  FSEL R15, R17, R25, !P0 ;  /* 0x00000019110f7208 */ /* 0x000fe20004000000 */
[----:B------:R-:W-:-:S05]  /*13a0*/  DADD R28, R28, R10 ;  /* 0x000000001c1c7229 */ /* 0x000fca000000000a */
[----:B0-----:R-:W-:Y:S01]  /*13b0*/  DADD R10, R20, R14 ;  /* 0x00000000140a7229 */ /* 0x001fe2000000000e */
[----:B------:R-:W-:Y:S02]  /*13c0*/  ISETP.LE.AND P0, PT, R9, UR7, PT ;  /* 0x0000000709007c0c */ /* 0x000fe4000bf03270 */
[----:B------:R-:W-:Y:S01]  /*13d0*/  DADD R20, R28, R20 ;  /* 0x000000001c147229 */ /* 0x000fe20000000014 */
[----:B------:R-:W-:-:S06]  /*13e0*/  VIADD R6, R6, 0x10 ;  /* 0x0000001006067836 */ /* 0x000fcc0000000000 */
[----:B------:R-:W-:Y:S02]  /*13f0*/  FSEL R16, R16, R10, !P0 ;  /* 0x0000000a10107208 */ /* 0x000fe40004000000 */
[----:B------:R-:W-:Y:S01]  /*1400*/  FSEL R17, R17, R11, !P0 ;  /* 0x0000000b11117208 */ /* 0x000fe20004000000 */
[----:B------:R-:W-:Y:S06]  /*1410*/  @P1 BRA `(.L_x_104) ;  /* 0xfffffff400f01947 */ /* 0x000fec000383ffff */
.L_x_103:
[----:B------:R-:W-:Y:S05]  /*1420*/  BRA.U !UP1, `(.L_x_105) ;  /* 0x0000000909247547 */ /* 0x000fea000b800000 */
[----:B------:R-:W-:Y:S02]  /*1430*/  ULOP3.LUT UR4, UR12, 0xf, URZ, 0xc0, !UPT ;  /* 0x0000000f0c047892 */ /* 0x000fe4000f8ec0ff */
[----:B------:R-:W-:Y:S02]  /*1440*/  ULOP3.LUT UP1, URZ, UR12, 0x7, URZ, 0xc0, !UPT ;  /* 0x000000070cff7892 */ /* 0x000fe4000f82c0ff */
[----:B------:R-:W-:-:S09]  /*1450*/  UISETP.GE.U32.AND UP0, UPT, UR4, 0x8, UPT ;  /* 0x000000080400788c */ /* 0x000fd2000bf06070 */
[----:B------:R-:W-:Y:S05]  /*1460*/  BRA.U !UP0, `(.L_x_106) ;  /* 0x0000000508147547 */ /* 0x000fea000b800000 */
[----:B------:R-:W0:Y:S01]  /*1470*/  LDC.64 R24, c[0x0][0x380] ;  /* 0x0000e000ff187b82 */ /* 0x000e220000000a00 */
[----:B------:R-:W1:Y:S02]  /*1480*/  LDCU UR4, c[0x0][0x394] ;  /* 0x00007280ff0477ac */ /* 0x000e640008000800 */
[----:B-1----:R-:W-:-:S04]  /*1490*/  VIADD R9, R8, UR4 ;  /* 0x0000000408097c36 */ /* 0x002fc80008000000 */
[----:B0-----:R-:W-:-:S05]  /*14a0*/  IMAD.WIDE R24, R9, 0x4, R24 ;  /* 0x0000000409187825 */ /* 0x001fca00078e0218 */
[----:B------:R-:W2:Y:S04]  /*14b0*/  LDG.E.CONSTANT R26, desc[UR14][R24.64] ;  /* 0x0000000e181a7981 */ /* 0x000ea8000c1e9900 */
[----:B------:R-:W3:Y:S04]  /*14c0*/  LDG.E.CONSTANT R10, desc[UR14][R24.64+0x4] ;  /* 0x0000040e180a7981 */ /* 0x000ee8000c1e9900 */
[----:B------:R-:W4:Y:S04]  /*14d0*/  LDG.E.CONSTANT R32, desc[UR14][R24.64+0x8] ;  /* 0x0000080e18207981 */ /* 0x000f28000c1e9900 */
[----:B------:R-:W5:Y:S04]  /*14e0*/  LDG.E.CONSTANT R31, desc[UR14][R24.64+0xc] ;  /* 0x00000c0e181f7981 */ /* 0x000f68000c1e9900 */
[----:B------:R-:W5:Y:S04]  /*14f0*/  LDG.E.CONSTANT R30, desc[UR14][R24.64+0x10] ;  /* 0x0000100e181e7981 */ /* 0x000f68000c1e9900 */
[----:B------:R-:W4:Y:S04]  /*1500*/  LDG.E.CONSTANT R0, desc[UR14][R24.64+0x14] ;  /* 0x0000140e18007981 */ /* 0x000f28000c1e9900 */
[----:B------:R-:W5:Y:S04]  /*1510*/  LDG.E.CONSTANT R23, desc[UR14][R24.64+0x18] ;  /* 0x0000180e18177981 */ /* 0x000f68000c1e9900 */
[----:B------:R0:W5:Y:S01]  /*1520*/  LDG.E.CONSTANT R6, desc[UR14][R24.64+0x1c] ;  /* 0x00001c0e18067981 */ /* 0x000162000c1e9900 */
[----:B------:R-:W-:Y:S01]  /*1530*/  IADD3 R9, PT, PT, -R7, UR12, RZ ;  /* 0x0000000c07097c10 */ /* 0x000fe2000fffe1ff */
[----:B------:R-:W-:-:S03]  /*1540*/  VIADD R28, R8, 0x1 ;  /* 0x00000001081c7836 */ /* 0x000fc60000000000 */
[----:B------:R-:W-:Y:S01]  /*1550*/  ISETP.GE.AND P0, PT, R8, R9, PT ;  /* 0x000000090800720c */ /* 0x000fe20003f06270 */
[----:B--2---:R-:W1:Y:S08]  /*1560*/  F2F.F64.F32 R26, R26 ;  /* 0x0000001a001a7310 */ /* 0x004e700000201800 */
[----:B---3--:R-:W2:Y:S01]  /*1570*/  F2F.F64.F32 R10, R10 ;  /* 0x0000000a000a7310 */ /* 0x008ea20000201800 */
[----:B-1----:R-:W-:-:S02]  /*1580*/  DADD R14, R26, R16 ;  /* 0x000000001a0e7229 */ /* 0x002fc40000000010 */
[----:B------:R-:W-:-:S05]  /*1590*/  DADD R20, R20, R26 ;  /* 0x0000000014147229 */ /* 0x000fca000000001a */
[----:B----4-:R1:W-:Y:S03]  /*15a0*/  F2F.F64.F32 R26, R0 ;  /* 0x00000000001a7310 */ /* 0x0103e60000201800 */
[----:B------:R-:W-:Y:S01]  /*15b0*/  FSEL R18, R16, R14, !P0 ;  /* 0x0000000e10127208 */ /* 0x000fe20004000000 */
[----:B--2---:R-:W-:Y:S01]  /*15c0*/  DADD R20, R20, R10 ;  /* 0x0000000014147229 */ /* 0x004fe2000000000a */
[----:B------:R-:W-:Y:S01]  /*15d0*/  FSEL R19, R17, R15, !P0 ;  /* 0x0000000f11137208 */ /* 0x000fe20004000000 */
[----:B-1----:R-:W-:Y:S02]  /*15e0*/  VIADD R0, R8, 0x6 ;  /* 0x0000000608007836 */ /* 0x002fe40000000000 */
[----:B------:R1:W2:Y:S01]  /*15f0*/  F2F.F64.F32 R14, R32 ;  /* 0x00000020000e7310 */ /* 0x0002a20000201800 */
[----:B------:R-:W-:Y:S01]  /*1600*/  ISETP.GE.AND P0, PT, R28, R9, PT ;  /* 0x000000091c00720c */ /* 0x000fe20003f06270 */
[C---:B------:R-:W-:Y:S01]  /*1610*/  VIADD R28, R8.reuse, 0x2 ;  /* 0x00000002081c7836 */ /* 0x040fe20000000000 */
[----:B------:R-:W-:Y:S01]  /*1620*/  DADD R18, R10, R18 ;  /* 0x000000000a127229 */ /* 0x000fe20000000012 */
[----:B-1----:R-:W-:-:S09]  /*1630*/  VIADD R32, R8, 0x3 ;  /* 0x0000000308207836 */ /* 0x002fd20000000000 */
[----:B0-----:R-:W-:Y:S01]  /*1640*/  FSEL R24, R16, R18, !P0 ;  /* 0x0000001210187208 */ /* 0x001fe20004000000 */
[----:B--2---:R-:W-:Y:S01]  /*1650*/  DADD R20, R20, R14 ;  /* 0x0000000014147229 */ /* 0x004fe2000000000e */
[----:B------:R-:W-:Y:S02]  /*1660*/  FSEL R25, R17, R19, !P0 ;  /* 0x0000001311197208 */ /* 0x000fe40004000000 */
[----:B-----5:R-:W0:Y:S01]  /*1670*/  F2F.F64.F32 R18, R31 ;  /* 0x0000001f00127310 */ /* 0x020e220000201800 */
[----:B------:R-:W-:-:S03]  /*1680*/  ISETP.GE.AND P0, PT, R28, R9, PT ;  /* 0x000000091c00720c */ /* 0x000fc60003f06270 */
[----:B------:R-:W-:-:S10]  /*1690*/  DADD R24, R14, R24 ;  /* 0x000000000e187229 */ /* 0x000fd40000000018 */
[----:B------:R-:W-:Y:S01]  /*16a0*/  FSEL R28, R16, R24, !P0 ;  /* 0x00000018101c7208 */ /* 0x000fe20004000000 */
[----:B0-----:R-:W-:Y:S01]  /*16b0*/  DADD R20, R20, R18 ;  /* 0x0000000014147229 */ /* 0x001fe20000000012 */
[----:B------:R-:W-:Y:S02]  /*16c0*/  FSEL R29, R17, R25, !P0 ;  /* 0x00000019111d7208 */ /* 0x000fe40004000000 */
[----:B------:R-:W0:Y:S01]  /*16d0*/  F2F.F64.F32 R24, R30 ;  /* 0x0000001e00187310 */ /* 0x000e220000201800 */
[----:B------:R-:W-:Y:S01]  /*16e0*/  ISETP.GE.AND P0, PT, R32, R9, PT ;  /* 0x000000092000720c */ /* 0x000fe20003f06270 */
[----:B------:R-:W-:Y:S02]  /*16f0*/  VIADD R32, R8, 0x4 ;  /* 0x0000000408207836 */ /* 0x000fe40000000000 */
[----:B------:R-:W-:-:S10]  /*1700*/  DADD R28, R18, R28 ;  /* 0x00000000121c7229 */ /* 0x000fd4000000001c */
[----:B------:R-:W-:Y:S02]  /*1710*/  FSEL R28, R16, R28, !P0 ;  /* 0x0000001c101c7208 */ /* 0x000fe40004000000 */
[----:B------:R-:W-:Y:S02]  /*1720*/  FSEL R29, R17, R29, !P0 ;  /* 0x0000001d111d7208 */ /* 0x000fe40004000000 */
[----:B------:R-:W-:-:S04]  /*1730*/  ISETP.GE.AND P0, PT, R32, R9, PT ;  /* 0x000000092000720c */ /* 0x000fc80003f06270 */
[----:B0-----:R-:W-:Y:S02]  /*1740*/  DADD R28, R24, R28 ;  /* 0x00000000181c7229 */ /* 0x001fe4000000001c */
[----:B------:R-:W-:Y:S01]  /*1750*/  DADD R24, R20, R24 ;  /* 0x0000000014187229 */ /* 0x000fe20000000018 */
[----:B------:R-:W-:Y:S07]  /*1760*/  F2F.F64.F32 R20, R6 ;  /* 0x0000000600147310 */ /* 0x000fee0000201800 */
[----:B------:R-:W-:Y:S01]  /*1770*/  FSEL R10, R16, R28, !P0 ;  /* 0x0000001c100a7208 */ /* 0x000fe20004000000 */
[----:B------:R-:W-:Y:S01]  /*1780*/  VIADD R28, R8, 0x5 ;  /* 0x00000005081c7836 */ /* 0x000fe20000000000 */
[----:B------:R-:W-:Y:S01]  /*1790*/  FSEL R11, R17, R29, !P0 ;  /* 0x0000001d110b7208 */ /* 0x000fe20004000000 */
[----:B------:R-:W-:-:S03]  /*17a0*/  DADD R24, R24, R26 ;  /* 0x0000000018187229 */ /* 0x000fc6000000001a */
[----:B------:R-:W-:Y:S02]  /*17b0*/  ISETP.GE.AND P0, PT, R28, R9, PT ;  /* 0x000000091c00720c */ /* 0x000fe40003f06270 */
[----:B------:R-:W-:Y:S01]  /*17c0*/  DADD R14, R26, R10 ;  /* 0x000000001a0e7229 */ /* 0x000fe2000000000a */
[----:B------:R-:W0:Y:S09]  /*17d0*/  F2F.F64.F32 R10, R23 ;  /* 0x00000017000a7310 */ /* 0x000e320000201800 */
[----:B------:R-:W-:-:S02]  /*17e0*/  FSEL R14, R16, R14, !P0 ;  /* 0x0000000e100e7208 */ /* 0x000fc40004000000 */
[----:B------:R-:W-:Y:S02]  /*17f0*/  FSEL R15, R17, R15, !P0 ;  /* 0x0000000f110f7208 */ /* 0x000fe40004000000 */
[----:B------:R-:W-:Y:S01]  /*1800*/  ISETP.GE.AND P0, PT, R0, R9, PT ;  /* 0x000000090000720c */ /* 0x000fe20003f06270 */
[C---:B------:R-:W-:Y:S01]  /*1810*/  VIADD R0, R8.reuse, 0x7 ;  /* 0x0000000708007836 */ /* 0x040fe20000000000 */
[----:B0-----:R-:W-:Y:S01]  /*1820*/  DADD R24, R24, R10 ;  /* 0x0000000018187229 */ /* 0x001fe2000000000a */
[----:B------:R-:W-:Y:S01]  /*1830*/  VIADD R8, R8, 0x8 ;  /* 0x0000000808087836 */ /* 0x000fe20000000000 */
[----:B------:R-:W-:-:S10]  /*1840*/  DADD R14, R10, R14 ;  /* 0x000000000a0e7229 */ /* 0x000fd4000000000e */
[----:B------:R-:W-:Y:S02]  /*1850*/  FSEL R14, R16, R14, !P0 ;  /* 0x0000000e100e7208 */ /* 0x000fe40004000000 */
[----:B------:R-:W-:Y:S02]  /*1860*/  FSEL R15, R17, R15, !P0 ;  /* 0x0000000f110f7208 */ /* 0x000fe40004000000 */
[----:B------:R-:W-:-:S04]  /*1870*/  ISETP.GE.AND P0, PT, R0, R9, PT ;  /* 0x000000090000720c */ /* 0x000fc80003f06270 */
[----:B------:R-:W-:Y:S02]  /*1880*/  DADD R10, R20, R14 ;  /* 0x00000000140a7229 */ /* 0x000fe4000000000e */
[----:B------:R-:W-:-:S08]  /*1890*/  DADD R20, R24, R20 ;  /* 0x0000000018147229 */ /* 0x000fd00000000014 */
[----:B------:R-:W-:Y:S02]  /*18a0*/  FSEL R16, R16, R10, !P0 ;  /* 0x0000000a10107208 */ /* 0x000fe40004000000 */
[----:B------:R-:W-:-:S07]  /*18b0*/  FSEL R17, R17, R11, !P0 ;  /* 0x0000000b11117208 */ /* 0x000fce0004000000 */
.L_x_106:
        /* <DEDUP_REMOVED lines=12> */
[----:B------:R4:W5:Y:S01]  /*1980*/  LDG.E.CONSTANT R0, desc[UR14][R14.64+0xc] ;  /* 0x00000c0e0e007981 */ /* 0x000962000c1e9900 */
[----:B------:R-:W-:-:S02]  /*1990*/  IADD3 R9, PT, PT, -R7, UR12, RZ ;  /* 0x0000000c07097c10 */ /* 0x000fc4000fffe1ff */
[C---:B------:R-:W-:Y:S02]  /*19a0*/  IADD3 R6, PT, PT, R8.reuse, 0x1, RZ ;  /* 0x0000000108067810 */ /* 0x040fe40007ffe0ff */
[----:B------:R-:W-:Y:S01]  /*19b0*/  ISETP.GE.AND P0, PT, R8, R9, PT ;  /* 0x000000090800720c */ /* 0x000fe20003f06270 */
[----:B--2---:R-:W0:Y:S08]  /*19c0*/  F2F.F64.F32 R18, R18 ;  /* 0x0000001200127310 */ /* 0x004e300000201800 */
[----:B---3--:R-:W1:Y:S01]  /*19d0*/  F2F.F64.F32 R10, R10 ;  /* 0x0000000a000a7310 */ /* 0x008e620000201800 */
[----:B0-----:R-:W-:-:S07]  /*19e0*/  DADD R24, R18, R16 ;  /* 0x0000000012187229 */ /* 0x001fce0000000010 */
[----:B----4-:R-:W0:Y:S01]  /*19f0*/  F2F.F64.F32 R14, R23 ;  /* 0x00000017000e7310 */ /* 0x010e220000201800 */
[----:B------:R-:W-:-:S07]  /*1a00*/  DADD R18, R20, R18 ;  /* 0x0000000014127229 */ /* 0x000fce0000000012 */
[----:B-----5:R-:W2:Y:S01]  /*1a10*/  F2F.F64.F32 R20, R0 ;  /* 0x0000000000147310 */ /* 0x020ea20000201800 */
[----:B------:R-:W-:Y:S01]  /*1a20*/  FSEL R24, R16, R24, !P0 ;  /* 0x0000001810187208 */ /* 0x000fe20004000000 */
[----:B-1----:R-:W-:Y:S01]  /*1a30*/  DADD R18, R18, R10 ;  /* 0x0000000012127229 */ /* 0x002fe2000000000a */
[----:B------:R-:W-:Y:S02]  /*1a40*/  FSEL R25, R17, R25, !P0 ;  /* 0x0000001911197208 */ /* 0x000fe40004000000 */
[----:B------:R-:W-:Y:S01]  /*1a50*/  ISETP.GE.AND P0, PT, R6, R9, PT ;  /* 0x000000090600720c */ /* 0x000fe20003f06270 */
[----:B------:R-:W-:-:S03]  /*1a60*/  VIADD R6, R8, 0x2 ;  /* 0x0000000208067836 */ /* 0x000fc60000000000 */
[----:B------:R-:W-:Y:S02]  /*1a70*/  DADD R24, R10, R24 ;  /* 0x000000000a187229 */ /* 0x000fe40000000018 */
[----:B0-----:R-:W-:-:S08]  /*1a80*/  DADD R18, R18, R14 ;  /* 0x0000000012127229 */ /* 0x001fd0000000000e */
[----:B------:R-:W-:Y:S02]  /*1a90*/  FSEL R24, R16, R24, !P0 ;  /* 0x0000001810187208 */ /* 0x000fe40004000000 */
[----:B------:R-:W-:Y:S02]  /*1aa0*/  FSEL R25, R17, R25, !P0 ;  /* 0x0000001911197208 */ /* 0x000fe40004000000 */
[----:B------:R-:W-:Y:S01]  /*1ab0*/  ISETP.GE.AND P0, PT, R6, R9, PT ;  /* 0x000000090600720c */ /* 0x000fe20003f06270 */
[C---:B------:R-:W-:Y:S02]  /*1ac0*/  VIADD R6, R8.reuse, 0x3 ;  /* 0x0000000308067836 */ /* 0x040fe40000000000 */
[----:B------:R-:W-:Y:S01]  /*1ad0*/  VIADD R8, R8, 0x4 ;  /* 0x0000000408087836 */ /* 0x000fe20000000000 */
[----:B------:R-:W-:-:S10]  /*1ae0*/  DADD R24, R14, R24 ;  /* 0x000000000e187229 */ /* 0x000fd40000000018 */
[----:B------:R-:W-:Y:S02]  /*1af0*/  FSEL R10, R16, R24, !P0 ;  /* 0x00000018100a7208 */ /* 0x000fe40004000000 */
[----:B------:R-:W-:Y:S02]  /*1b00*/  FSEL R11, R17, R25, !P0 ;  /* 0x00000019110b7208 */ /* 0x000fe40004000000 */
[----:B------:R-:W-:-:S04]  /*1b10*/  ISETP.GE.AND P0, PT, R6, R9, PT ;  /* 0x000000090600720c */ /* 0x000fc80003f06270 */
[----:B--2---:R-:W-:Y:S02]  /*1b20*/  DADD R10, R20, R10 ;  /* 0x00000000140a7229 */ /* 0x004fe4000000000a */
[----:B------:R-:W-:-:S08]  /*1b30*/  DADD R20, R18, R20 ;  /* 0x0000000012147229 */ /* 0x000fd00000000014 */
[----:B------:R-:W-:Y:S02]  /*1b40*/  FSEL R16, R16, R10, !P0 ;  /* 0x0000000a10107208 */ /* 0x000fe40004000000 */
[----:B------:R-:W-:-:S07]  /*1b50*/  FSEL R17, R17, R11, !P0 ;  /* 0x0000000b11117208 */ /* 0x000fce0004000000 */
.L_x_107:
[----:B------:R-:W-:Y:S05]  /*1b60*/  BRA.U !UP1, `(.L_x_105) ;  /* 0x0000000109547547 */ /* 0x000fea000b800000 */
[----:B------:R-:W0:Y:S01]  /*1b70*/  LDC.64 R18, c[0x0][0x380] ;  /* 0x0000e000ff127b82 */ /* 0x000e220000000a00 */
[----:B------:R-:W1:Y:S01]  /*1b80*/  LDCU UR7, c[0x0][0x394] ;  /* 0x00007280ff0777ac */ /* 0x000e620008000800 */
[----:B------:R-:W-:Y:S01]  /*1b90*/  IADD3 R23, PT, PT, -R7, UR12, RZ ;  /* 0x0000000c07177c10 */ /* 0x000fe2000fffe1ff */
[----:B------:R-:W-:-:S04]  /*1ba0*/  ULOP3.LUT UR4, UR12, 0x3, URZ, 0xc0, !UPT ;  /* 0x000000030c047892 */ /* 0x000fc8000f8ec0ff */
[----:B------:R-:W-:Y:S01]  /*1bb0*/  UIADD3 UR4, UPT, UPT, -UR4, URZ, URZ ;  /* 0x000000ff04047290 */ /* 0x000fe2000fffe1ff */
[----:B-1----:R-:W-:-:S11]  /*1bc0*/  VIADD R9, R8, UR7 ;  /* 0x0000000708097c36 */ /* 0x002fd60008000000 */
.L_x_108:
[----:B0-----:R-:W-:-:S06]  /*1bd0*/  IMAD.WIDE R10, R9, 0x4, R18 ;  /* 0x00000004090a7825 */ /* 0x001fcc00078e0212 */
[----:B------:R0:W2:Y:S01]  /*1be0*/  LDG.E.CONSTANT R10, desc[UR14][R10.64] ;  /* 0x0000000e0a0a7981 */ /* 0x0000a2000c1e9900 */
[----:B------:R-:W-:Y:S01]  /*1bf0*/  UIADD3 UR4, UPT, UPT, UR4, 0x1, URZ ;  /* 0x0000000104047890 */ /* 0x000fe2000fffe0ff */
[C---:B------:R-:W-:Y:S01]  /*1c00*/  ISETP.GE.AND P0, PT, R8.reuse, R23, PT ;  /* 0x000000170800720c */ /* 0x040fe20003f06270 */
[----:B------:R-:W-:Y:S02]  /*1c10*/  VIADD R8, R8, 0x1 ;  /* 0x0000000108087836 */ /* 0x000fe40000000000 */
[----:B------:R-:W-:Y:S01]  /*1c20*/  UISETP.NE.AND UP0, UPT, UR4, URZ, UPT ;  /* 0x000000ff0400728c */ /* 0x000fe2000bf05270 */
[----:B------:R-:W-:Y:S02]  /*1c30*/  VIADD R9, R9, 0x1 ;  /* 0x0000000109097836 */ /* 0x000fe40000000000 */
[----:B0-----:R-:W-:Y:S01]  /*1c40*/  IMAD.MOV.U32 R11, RZ, RZ, R17 ;  /* 0x000000ffff0b7224 */ /* 0x001fe200078e0011 */
[----:B--2---:R0:W1:Y:S02]  /*1c50*/  F2F.F64.F32 R14, R10 ;  /* 0x0000000a000e7310 */ /* 0x0040640000201800 */
[----:B0-----:R-:W-:-:S06]  /*1c60*/  IMAD.MOV.U32 R10, RZ, RZ, R16 ;  /* 0x000000ffff0a7224 */ /* 0x001fcc00078e0010 */
[C---:B-1----:R-:W-:Y:S02]  /*1c70*/  DADD R16, R14.reuse, R10 ;  /* 0x000000000e107229 */ /* 0x042fe4000000000a */
[----:B------:R-:W-:-:S08]  /*1c80*/  DADD R20, R14, R20 ;  /* 0x000000000e147229 */ /* 0x000fd00000000014 */
[----:B------:R-:W-:Y:S02]  /*1c90*/  FSEL R16, R10, R16, !P0 ;  /* 0x000000100a107208 */ /* 0x000fe40004000000 */
[----:B------:R-:W-:Y:S01]  /*1ca0*/  FSEL R17, R11, R17, !P0 ;  /* 0x000000110b117208 */ /* 0x000fe20004000000 */
[----:B------:R-:W-:Y:S06]  /*1cb0*/  BRA.U UP0, `(.L_x_108) ;  /* 0xfffffffd00c47547 */ /* 0x000fec000b83ffff */
.L_x_105:
[----:B------:R-:W0:Y:S01]  /*1cc0*/  I2F.F64.U32 R14, R7 ;  /* 0x00000007000e7312 */ /* 0x000e220000201800 */
[----:B------:R-:W-:Y:S02]  /*1cd0*/  IMAD.MOV.U32 R8, RZ, RZ, 0x1 ;  /* 0x00000001ff087424 */ /* 0x000fe400078e00ff */
[----:B------:R-:W-:Y:S02]  /*1ce0*/  IMAD.MOV.U32 R18, RZ, RZ, R16 ;  /* 0x000000ffff127224 */ /* 0x000fe400078e0010 */
[----:B------:R-:W-:-:S05]  /*1cf0*/  IMAD.MOV.U32 R19, RZ, RZ, R17 ;  /* 0x000000ffff137224 */ /* 0x000fca00078e0011 */
[----:B------:R-:W-:Y:S01]  /*1d00*/  FSETP.GEU.AND P1, PT, |R19|, 6.5827683646048100446e-37, PT ;  /* 0x036000001300780b */ /* 0x000fe20003f2e200 */
        /* <DEDUP_REMOVED lines=15> */
[----:B------:R-:W-:Y:S02]  /*1e00*/  IMAD.MOV.U32 R16, RZ, RZ, R14 ;  /* 0x000000ffff107224 */ /* 0x000fe400078e000e */
[----:B------:R-:W-:-:S07]  /*1e10*/  IMAD.MOV.U32 R9, RZ, RZ, R15 ;  /* 0x000000ffff097224 */ /* 0x000fce00078e000f */
[----:B------:R-:W-:Y:S05]  /*1e20*/  CALL.REL.NOINC `($__internal_3_$__cuda_sm20_div_rn_f64_full) ;  /* 0x0000001c00a87944 */ /* 0x000fea0003c00000 */
.L_x_109:
[----:B------:R-:W0:Y:S01]  /*1e30*/  I2F.F64.U32 R16, UR12 ;  /* 0x0000000c00107d12 */ /* 0x000e220008201800 */
[----:B------:R-:W-:Y:S01]  /*1e40*/  IMAD.MOV.U32 R10, RZ, RZ, 0x1 ;  /* 0x00000001ff0a7424 */ /* 0x000fe200078e00ff */
[----:B------:R-:W-:-:S06]  /*1e50*/  FSETP.GEU.AND P1, PT, |R21|, 6.5827683646048100446e-37, PT ;  /* 0x036000001500780b */ /* 0x000fcc0003f2e200 */
        /* <DEDUP_REMOVED lines=8> */
[----:B------:R-:W-:Y:S01]  /*1ee0*/  DFMA R10, R10, R18, R14 ;  /* 0x000000120a0a722b */ /* 0x000fe2000000000e */
[----:B------:R-:W-:Y:S02]  /*1ef0*/  IMAD.MOV.U32 R14, RZ, RZ, R8 ;  /* 0x000000ffff0e7224 */ /* 0x000fe400078e0008 */
[----:B------:R-:W-:-:S07]  /*1f00*/  IMAD.MOV.U32 R15, RZ, RZ, R9 ;  /* 0x000000ffff0f7224 */ /* 0x000fce00078e0009 */
[----:B------:R-:W-:-:S05]  /*1f10*/  FFMA R0, RZ, R17, R11 ;  /* 0x00000011ff007223 */ /* 0x000fca000000000b */
[----:B------:R-:W-:-:S13]  /*1f20*/  FSETP.GT.AND P0, PT, |R0|, 1.469367938527859385e-39, PT ;  /* 0x001000000000780b */ /* 0x000fda0003f04200 */
[----:B------:R-:W-:Y:S05]  /*1f30*/  @P0 BRA P1, `(.L_x_110) ;  /* 0x00000000001c0947 */ /* 0x000fea0000800000 */
[----:B------:R-:W-:Y:S01]  /*1f40*/  IMAD.MOV.U32 R6, RZ, RZ, R20 ;  /* 0x000000ffff067224 */ /* 0x000fe200078e0014 */
[----:B------:R-:W-:Y:S01]  /*1f50*/  MOV R0, 0x1f90 ;  /* 0x00001f9000007802 */ /* 0x000fe20000000f00 */
[----:B------:R-:W-:Y:S02]  /*1f60*/  IMAD.MOV.U32 R11, RZ, RZ, R21 ;  /* 0x000000ffff0b7224 */ /* 0x000fe400078e0015 */
[----:B------:R-:W-:-:S07]  /*1f70*/  IMAD.MOV.U32 R9, RZ, RZ, R17 ;  /* 0x000000ffff097224 */ /* 0x000fce00078e0011 */
[----:B------:R-:W-:Y:S05]  /*1f80*/  CALL.REL.NOINC `($__internal_3_$__cuda_sm20_div_rn_f64_full) ;  /* 0x0000001c00507944 */ /* 0x000fea0003c00000 */
[----:B------:R-:W-:Y:S02]  /*1f90*/  IMAD.MOV.U32 R10, RZ, RZ, R8 ;  /* 0x000000ffff0a7224 */ /* 0x000fe400078e0008 */
[----:B------:R-:W-:-:S07]  /*1fa0*/  IMAD.MOV.U32 R11, RZ, RZ, R9 ;  /* 0x000000ffff0b7224 */ /* 0x000fce00078e0009 */
.L_x_110:
[----:B------:R-:W-:Y:S01]  /*1fb0*/  ISETP.LT.U32.AND P0, PT, R7, UR12, PT ;  /* 0x0000000c07007c0c */ /* 0x000fe2000bf01070 */
[----:B------:R-:W-:Y:S02]  /*1fc0*/  IMAD.MOV.U32 R20, RZ, RZ, R10 ;  /* 0x000000ffff147224 */ /* 0x000fe400078e000a */
[----:B------:R-:W-:-:S10]  /*1fd0*/  IMAD.MOV.U32 R21, RZ, RZ, R11 ;  /* 0x000000ffff157224 */ /* 0x000fd400078e000b */
[----:B------:R-:W-:Y:S05]  /*1fe0*/  @!P0 BRA `(.L_x_111) ;  /* 0x0000000800748947 */ /* 0x000fea0003800000 */
[----:B------:R-:W0:Y:S02]  /*1ff0*/  LDCU UR4, c[0x0][0x394] ;  /* 0x00007280ff0477ac */ /* 0x000e240008000800 */
[----:B0-----:R-:W-:Y:S02]  /*2000*/  IMAD.U32 R9, RZ, RZ, UR4 ;  /* 0x00000004ff097e24 */ /* 0x001fe4000f8e00ff */
[----:B------:R-:W-:-:S03]  /*2010*/  VIADD R0, R7, UR4 ;  /* 0x0000000407007c36 */ /* 0x000fc60008000000 */
[----:B------:R-:W-:-:S04]  /*2020*/  VIADDMNMX R22, R22, R9, UR6, !PT ;  /* 0x0000000616167e46 */ /* 0x000fc8000f800109 */
[----:B------:R-:W-:Y:S01]  /*2030*/  IADD3 R6, PT, PT, R7, UR4, -R22 ;  /* 0x0000000407067c10 */ /* 0x000fe2000fffe816 */
[----:B------:R-:W-:-:S03]  /*2040*/  IMAD.IADD R7, R22, 0x1, -R0 ;  /* 0x0000000116077824 */ /* 0x000fc600078e0a00 */
[----:B------:R-:W-:Y:S02]  /*2050*/  ISETP.GT.U32.AND P0, PT, R6, -0x10, PT ;  /* 0xfffffff00600780c */ /* 0x000fe40003f04070 */
[----:B------:R-:W-:-:S11]  /*2060*/  LOP3.LUT P1, R8, R7, 0xf, RZ, 0xc0, !PT ;  /* 0x0000000f07087812 */ /* 0x000fd6000782c0ff */
[----:B------:R-:W-:Y:S05]  /*2070*/  @P0 BRA `(.L_x_112) ;  /* 0x0000000400200947 */ /* 0x000fea0003800000 */
[----:B------:R-:W-:-:S05]  /*2080*/  LOP3.LUT R9, R7, 0xfffffff0, RZ, 0xc0, !PT ;  /* 0xfffffff007097812 */ /* 0x000fca00078ec0ff */
[----:B------:R-:W-:-:S07]  /*2090*/  IMAD.MOV R9, RZ, RZ, -R9 ;  /* 0x000000ffff097224 */ /* 0x000fce00078e0a09 */
.L_x_113:
[----:B------:R-:W0:Y:S02]  /*20a0*/  LDC.64 R34, c[0x0][0x380] ;  /* 0x0000e000ff227b82 */ /* 0x000e240000000a00 */
        /* <DEDUP_REMOVED lines=17> */
[----:B------:R-:W-:-:S02]  /*21c0*/  VIADD R9, R9, 0x10 ;  /* 0x0000001009097836 */ /* 0x000fc40000000000 */
[----:B------:R-:W-:-:S03]  /*21d0*/  VIADD R0, R0, 0x10 ;  /* 0x0000001000007836 */ /* 0x000fc60000000000 */
[----:B------:R-:W-:Y:S01]  /*21e0*/  ISETP.NE.AND P0, PT, R9, RZ, PT ;  /* 0x000000ff0900720c */ /* 0x000fe20003f05270 */
[----:B--2---:R-:W0:Y:S08]  /*21f0*/  F2F.F64.F32 R26, R37 ;  /* 0x00000025001a7310 */ /* 0x004e300000201800 */
[----:B---3--:R-:W1:Y:S01]  /*2200*/  F2F.F64.F32 R24, R24 ;  /* 0x0000001800187310 */ /* 0x008e620000201800 */
[----:B0-----:R-:W-:-:S07]  /*2210*/  DMUL R26, R26, R4 ;  /* 0x000000041a1a7228 */ /* 0x001fce0000000000 */
[----:B----4-:R-:W0:Y:S01]  /*2220*/  F2F.F64.F32 R22, R36 ;  /* 0x0000002400167310 */ /* 0x010e220000201800 */
[----:B-1----:R-:W-:Y:S02]  /*2230*/  DMUL R24, R24, R4 ;  /* 0x0000000418187228 */ /* 0x002fe40000000000 */
[----:B------:R-:W-:-:S05]  /*2240*/  DFMA R14, R12, R14, R26 ;  /* 0x0000000e0c0e722b */ /* 0x000fca000000001a */
[----:B-----5:R-:W1:Y:S01]  /*2250*/  F2F.F64.F32 R26, R33 ;  /* 0x00000021001a7310 */ /* 0x020e620000201800 */
[----:B0-----:R-:W-:Y:S02]  /*2260*/  DMUL R22, R22, R4 ;  /* 0x0000000416167228 */ /* 0x001fe40000000000 */
[----:B------:R-:W-:-:S05]  /*2270*/  DFMA R14, R12, R14, R24 ;  /* 0x0000000e0c0e722b */ /* 0x000fca0000000018 */
[----:B------:R-:W0:Y:S03]  /*2280*/  F2F.F64.F32 R24, R32 ;  /* 0x0000002000187310 */ /* 0x000e260000201800 */
[----:B------:R-:W-:Y:S02]  /*2290*/  DFMA R14, R12, R14, R22 ;  /* 0x0000000e0c0e722b */ /* 0x000fe40000000016 */
[----:B-1----:R-:W-:-:S03]  /*22a0*/  DMUL R26, R26, R4 ;  /* 0x000000041a1a7228 */ /* 0x002fc60000000000 */
[----:B------:R-:W1:Y:S01]  /*22b0*/  F2F.F64.F32 R22, R31 ;  /* 0x0000001f00167310 */ /* 0x000e620000201800 */
[----:B0-----:R-:W-:-:S04]  /*22c0*/  DMUL R24, R24, R4 ;  /* 0x0000000418187228 */ /* 0x001fc80000000000 */
[----:B------:R-:W-:-:S03]  /*22d0*/  DFMA R14, R12, R14, R26 ;  /* 0x0000000e0c0e722b */ /* 0x000fc6000000001a */
[----:B------:R-:W0:Y:S01]  /*22e0*/  F2F.F64.F32 R26, R30 ;  /* 0x0000001e001a7310 */ /* 0x000e220000201800 */
[----:B-1----:R-:W-:-:S04]  /*22f0*/  DMUL R22, R22, R4 ;  /* 0x0000000416167228 */ /* 0x002fc80000000000 */
[----:B------:R-:W-:-:S03]  /*2300*/  DFMA R14, R12, R14, R24 ;  /* 0x0000000e0c0e722b */ /* 0x000fc60000000018 */
[----:B------:R-:W1:Y:S05]  /*2310*/  F2F.F64.F32 R24, R29 ;  /* 0x0000001d00187310 */ /* 0x000e6a0000201800 */
[----:B------:R-:W-:Y:S02]  /*2320*/  DFMA R14, R12, R14, R22 ;  /* 0x0000000e0c0e722b */ /* 0x000fe40000000016 */
[-C--:B0-----:R-:W-:Y:S01]  /*2330*/  DMUL R26, R26, R4.reuse ;  /* 0x000000041a1a7228 */ /* 0x081fe20000000000 */
[----:B------:R-:W0:Y:S01]  /*2340*/  F2F.F64.F32 R22, R28 ;  /* 0x0000001c00167310 */ /* 0x000e220000201800 */
[----:B-1----:R-:W-:-:S06]  /*2350*/  DMUL R24, R24, R4 ;  /* 0x0000000418187228 */ /* 0x002fcc0000000000 */
[C---:B------:R-:W-:Y:S02]  /*2360*/  DFMA R14, R12.reuse, R14, R26 ;  /* 0x0000000e0c0e722b */ /* 0x040fe4000000001a */
[----:B------:R-:W1:Y:S06]  /*2370*/  F2F.F64.F32 R26, R19 ;  /* 0x00000013001a7310 */ /* 0x000e6c0000201800 */
[----:B------:R-:W-:Y:S02]  /*2380*/  DFMA R14, R12, R14, R24 ;  /* 0x0000000e0c0e722b */ /* 0x000fe40000000018 */
[-C--:B0-----:R-:W-:Y:S01]  /*2390*/  DMUL R24, R22, R4.reuse ;  /* 0x0000000416187228 */ /* 0x081fe20000000000 */
[----:B------:R-:W0:Y:S01]  /*23a0*/  F2F.F64.F32 R22, R18 ;  /* 0x0000001200167310 */ /* 0x000e220000201800 */
[----:B-1----:R-:W-:-:S06]  /*23b0*/  DMUL R26, R26, R4 ;  /* 0x000000041a1a7228 */ /* 0x002fcc0000000000 */
[C---:B------:R-:W-:Y:S01]  /*23c0*/  DFMA R24, R12.reuse, R14, R24 ;  /* 0x0000000e0c18722b */ /* 0x040fe20000000018 */
[----:B------:R-:W1:Y:S07]  /*23d0*/  F2F.F64.F32 R18, R6 ;  /* 0x0000000600127310 */ /* 0x000e6e0000201800 */
[----:B------:R-:W-:Y:S01]  /*23e0*/  DFMA R24, R12, R24, R26 ;  /* 0x000000180c18722b */ /* 0x000fe2000000001a */
[----:B------:R-:W2:Y:S01]  /*23f0*/  F2F.F64.F32 R14, R17 ;  /* 0x00000011000e7310 */ /* 0x000ea20000201800 */
[----:B0-----:R-:W-:-:S02]  /*2400*/  DMUL R26, R22, R4 ;  /* 0x00000004161a7228 */ /* 0x001fc40000000000 */
[----:B-1----:R-:W-:-:S05]  /*2410*/  DMUL R18, R18, R4 ;  /* 0x0000000412127228 */ /* 0x002fca0000000000 */
[----:B------:R-:W0:Y:S01]  /*2420*/  F2F.F64.F32 R22, R16 ;  /* 0x0000001000167310 */ /* 0x000e220000201800 */
[----:B------:R-:W-:Y:S02]  /*2430*/  DFMA R24, R12, R24, R26 ;  /* 0x000000180c18722b */ /* 0x000fe4000000001a */
[----:B--2---:R-:W-:-:S05]  /*2440*/  DMUL R26, R14, R4 ;  /* 0x000000040e1a7228 */ /* 0x004fca0000000000 */
[----:B------:R-:W1:Y:S03]  /*2450*/  F2F.F64.F32 R14, R10 ;  /* 0x0000000a000e7310 */ /* 0x000e660000201800 */
[----:B------:R-:W-:Y:S02]  /*2460*/  DFMA R24, R12, R24, R26 ;  /* 0x000000180c18722b */ /* 0x000fe4000000001a */
[-C--:B0-----:R-:W-:Y:S02]  /*2470*/  DMUL R22, R22, R4.reuse ;  /* 0x0000000416167228 */ /* 0x081fe40000000000 */
[----:B-1----:R-:W-:-:S06]  /*2480*/  DMUL R14, R14, R4 ;  /* 0x000000040e0e7228 */ /* 0x002fcc0000000000 */
[C---:B------:R-:W-:Y:S01]  /*2490*/  DFMA R22, R12.reuse, R24, R22 ;  /* 0x000000180c16722b */ /* 0x040fe20000000016 */
[----:B------:R-:W0:Y:S07]  /*24a0*/  F2F.F64.F32 R24, R11 ;  /* 0x0000000b00187310 */ /* 0x000e2e0000201800 */
[----:B------:R-:W-:-:S08]  /*24b0*/  DFMA R14, R12, R22, R14 ;  /* 0x000000160c0e722b */ /* 0x000fd0000000000e */
[----:B------:R-:W-:Y:S02]  /*24c0*/  DFMA R14, R12, R14, R18 ;  /* 0x0000000e0c0e722b */ /* 0x000fe40000000012 */
[----:B0-----:R-:W-:-:S08]  /*24d0*/  DMUL R24, R24, R4 ;  /* 0x0000000418187228 */ /* 0x001fd00000000000 */
[----:B------:R-:W-:Y:S01]  /*24e0*/  DFMA R14, R12, R14, R24 ;  /* 0x0000000e0c0e722b */ /* 0x000fe20000000018 */
[----:B------:R-:W-:Y:S10]  /*24f0*/  @P0 BRA `(.L_x_113) ;  /* 0xfffffff800e80947 */ /* 0x000ff4000383ffff */
.L_x_112:
[----:B------:R-:W-:Y:S05]  /*2500*/  @!P1 BRA `(.L_x_111) ;  /* 0x00000004002c9947 */ /* 0x000fea0003800000 */
[----:B------:R-:W-:Y:S02]  /*2510*/  ISETP.GE.U32.AND P0, PT, R8, 0x8, PT ;  /* 0x000000080800780c */ /* 0x000fe40003f06070 */
[----:B------:R-:W-:-:S04]  /*2520*/  LOP3.LUT R17, R7, 0x7, RZ, 0xc0, !PT ;  /* 0x0000000707117812 */ /* 0x000fc800078ec0ff */
[----:B------:R-:W-:-:S07]  /*2530*/  ISETP.NE.AND P1, PT, R17, RZ, PT ;  /* 0x000000ff1100720c */ /* 0x000fce0003f25270 */
[----:B------:R-:W-:Y:S06]  /*2540*/  @!P0 BRA `(.L_x_114) ;  /* 0x00000000008c8947 */ /* 0x000fec0003800000 */
        /* <DEDUP_REMOVED lines=8> */
[----:B------:R0:W5:Y:S04]  /*25d0*/  LDG.E.CONSTANT R6, desc[UR14][R22.64+0x18] ;  /* 0x0000180e16067981 */ /* 0x000168000c1e9900 */
[----:B------:R-:W0:Y:S01]  /*25e0*/  LDG.E.CONSTANT R11, desc[UR14][R22.64+0x1c] ;  /* 0x00001c0e160b7981 */ /* 0x000e22000c1e9900 */
[----:B------:R-:W-:Y:S01]  /*25f0*/  VIADD R0, R0, 0x8 ;  /* 0x0000000800007836 */ /* 0x000fe20000000000 */
[----:B--2---:R-:W1:Y:S08]  /*2600*/  F2F.F64.F32 R8, R26 ;  /* 0x0000001a00087310 */ /* 0x004e700000201800 */
[----:B---3--:R-:W2:Y:S01]  /*2610*/  F2F.F64.F32 R18, R27 ;  /* 0x0000001b00127310 */ /* 0x008ea20000201800 */
[----:B-1----:R-:W-:-:S07]  /*2620*/  DMUL R24, R8, R4 ;  /* 0x0000000408187228 */ /* 0x002fce0000000000 */
[----:B----4-:R-:W1:Y:S01]  /*2630*/  F2F.F64.F32 R8, R28 ;  /* 0x0000001c00087310 */ /* 0x010e620000201800 */
[----:B------:R-:W-:Y:S02]  /*2640*/  DFMA R24, R12, R14, R24 ;  /* 0x0000000e0c18722b */ /* 0x000fe40000000018 */
[----:B--2---:R-:W-:-:S05]  /*2650*/  DMUL R18, R18, R4 ;  /* 0x0000000412127228 */ /* 0x004fca0000000000 */
[----:B-----5:R-:W2:Y:S01]  /*2660*/  F2F.F64.F32 R14, R29 ;  /* 0x0000001d000e7310 */ /* 0x020ea20000201800 */
[----:B-1----:R-:W-:Y:S02]  /*2670*/  DMUL R8, R8, R4 ;  /* 0x0000000408087228 */ /* 0x002fe40000000000 */
[----:B------:R-:W-:-:S05]  /*2680*/  DFMA R18, R12, R24, R18 ;  /* 0x000000180c12722b */ /* 0x000fca0000000012 */
[----:B0-----:R-:W0:Y:S01]  /*2690*/  F2F.F64.F32 R22, R11 ;  /* 0x0000000b00167310 */ /* 0x001e220000201800 */
[----:B--2---:R-:W-:-:S07]  /*26a0*/  DMUL R14, R14, R4 ;  /* 0x000000040e0e7228 */ /* 0x004fce0000000000 */
[----:B------:R-:W1:Y:S01]  /*26b0*/  F2F.F64.F32 R24, R16 ;  /* 0x0000001000187310 */ /* 0x000e620000201800 */
[----:B------:R-:W-:Y:S02]  /*26c0*/  DFMA R8, R12, R18, R8 ;  /* 0x000000120c08722b */ /* 0x000fe40000000008 */
[----:B0-----:R-:W-:-:S05]  /*26d0*/  DMUL R22, R22, R4 ;  /* 0x0000000416167228 */ /* 0x001fca0000000000 */
[----:B------:R-:W0:Y:S01]  /*26e0*/  F2F.F64.F32 R18, R10 ;  /* 0x0000000a00127310 */ /* 0x000e220000201800 */
[----:B------:R-:W-:Y:S02]  /*26f0*/  DFMA R8, R12, R8, R14 ;  /* 0x000000080c08722b */ /* 0x000fe4000000000e */
[----:B-1----:R-:W-:-:S05]  /*2700*/  DMUL R24, R24, R4 ;  /* 0x0000000418187228 */ /* 0x002fca0000000000 */
[----:B------:R-:W1:Y:S03]  /*2710*/  F2F.F64.F32 R14, R6 ;  /* 0x00000006000e7310 */ /* 0x000e660000201800 */
[----:B------:R-:W-:Y:S02]  /*2720*/  DFMA R8, R12, R8, R24 ;  /* 0x000000080c08722b */ /* 0x000fe40000000018 */
[-C--:B0-----:R-:W-:Y:S02]  /*2730*/  DMUL R18, R18, R4.reuse ;  /* 0x0000000412127228 */ /* 0x081fe40000000000 */
[----:B-1----:R-:W-:-:S06]  /*2740*/  DMUL R14, R14, R4 ;  /* 0x000000040e0e7228 */ /* 0x002fcc0000000000 */
[----:B------:R-:W-:-:S08]  /*2750*/  DFMA R8, R12, R8, R18 ;  /* 0x000000080c08722b */ /* 0x000fd00000000012 */
[----:B------:R-:W-:-:S08]  /*2760*/  DFMA R14, R12, R8, R14 ;  /* 0x000000080c0e722b */ /* 0x000fd0000000000e */
[----:B------:R-:W-:-:S11]  /*2770*/  DFMA R14, R12, R14, R22 ;  /* 0x0000000e0c0e722b */ /* 0x000fd60000000016 */
.L_x_114:
        /* <DEDUP_REMOVED lines=20> */
[----:B------:R-:W-:Y:S02]  /*28c0*/  DFMA R10, R12, R10, R16 ;  /* 0x0000000a0c0a722b */ /* 0x000fe40000000010 */
[----:B-1----:R-:W-:-:S06]  /*28d0*/  DMUL R14, R14, R4 ;  /* 0x000000040e0e7228 */ /* 0x002fcc0000000000 */
[----:B------:R-:W-:-:S08]  /*28e0*/  DFMA R10, R12, R10, R18 ;  /* 0x0000000a0c0a722b */ /* 0x000fd00000000012 */
[----:B------:R-:W-:-:S11]  /*28f0*/  DFMA R14, R12, R10, R14 ;  /* 0x0000000a0c0e722b */ /* 0x000fd6000000000e */
.L_x_115:
[----:B------:R-:W-:Y:S05]  /*2900*/  @!P1 BRA `(.L_x_111) ;  /* 0x00000000002c9947 */ /* 0x000fea0003800000 */
[----:B------:R-:W0:Y:S01]  /*2910*/  LDC.64 R8, c[0x0][0x380] ;  /* 0x0000e000ff087b82 */ /* 0x000e220000000a00 */
[----:B------:R-:W-:-:S07]  /*2920*/  IMAD.MOV R16, RZ, RZ, -R7 ;  /* 0x000000ffff107224 */ /* 0x000fce00078e0a07 */
.L_x_116:
[----:B0-----:R-:W-:-:S06]  /*2930*/  IMAD.WIDE R6, R0, 0x4, R8 ;  /* 0x0000000400067825 */ /* 0x001fcc00078e0208 */
[----:B------:R-:W2:Y:S01]  /*2940*/  LDG.E.CONSTANT R6, desc[UR14][R6.64] ;  /* 0x0000000e06067981 */ /* 0x000ea2000c1e9900 */
[----:B------:R-:W-:Y:S01]  /*2950*/  IADD3 R16, PT, PT, R16, 0x1, RZ ;  /* 0x0000000110107810 */ /* 0x000fe20007ffe0ff */
[----:B------:R-:W-:-:S03]  /*2960*/  VIADD R0, R0, 0x1 ;  /* 0x0000000100007836 */ /* 0x000fc60000000000 */
[----:B------:R-:W-:Y:S01]  /*2970*/  ISETP.NE.AND P0, PT, R16, RZ, PT ;  /* 0x000000ff1000720c */ /* 0x000fe20003f05270 */
[----:B--2---:R-:W0:Y:S02]  /*2980*/  F2F.F64.F32 R10, R6 ;  /* 0x00000006000a7310 */ /* 0x004e240000201800 */
[----:B0-----:R-:W-:-:S08]  /*2990*/  DMUL R10, R10, R4 ;  /* 0x000000040a0a7228 */ /* 0x001fd00000000000 */
[----:B------:R-:W-:Y:S02]  /*29a0*/  DFMA R14, R12, R14, R10 ;  /* 0x0000000e0c0e722b */ /* 0x000fe4000000000a */
[----:B------:R-:W-:Y:S09]  /*29b0*/  @P0 BRA `(.L_x_116) ;  /* 0xfffffffc00dc0947 */ /* 0x000ff2000383ffff */
.L_x_111:
[----:B------:R-:W-:Y:S01]  /*29c0*/  DSETP.NE.AND P0, PT, |R20|, +INF , PT ;  /* 0x7ff000001400742a */ /* 0x000fe20003f05200 */
[----:B------:R-:W-:Y:S01]  /*29d0*/  BSSY.RECONVERGENT B1, `(.L_x_117) ;  /* 0x000001f000017945 */ /* 0x000fe20003800200 */
[----:B------:R-:W-:-:S04]  /*29e0*/  IMAD.MOV.U32 R9, RZ, RZ, 0x7fffffff ;  /* 0x7fffffffff097424 */ /* 0x000fc800078e00ff */
        /* <DEDUP_REMOVED lines=24> */
.L_x_120:
[----:B------:R-:W-:Y:S05]  /*2b70*/  BSYNC.RECONVERGENT B2 ;  /* 0x0000000000027941 */ /* 0x000fea0003800200 */
.L_x_119:
[----:B------:R-:W-:Y:S02]  /*2b80*/  IMAD.MOV.U32 R6, RZ, RZ, 0x0 ;  /* 0x00000000ff067424 */ /* 0x000fe400078e00ff */
[----:B------:R-:W-:-:S06]  /*2b90*/  IMAD.MOV.U32 R7, RZ, RZ, 0x40590000 ;  /* 0x40590000ff077424 */ /* 0x000fcc00078e00ff */
[----:B------:R-:W-:-:S10]  /*2ba0*/  DFMA R8, R8, R6, -100 ;  /* 0xc05900000808742b */ /* 0x000fd40000000006 */
[----:B------:R0:W1:Y:S02]  /*2bb0*/  F2F.F32.F64 R9, R8 ;  /* 0x0000000800097310 */ /* 0x0000640000301000 */
.L_x_118:
[----:B------:R-:W-:Y:S05]  /*2bc0*/  BSYNC.RECONVERGENT B1 ;  /* 0x0000000000017941 */ /* 0x000fea0003800200 */
.L_x_117:
[----:B------:R-:W2:Y:S01]  /*2bd0*/  LDCU UR9, c[0x0][0x390] ;  /* 0x00007200ff0977ac */ /* 0x000ea20008000800 */
[----:B------:R-:W3:Y:S01]  /*2be0*/  LDCU.64 UR10, c[0x0][0x3b0] ;  /* 0x00007600ff0a77ac */ /* 0x000ee20008000a00 */
[----:B------:R-:W-:-:S04]  /*2bf0*/  UIADD3 UR7, UP0, UPT, UR5, UR6, URZ ;  /* 0x0000000605077290 */ /* 0x000fc8000ff1e0ff */
[----:B------:R-:W-:Y:S02]  /*2c00*/  ULEA.HI.X.SX32 UR8, UR6, URZ, 0x1, UP0 ;  /* 0x000000ff06087291 */ /* 0x000fe400080f0eff */
[----:B--2---:R-:W-:Y:S02]  /*2c10*/  UISETP.GE.AND UP0, UPT, UR6, UR9, UPT ;  /* 0x000000090600728c */ /* 0x004fe4000bf06270 */
[----:B---3--:R-:W-:-:S04]  /*2c20*/  ULEA UR4, UP1, UR7, UR10, 0x2 ;  /* 0x0000000a07047291 */ /* 0x008fc8000f8210ff */
[----:B------:R-:W-:Y:S01]  /*2c30*/  PLOP3.LUT P0, PT, PT, PT, UP0, 0x80, 0x8 ;  /* 0x000000000008781c */ /* 0x000fe20003f0f008 */
[----:B------:R-:W-:Y:S01]  /*2c40*/  ULEA.HI.X UR7, UR7, UR11, UR8, 0x2, UP1 ;  /* 0x0000000b07077291 */ /* 0x000fe200088f1408 */
[----:B------:R-:W-:-:S05]  /*2c50*/  IMAD.U32 R6, RZ, RZ, UR4 ;  /* 0x00000004ff067e24 */ /* 0x000fca000f8e00ff */
[----:B------:R-:W-:-:S05]  /*2c60*/  IMAD.U32 R7, RZ, RZ, UR7 ;  /* 0x00000007ff077e24 */ /* 0x000fca000f8e00ff */
[----:B-1----:R1:W-:Y:S01]  /*2c70*/  STG.E desc[UR14][R6.64+-0x4], R9 ;  /* 0xfffffc0906007986 */ /* 0x0023e2000c10190e */
[----:B------:R-:W-:Y:S05]  /*2c80*/  @P0 EXIT ;  /* 0x000000000000094d */ /* 0x000fea0003800000 */
[----:B------:R-:W-:-:S04]  /*2c90*/  UIADD3 UR4, UPT, UPT, -UR6, UR9, URZ ;  /* 0x0000000906047290 */ /* 0x000fc8000fffe1ff */
[----:B------:R-:W-:-:S09]  /*2ca0*/  ULOP3.LUT UP0, UR4, UR4, 0x3, URZ, 0xc0, !UPT ;  /* 0x0000000304047892 */ /* 0x000fd2000f80c0ff */
[----:B------:R-:W-:Y:S05]  /*2cb0*/  BRA.U !UP0, `(.L_x_121) ;  /* 0x0000000108dc7547 */ /* 0x000fea000b800000 */
[----:B------:R-:W2:Y:S01]  /*2cc0*/  LDC.64 R22, c[0x0][0x3b0] ;  /* 0x0000ec00ff167b82 */ /* 0x000ea20000000a00 */
[----:B------:R-:W-:Y:S01]  /*2cd0*/  UIADD3 UR7, UPT, UPT, UR5, UR6, URZ ;  /* 0x0000000605077290 */ /* 0x000fe2000fffe0ff */
[----:B------:R-:W3:Y:S05]  /*2ce0*/  LDCU.64 UR10, c[0x0][0x380] ;  /* 0x00007000ff0a77ac */ /* 0x000eea0008000a00 */
[----:B-1----:R-:W-:Y:S01]  /*2cf0*/  IMAD.U32 R7, RZ, RZ, UR7 ;  /* 0x00000007ff077e24 */ /* 0x002fe2000f8e00ff */
[----:B------:R-:W-:-:S12]  /*2d00*/  UIADD3 UR4, UPT, UPT, -UR4, URZ, URZ ;  /* 0x000000ff04047290 */ /* 0x000fd8000fffe1ff */
.L_x_126:
[----:B---3--:R-:W-:-:S06]  /*2d10*/  UIMAD.WIDE UR8, UR6, 0x4, UR10 ;  /* 0x00000004060878a5 */ /* 0x008fcc000f8e020a */
[----:B------:R-:W-:Y:S02]  /*2d20*/  IMAD.U32 R18, RZ, RZ, UR8 ;  /* 0x00000008ff127e24 */ /* 0x000fe4000f8e00ff */
[----:B------:R-:W-:-:S05]  /*2d30*/  IMAD.U32 R19, RZ, RZ, UR9 ;  /* 0x00000009ff137e24 */ /* 0x000fca000f8e00ff */
[----:B------:R-:W0:Y:S01]  /*2d40*/  LDG.E.CONSTANT R18, desc[UR14][R18.64] ;  /* 0x0000000e12127981 */ /* 0x000e22000c1e9900 */
[----:B------:R-:W-:Y:S01]  /*2d50*/  DADD R16, -R2, 1 ;  /* 0x3ff0000002107429 */ /* 0x000fe20000000100 */
[----:B------:R-:W-:Y:S01]  /*2d60*/  BSSY.RECONVERGENT B1, `(.L_x_122) ;  /* 0x0000025000017945 */ /* 0x000fe20003800200 */
[----:B0---4-:R-:W0:Y:S02]  /*2d70*/  F2F.F64.F32 R8, R18 ;  /* 0x0000001200087310 */ /* 0x011e240000201800 */
        /* <DEDUP_REMOVED lines=29> */
[----:B--2---:R-:W-:Y:S05]  /*2f50*/  CALL.REL.NOINC `($__internal_3_$__cuda_sm20_div_rn_f64_full) ;  /* 0x0000000c005c7944 */ /* 0x004fea0003c00000 */
.L_x_125:
[----:B------:R-:W-:Y:S05]  /*2f60*/  BSYNC.RECONVERGENT B2 ;  /* 0x0000000000027941 */ /* 0x000fea0003800200 */
.L_x_124:
[----:B------:R-:W-:Y:S02]  /*2f70*/  IMAD.MOV.U32 R10, RZ, RZ, 0x0 ;  /* 0x00000000ff0a7424 */ /* 0x000fe400078e00ff */
[----:B------:R-:W-:-:S06]  /*2f80*/  IMAD.MOV.U32 R11, RZ, RZ, 0x40590000 ;  /* 0x40590000ff0b7424 */ /* 0x000fcc00078e00ff */
[----:B------:R-:W-:-:S06]  /*2f90*/  DFMA R8, R8, R10, -100 ;  /* 0xc05900000808742b */ /* 0x000fcc000000000a */
[----:B------:R0:W1:Y:S05]  /*2fa0*/  F2F.F32.F64 R11, R8 ;  /* 0x00000008000b7310 */ /* 0x00006a0000301000 */
.L_x_123:
[----:B------:R-:W-:Y:S05]  /*2fb0*/  BSYNC.RECONVERGENT B1 ;  /* 0x0000000000017941 */ /* 0x000fea0003800200 */
.L_x_122:
[C---:B0-2---:R-:W-:Y:S01]  /*2fc0*/  IMAD.WIDE R8, R7.reuse, 0x4, R22 ;  /* 0x0000000407087825 */ /* 0x045fe200078e0216 */
[----:B------:R-:W-:Y:S02]  /*2fd0*/  UIADD3 UR4, UPT, UPT, UR4, 0x1, URZ ;  /* 0x0000000104047890 */ /* 0x000fe4000fffe0ff */
[----:B------:R-:W-:Y:S01]  /*2fe0*/  UIADD3 UR6, UPT, UPT, UR6, 0x1, URZ ;  /* 0x0000000106067890 */ /* 0x000fe2000fffe0ff */
[----:B------:R-:W-:Y:S01]  /*2ff0*/  VIADD R7, R7, 0x1 ;  /* 0x0000000107077836 */ /* 0x000fe20000000000 */
[----:B-1----:R4:W-:Y:S01]  /*3000*/  STG.E desc[UR14][R8.64], R11 ;  /* 0x0000000b08007986 */ /* 0x0029e2000c10190e */
[----:B------:R-:W-:-:S09]  /*3010*/  UISETP.NE.AND UP0, UPT, UR4, URZ, UPT ;  /* 0x000000ff0400728c */ /* 0x000fd2000bf05270 */
[----:B------:R-:W-:Y:S05]  /*3020*/  BRA.U UP0, `(.L_x_126) ;  /* 0xfffffffd00387547 */ /* 0x000fea000b83ffff */
.L_x_121:
[----:B-1----:R-:W1:Y:S02]  /*3030*/  LDC.64 R6, c[0x0][0x390] ;  /* 0x0000e400ff067b82 */ /* 0x002e640000000a00 */
[----:B-1----:R-:W-:-:S04]  /*3040*/  IADD3 R0, PT, PT, R7, UR12, -R6 ;  /* 0x0000000c07007c10 */ /* 0x002fc8000fffe806 */
[----:B------:R-:W-:-:S13]  /*3050*/  ISETP.GT.U32.AND P0, PT, R0, -0x4, PT ;  /* 0xfffffffc0000780c */ /* 0x000fda0003f04070 */
[----:B------:R-:W-:Y:S05]  /*3060*/  @P0 EXIT ;  /* 0x000000000000094d */ /* 0x000fea0003800000 */
[----:B------:R-:W1:Y:S01]  /*3070*/  LDCU.64 UR10, c[0x0][0x380] ;  /* 0x00007000ff0a77ac */ /* 0x000e620008000a00 */
[----:B------:R-:W2:Y:S01]  /*3080*/  LDCU.64 UR12, c[0x0][0x3b0] ;  /* 0x00007600ff0c77ac */ /* 0x000ea20008000a00 */
[----:B------:R-:W3:Y:S01]  /*3090*/  LDCU UR16, c[0x0][0x390] ;  /* 0x00007200ff1077ac */ /* 0x000ee20008000800 */
[----:B-1----:R-:W-:Y:S02]  /*30a0*/  UIADD3 UR9, UP0, UPT, UR10, 0x8, URZ ;  /* 0x000000080a097890 */ /* 0x002fe4000ff1e0ff */
[----:B--2---:R-:W-:Y:S02]  /*30b0*/  UIADD3 UR7, UP1, UPT, UR12, 0x8, URZ ;  /* 0x000000080c077890 */ /* 0x004fe4000ff3e0ff */
[----:B------:R-:W-:Y:S02]  /*30c0*/  UIADD3.X UR10, UPT, UPT, URZ, UR11, URZ, UP0, !UPT ;  /* 0x0000000bff0a7290 */ /* 0x000fe400087fe4ff */
[----:B------:R-:W-:Y:S02]  /*30d0*/  UIADD3.X UR8, UPT, UPT, URZ, UR13, URZ, UP1, !UPT ;  /* 0x0000000dff087290 */ /* 0x000fe40008ffe4ff */
[----:B---3--:R-:W-:-:S12]  /*30e0*/  UIADD3 UR11, UPT, UPT, UR5, UR6, URZ ;  /* 0x00000006050b7290 */ /* 0x008fd8000fffe0ff */
.L_x_143:
[----:B------:R-:W-:Y:S01]  /*30f0*/  UMOV UR4, UR9 ;  /* 0x0000000900047c82 */ /* 0x000fe20008000000 */
[----:B------:R-:W-:Y:S02]  /*3100*/  UMOV UR5, UR10 ;  /* 0x0000000a00057c82 */ /* 0x000fe40008000000 */
[----:B------:R-:W-:-:S06]  /*3110*/  UIMAD.WIDE UR12, UR6, 0x4, UR4 ;  /* 0x00000004060c78a5 */ /* 0x000fcc000f8e0204 */
[----:B------:R-:W-:Y:S02]  /*3120*/  IMAD.U32 R16, RZ, RZ, UR12 ;  /* 0x0000000cff107e24 */ /* 0x000fe4000f8e00ff */
[----:B------:R-:W-:-:S05]  /*3130*/  IMAD.U32 R17, RZ, RZ, UR13 ;  /* 0x0000000dff117e24 */ /* 0x000fca000f8e00ff */
[----:B------:R-:W2:Y:S01]  /*3140*/  LDG.E.CONSTANT R16, desc[UR14][R16.64+-0x8] ;  /* 0xfffff80e10107981 */ /* 0x000ea2000c1e9900 */
[----:B-1--4-:R-:W-:Y:S01]  /*3150*/  DADD R10, -R2, 1 ;  /* 0x3ff00000020a7429 */ /* 0x012fe20000000100 */
[----:B------:R-:W-:Y:S01]  /*3160*/  BSSY.RECONVERGENT B1, `(.L_x_127) ;  /* 0x0000025000017945 */ /* 0x000fe20003800200 */
[----:B------:R-:W-:Y:S01]  /*3170*/  IMAD.MOV.U32 R19, RZ, RZ, 0x7fffffff ;  /* 0x7fffffffff137424 */ /* 0x000fe200078e00ff */
[----:B0-2---:R-:W0:Y:S02]  /*3180*/  F2F.F64.F32 R6, R16 ;  /* 0x0000001000067310 */ /* 0x005e240000201800 */
        /* <DEDUP_REMOVED lines=29> */
.L_x_130:
[----:B------:R-:W-:Y:S05]  /*3360*/  BSYNC.RECONVERGENT B2 ;  /* 0x0000000000027941 */ /* 0x000fea0003800200 */
.L_x_129:
[----:B------:R-:W-:Y:S02]  /*3370*/  IMAD.MOV.U32 R6, RZ, RZ, 0x0 ;  /* 0x00000000ff067424 */ /* 0x000fe400078e00ff */
[----:B------:R-:W-:-:S06]  /*3380*/  IMAD.MOV.U32 R7, RZ, RZ, 0x40590000 ;  /* 0x40590000ff077424 */ /* 0x000fcc00078e00ff */
[----:B------:R-:W-:-:S06]  /*3390*/  DFMA R8, R8, R6, -100 ;  /* 0xc05900000808742b */ /* 0x000fcc0000000006 */
[----:B------:R0:W1:Y:S05]  /*33a0*/  F2F.F32.F64 R19, R8 ;  /* 0x0000000800137310 */ /* 0x00006a0000301000 */
.L_x_128:
[----:B------:R-:W-:Y:S05]  /*33b0*/  BSYNC.RECONVERGENT B1 ;  /* 0x0000000000017941 */ /* 0x000fea0003800200 */
.L_x_127:
[----:B------:R-:W-:Y:S01]  /*33c0*/  IMAD.U32 R10, RZ, RZ, UR12 ;  /* 0x0000000cff0a7e24 */ /* 0x000fe2000f8e00ff */
[----:B------:R-:W-:-:S05]  /*33d0*/  MOV R11, UR13 ;  /* 0x0000000d000b7c02 */ /* 0x000fca0008000f00 */
[----:B------:R-:W2:Y:S01]  /*33e0*/  LDG.E.CONSTANT R10, desc[UR14][R10.64+-0x4] ;  /* 0xfffffc0e0a0a7981 */ /* 0x000ea2000c1e9900 */
[----:B0-----:R-:W-:Y:S01]  /*33f0*/  DADD R8, -R2, 1 ;  /* 0x3ff0000002087429 */ /* 0x001fe20000000100 */
[----:B------:R-:W-:Y:S01]  /*3400*/  UMOV UR4, UR7 ;  /* 0x0000000700047c82 */ /* 0x000fe20008000000 */
[----:B------:R-:W-:Y:S01]  /*3410*/  UMOV UR5, UR8 ;  /* 0x0000000800057c82 */ /* 0x000fe20008000000 */
[----:B------:R-:W-:Y:S01]  /*3420*/  BSSY.RECONVERGENT B1, `(.L_x_131) ;  /* 0x0000029000017945 */ /* 0x000fe20003800200 */
[----:B------:R-:W-:Y:S01]  /*3430*/  UIMAD.WIDE UR4, UR11, 0x4, UR4 ;  /* 0x000000040b0478a5 */ /* 0x000fe2000f8e0204 */
[----:B------:R-:W-:Y:S01]  /*3440*/  IMAD.MOV.U32 R17, RZ, RZ, 0x7fffffff ;  /* 0x7fffffffff117424 */ /* 0x000fe200078e00ff */
[----:B--2---:R-:W0:Y:S02]  /*3450*/  F2F.F64.F32 R6, R10 ;  /* 0x0000000a00067310 */ /* 0x004e240000201800 */
[C---:B0-----:R-:W-:Y:S02]  /*3460*/  DMUL R22, R6.reuse, R2 ;  /* 0x0000000206167228 */ /* 0x041fe40000000000 */
[----:B------:R-:W-:-:S06]  /*3470*/  DMUL R6, R6, R4 ;  /* 0x0000000406067228 */ /* 0x000fcc0000000000 */
[----:B------:R-:W-:Y:S02]  /*3480*/  DFMA R22, R8, R20, R22 ;  /* 0x000000140816722b */ /* 0x000fe40000000016 */
[----:B------:R-:W-:Y:S01]  /*3490*/  DFMA R14, R12, R14, R6 ;  /* 0x0000000e0c0e722b */ /* 0x000fe20000000006 */
[----:B------:R-:W-:Y:S02]  /*34a0*/  IMAD.U32 R8, RZ, RZ, UR4 ;  /* 0x00000004ff087e24 */ /* 0x000fe4000f8e00ff */
[----:B------:R-:W-:-:S03]  /*34b0*/  IMAD.U32 R9, RZ, RZ, UR5 ;  /* 0x00000005ff097e24 */ /* 0x000fc6000f8e00ff */
[----:B------:R-:W-:Y:S02]  /*34c0*/  DSETP.NE.AND P0, PT, |R22|, +INF , PT ;  /* 0x7ff000001600742a */ /* 0x000fe40003f05200 */
[----:B-1----:R0:W-:Y:S04]  /*34d0*/  STG.E desc[UR14][R8.64+-0x8], R19 ;  /* 0xfffff81308007986 */ /* 0x0021e8000c10190e */
[----:B------:R-:W-:-:S06]  /*34e0*/  DSETP.EQU.OR P0, PT, |R14|, +INF , !P0 ;  /* 0x7ff000000e00742a */ /* 0x000fcc000470a600 */
[----:B------:R-:W-:-:S14]  /*34f0*/  DSETP.EQ.OR P0, PT, R22, RZ, P0 ;  /* 0x000000ff1600722a */ /* 0x000fdc0000702400 */
[----:B0-----:R-:W-:Y:S05]  /*3500*/  @P0 BRA `(.L_x_132) ;  /* 0x0000000000680947 */ /* 0x001fea0003800000 */
        /* <DEDUP_REMOVED lines=21> */
.L_x_134:
[----:B------:R-:W-:Y:S05]  /*3660*/  BSYNC.RECONVERGENT B2 ;  /* 0x0000000000027941 */ /* 0x000fea0003800200 */
.L_x_133:
[----:B------:R-:W-:Y:S02]  /*3670*/  IMAD.MOV.U32 R6, RZ, RZ, 0x0 ;  /* 0x00000000ff067424 */ /* 0x000fe400078e00ff */
[----:B------:R-:W-:-:S06]  /*3680*/  IMAD.MOV.U32 R7, RZ, RZ, 0x40590000 ;  /* 0x40590000ff077424 */ /* 0x000fcc00078e00ff */
[----:B------:R-:W-:-:S06]  /*3690*/  DFMA R8, R8, R6, -100 ;  /* 0xc05900000808742b */ /* 0x000fcc0000000006 */
[----:B------:R0:W1:Y:S05]  /*36a0*/  F2F.F32.F64 R17, R8 ;  /* 0x0000000800117310 */ /* 0x00006a0000301000 */
.L_x_132:
[----:B------:R-:W-:Y:S05]  /*36b0*/  BSYNC.RECONVERGENT B1 ;  /* 0x0000000000017941 */ /* 0x000fea0003800200 */
.L_x_131:
[----:B------:R-:W-:Y:S02]  /*36c0*/  IMAD.U32 R10, RZ, RZ, UR12 ;  /* 0x0000000cff0a7e24 */ /* 0x000fe4000f8e00ff */
[----:B------:R-:W-:-:S05]  /*36d0*/  IMAD.U32 R11, RZ, RZ, UR13 ;  /* 0x0000000dff0b7e24 */ /* 0x000fca000f8e00ff */
[----:B------:R-:W2:Y:S01]  /*36e0*/  LDG.E.CONSTANT R10, desc[UR14][R10.64] ;  /* 0x0000000e0a0a7981 */ /* 0x000ea2000c1e9900 */
[----:B------:R-:W-:Y:S01]  /*36f0*/  DADD R20, -R2, 1 ;  /* 0x3ff0000002147429 */ /* 0x000fe20000000100 */
[----:B------:R-:W-:Y:S01]  /*3700*/  BSSY.RECONVERGENT B1, `(.L_x_135) ;  /* 0x0000028000017945 */ /* 0x000fe20003800200 */
        /* <DEDUP_REMOVED lines=34> */
.L_x_138:
[----:B------:R-:W-:Y:S05]  /*3930*/  BSYNC.RECONVERGENT B2 ;  /* 0x0000000000027941 */ /* 0x000fea0003800200 */
.L_x_137:
[----:B------:R-:W-:Y:S02]  /*3940*/  IMAD.MOV.U32 R6, RZ, RZ, 0x0 ;  /* 0x00000000ff067424 */ /* 0x000fe400078e00ff */
[----:B------:R-:W-:-:S06]  /*3950*/  IMAD.MOV.U32 R7, RZ, RZ, 0x40590000 ;  /* 0x40590000ff077424 */ /* 0x000fcc00078e00ff */
[----:B------:R-:W-:-:S06]  /*3960*/  DFMA R8, R8, R6, -100 ;  /* 0xc05900000808742b */ /* 0x000fcc0000000006 */
[----:B------:R0:W1:Y:S05]  /*3970*/  F2F.F32.F64 R19, R8 ;  /* 0x0000000800137310 */ /* 0x00006a0000301000 */
.L_x_136:
[----:B------:R-:W-:Y:S05]  /*3980*/  BSYNC.RECONVERGENT B1 ;  /* 0x0000000000017941 */ /* 0x000fea0003800200 */
.L_x_135:
[----:B------:R-:W-:Y:S02]  /*3990*/  IMAD.U32 R10, RZ, RZ, UR12 ;  /* 0x0000000cff0a7e24 */ /* 0x000fe4000f8e00ff */
[----:B------:R-:W-:-:S05]  /*39a0*/  IMAD.U32 R11, RZ, RZ, UR13 ;  /* 0x0000000dff0b7e24 */ /* 0x000fca000f8e00ff */
[----:B------:R2:W3:Y:S01]  /*39b0*/  LDG.E.CONSTANT R10, desc[UR14][R10.64+0x4] ;  /* 0x0000040e0a0a7981 */ /* 0x0004e2000c1e9900 */
[----:B------:R-:W-:Y:S01]  /*39c0*/  BSSY.RECONVERGENT B1, `(.L_x_139) ;  /* 0x0000028000017945 */ /* 0x000fe20003800200 */
[----:B--2---:R-:W-:Y:S01]  /*39d0*/  IMAD.MOV.U32 R11, RZ, RZ, 0x7fffffff ;  /* 0x7fffffffff0b7424 */ /* 0x004fe200078e00ff */
[----:B---3--:R-:W0:Y:S02]  /*39e0*/  F2F.F64.F32 R6, R10 ;  /* 0x0000000a00067310 */ /* 0x008e240000201800 */
        /* <DEDUP_REMOVED lines=32> */
.L_x_142:
[----:B------:R-:W-:Y:S05]  /*3bf0*/  BSYNC.RECONVERGENT B2 ;  /* 0x0000000000027941 */ /* 0x000fea0003800200 */
.L_x_141:
[----:B------:R-:W-:Y:S02]  /*3c00*/  IMAD.MOV.U32 R6, RZ, RZ, 0x0 ;  /* 0x00000000ff067424 */ /* 0x000fe400078e00ff */
[----:B------:R-:W-:-:S06]  /*3c10*/  IMAD.MOV.U32 R7, RZ, RZ, 0x40590000 ;  /* 0x40590000ff077424 */ /* 0x000fcc00078e00ff */
[----:B------:R-:W-:-:S06]  /*3c20*/  DFMA R8, R8, R6, -100 ;  /* 0xc05900000808742b */ /* 0x000fcc0000000006 */
[----:B------:R0:W1:Y:S05]  /*3c30*/  F2F.F32.F64 R11, R8 ;  /* 0x00000008000b7310 */ /* 0x00006a0000301000 */
.L_x_140:
[----:B------:R-:W-:Y:S05]  /*3c40*/  BSYNC.RECONVERGENT B1 ;  /* 0x0000000000017941 */ /* 0x000fea0003800200 */
.L_x_139:
[----:B------:R-:W-:Y:S01]  /*3c50*/  MOV R6, UR4 ;  /* 0x0000000400067c02 */ /* 0x000fe20008000f00 */
[----:B------:R-:W-:Y:S01]  /*3c60*/  IMAD.U32 R7, RZ, RZ, UR5 ;  /* 0x00000005ff077e24 */ /* 0x000fe2000f8e00ff */
[----:B------:R-:W-:Y:S02]  /*3c70*/  UIADD3 UR6, UPT, UPT, UR6, 0x4, URZ ;  /* 0x0000000406067890 */ /* 0x000fe4000fffe0ff */
[----:B------:R-:W-:Y:S02]  /*3c80*/  UIADD3 UR11, UPT, UPT, UR11, 0x4, URZ ;  /* 0x000000040b0b7890 */ /* 0x000fe4000fffe0ff */
[----:B-1----:R1:W-:Y:S01]  /*3c90*/  STG.E desc[UR14][R6.64+0x4], R11 ;  /* 0x0000040b06007986 */ /* 0x0023e2000c10190e */
[----:B------:R-:W-:-:S09]  /*3ca0*/  UISETP.GE.AND UP0, UPT, UR6, UR16, UPT ;  /* 0x000000100600728c */ /* 0x000fd2000bf06270 */
[----:B------:R-:W-:Y:S05]  /*3cb0*/  BRA.U !UP0, `(.L_x_143) ;  /* 0xfffffff5080c7547 */ /* 0x000fea000b83ffff */
[----:B------:R-:W-:Y:S05]  /*3cc0*/  EXIT ;  /* 0x000000000000794d */ /* 0x000fea0003800000 */
        .weak           $__internal_3_$__cuda_sm20_div_rn_f64_full
        .type           $__internal_3_$__cuda_sm20_div_rn_f64_full,@function
        .size           $__internal_3_$__cuda_sm20_div_rn_f64_full,(.L_x_318 - $__internal_3_$__cuda_sm20_div_rn_f64_full)
$__internal_3_$__cuda_sm20_div_rn_f64_full:
[C---:B------:R-:W-:Y:S01]  /*3cd0*/  FSETP.GEU.AND P0, PT, |R9|.reuse, 1.469367938527859385e-39, PT ;  /* 0x001000000900780b */ /* 0x040fe20003f0e200 */
[----:B------:R-:W-:Y:S01]  /*3ce0*/  IMAD.MOV.U32 R18, RZ, RZ, R16 ;  /* 0x000000ffff127224 */ /* 0x000fe200078e0010 */
[C---:B------:R-:W-:Y:S01]  /*3cf0*/  LOP3.LUT R17, R9.reuse, 0x800fffff, RZ, 0xc0, !PT ;  /* 0x800fffff09117812 */ /* 0x040fe200078ec0ff */
[----:B------:R-:W-:Y:S01]  /*3d00*/  IMAD.MOV.U32 R19, RZ, RZ, R9 ;  /* 0x000000ffff137224 */ /* 0x000fe200078e0009 */
[----:B------:R-:W-:Y:S01]  /*3d10*/  LOP3.LUT R9, R9, 0x7ff00000, RZ, 0xc0, !PT ;  /* 0x7ff0000009097812 */ /* 0x000fe200078ec0ff */
[----:B------:R-:W-:Y:S01]  /*3d20*/  IMAD.MOV.U32 R27, RZ, RZ, R11 ;  /* 0x000000ffff1b7224 */ /* 0x000fe200078e000b */
[----:B------:R-:W-:Y:S01]  /*3d30*/  LOP3.LUT R17, R17, 0x3ff00000, RZ, 0xfc, !PT ;  /* 0x3ff0000011117812 */ /* 0x000fe200078efcff */
[----:B------:R-:W-:Y:S01]  /*3d40*/  IMAD.MOV.U32 R28, RZ, RZ, 0x1 ;  /* 0x00000001ff1c7424 */ /* 0x000fe200078e00ff */
[----:B------:R-:W-:Y:S01]  /*3d50*/  BSSY.RECONVERGENT B0, `(.L_x_144) ;  /* 0x0000057000007945 */ /* 0x000fe20003800200 */
[----:B------:R-:W-:Y:S01]  /*3d60*/  IMAD.MOV.U32 R26, RZ, RZ, R6 ;  /* 0x000000ffff1a7224 */ /* 0x000fe200078e0006 */
[C---:B------:R-:W-:Y:S01]  /*3d70*/  FSETP.GEU.AND P2, PT, |R27|.reuse, 1.469367938527859385e-39, PT ;  /* 0x001000001b00780b */ /* 0x040fe20003f4e200 */
[----:B------:R-:W-:Y:S01]  /*3d80*/  IMAD.MOV.U32 R8, RZ, RZ, 0x1ca00000 ;  /* 0x1ca00000ff087424 */ /* 0x000fe200078e00ff */
[----:B------:R-:W-:Y:S01]  /*3d90*/  LOP3.LUT R6, R27, 0x7ff00000, RZ, 0xc0, !PT ;  /* 0x7ff000001b067812 */ /* 0x000fe200078ec0ff */
[----:B------:R-:W-:-:S03]  /*3da0*/  @!P0 DMUL R16, R18, 8.98846567431157953865e+307 ;  /* 0x7fe0000012108828 */ /* 0x000fc60000000000 */
[----:B------:R-:W-:-:S03]  /*3db0*/  ISETP.GE.U32.AND P1, PT, R6, R9, PT ;  /* 0x000000090600720c */ /* 0x000fc60003f26070 */
[----:B------:R-:W0:Y:S01]  /*3dc0*/  MUFU.RCP64H R29, R17 ;  /* 0x00000011001d7308 */ /* 0x000e220000001800 */
[----:B------:R-:W-:-:S03]  /*3dd0*/  SEL R10, R8, 0x63400000, !P1 ;  /* 0x63400000080a7807 */ /* 0x000fc60004800000 */
[----:B------:R-:W-:Y:S02]  /*3de0*/  @!P2 LOP3.LUT R11, R19, 0x7ff00000, RZ, 0xc0, !PT ;  /* 0x7ff00000130ba812 */ /* 0x000fe400078ec0ff */
[----:B------:R-:W-:Y:S02]  /*3df0*/  @!P0 LOP3.LUT R9, R17, 0x7ff00000, RZ, 0xc0, !PT ;  /* 0x7ff0000011098812 */ /* 0x000fe400078ec0ff */
[----:B------:R-:W-:-:S04]  /*3e00*/  @!P2 ISETP.GE.U32.AND P3, PT, R6, R11, PT ;  /* 0x0000000b0600a20c */ /* 0x000fc80003f66070 */
[----:B------:R-:W-:-:S04]  /*3e10*/  @!P2 SEL R11, R8, 0x63400000, !P3 ;  /* 0x63400000080ba807 */ /* 0x000fc80005800000 */
[----:B------:R-:W-:Y:S01]  /*3e20*/  @!P2 LOP3.LUT R11, R11, 0x80000000, R27, 0xf8, !PT ;  /* 0x800000000b0ba812 */ /* 0x000fe200078ef81b */
[----:B0-----:R-:W-:-:S03]  /*3e30*/  DFMA R24, R28, -R16, 1 ;  /* 0x3ff000001c18742b */ /* 0x001fc60000000810 */
[----:B------:R-:W-:-:S05]  /*3e40*/  @!P2 LOP3.LUT R11, R11, 0x100000, RZ, 0xfc, !PT ;  /* 0x001000000b0ba812 */ /* 0x000fca00078efcff */
[----:B------:R-:W-:-:S08]  /*3e50*/  DFMA R24, R24, R24, R24 ;  /* 0x000000181818722b */ /* 0x000fd00000000018 */
[----:B------:R-:W-:Y:S01]  /*3e60*/  DFMA R28, R28, R24, R28 ;  /* 0x000000181c1c722b */ /* 0x000fe2000000001c */
[----:B------:R-:W-:Y:S01]  /*3e70*/  LOP3.LUT R25, R10, 0x800fffff, R27, 0xf8, !PT ;  /* 0x800fffff0a197812 */ /* 0x000fe200078ef81b */
[----:B------:R-:W-:Y:S02]  /*3e80*/  IMAD.MOV.U32 R24, RZ, RZ, R26 ;  /* 0x000000ffff187224 */ /* 0x000fe400078e001a */
[----:B------:R-:W-:-:S04]  /*3e90*/  @!P2 IMAD.MOV.U32 R10, RZ, RZ, RZ ;  /* 0x000000ffff0aa224 */ /* 0x000fc800078e00ff */
[----:B------:R-:W-:Y:S02]  /*3ea0*/  DFMA R30, R28, -R16, 1 ;  /* 0x3ff000001c1e742b */ /* 0x000fe40000000810 */
[----:B------:R-:W-:-:S06]  /*3eb0*/  @!P2 DFMA R24, R24, 2, -R10 ;  /* 0x400000001818a82b */ /* 0x000fcc000000080a */
[----:B------:R-:W-:-:S04]  /*3ec0*/  DFMA R28, R28, R30, R28 ;  /* 0x0000001e1c1c722b */ /* 0x000fc8000000001c */
[----:B------:R-:W-:-:S04]  /*3ed0*/  @!P2 LOP3.LUT R6, R25, 0x7ff00000, RZ, 0xc0, !PT ;  /* 0x7ff000001906a812 */ /* 0x000fc800078ec0ff */
[----:B------:R-:W-:Y:S01]  /*3ee0*/  DMUL R30, R28, R24 ;  /* 0x000000181c1e7228 */ /* 0x000fe20000000000 */
[----:B------:R-:W-:-:S05]  /*3ef0*/  VIADD R10, R6, 0xffffffff ;  /* 0xffffffff060a7836 */ /* 0x000fca0000000000 */
[----:B------:R-:W-:Y:S01]  /*3f00*/  ISETP.GT.U32.AND P0, PT, R10, 0x7feffffe, PT ;  /* 0x7feffffe0a00780c */ /* 0x000fe20003f04070 */
[----:B------:R-:W-:Y:S01]  /*3f10*/  VIADD R10, R9, 0xffffffff ;  /* 0xffffffff090a7836 */ /* 0x000fe20000000000 */
[----:B------:R-:W-:-:S04]  /*3f20*/  DFMA R32, R30, -R16, R24 ;  /* 0x800000101e20722b */ /* 0x000fc80000000018 */
[----:B------:R-:W-:-:S04]  /*3f30*/  ISETP.GT.U32.OR P0, PT, R10, 0x7feffffe, P0 ;  /* 0x7feffffe0a00780c */ /* 0x000fc80000704470 */
[----:B------:R-:W-:-:S09]  /*3f40*/  DFMA R28, R28, R32, R30 ;  /* 0x000000201c1c722b */ /* 0x000fd2000000001e */
[----:B------:R-:W-:Y:S05]  /*3f50*/  @P0 BRA `(.L_x_145) ;  /* 0x0000000000780947 */ /* 0x000fea0003800000 */
[----:B------:R-:W-:Y:S01]  /*3f60*/  LOP3.LUT R6, R27, 0x7ff00000, RZ, 0xc0, !PT ;  /* 0x7ff000001b067812 */ /* 0x000fe200078ec0ff */
[----:B------:R-:W-:Y:S01]  /*3f70*/  IMAD.MOV.U32 R26, RZ, RZ, RZ ;  /* 0x000000ffff1a7224 */ /* 0x000fe200078e00ff */
[----:B------:R-:W-:-:S04]  /*3f80*/  LOP3.LUT R9, R19, 0x7ff00000, RZ, 0xc0, !PT ;  /* 0x7ff0000013097812 */ /* 0x000fc800078ec0ff */
[CC--:B------:R-:W-:Y:S02]  /*3f90*/  VIADDMNMX R10, R6.reuse, -R9.reuse, 0xb9600000, !PT ;  /* 0xb9600000060a7446 */ /* 0x0c0fe40007800909 */
[----:B------:R-:W-:Y:S02]  /*3fa0*/  ISETP.GE.U32.AND P0, PT, R6, R9, PT ;  /* 0x000000090600720c */ /* 0x000fe40003f06070 */
[----:B------:R-:W-:Y:S02]  /*3fb0*/  VIMNMX R10, PT, PT, R10, 0x46a00000, PT ;  /* 0x46a000000a0a7848 */ /* 0x000fe40003fe0100 */
[----:B------:R-:W-:-:S05]  /*3fc0*/  SEL R9, R8, 0x63400000, !P0 ;  /* 0x6340000008097807 */ /* 0x000fca0004000000 */
[----:B------:R-:W-:-:S04]  /*3fd0*/  IMAD.IADD R9, R10, 0x1, -R9 ;  /* 0x000000010a097824 */ /* 0x000fc800078e0a09 */
        /* <DEDUP_REMOVED lines=11> */
[----:B------:R-:W-:Y:S01]  /*4090*/  IADD3 R9, PT, PT, -R9, -0x43300000, RZ ;  /* 0xbcd0000009097810 */ /* 0x000fe20007ffe1ff */
[----:B------:R-:W-:-:S06]  /*40a0*/  IMAD.MOV.U32 R16, RZ, RZ, RZ ;  /* 0x000000ffff107224 */ /* 0x000fcc00078e00ff */
[----:B------:R-:W-:Y:S02]  /*40b0*/  DFMA R16, R10, -R16, R28 ;  /* 0x800000100a10722b */ /* 0x000fe4000000001c */
[----:B------:R-:W-:-:S08]  /*40c0*/  DMUL.RP R28, R28, R26 ;  /* 0x0000001a1c1c7228 */ /* 0x000fd00000008000 */
[----:B------:R-:W-:Y:S02]  /*40d0*/  FSETP.NEU.AND P0, PT, |R17|, R9, PT ;  /* 0x000000091100720b */ /* 0x000fe40003f0d200 */
[----:B------:R-:W-:Y:S02]  /*40e0*/  LOP3.LUT R18, R29, R18, RZ, 0x3c, !PT ;  /* 0x000000121d127212 */ /* 0x000fe400078e3cff */
[----:B------:R-:W-:Y:S02]  /*40f0*/  FSEL R6, R28, R10, !P0 ;  /* 0x0000000a1c067208 */ /* 0x000fe40004000000 */
[----:B------:R-:W-:-:S03]  /*4100*/  FSEL R9, R18, R11, !P0 ;  /* 0x0000000b12097208 */ /* 0x000fc60004000000 */
[----:B------:R-:W-:Y:S02]  /*4110*/  IMAD.MOV.U32 R10, RZ, RZ, R6 ;  /* 0x000000ffff0a7224 */ /* 0x000fe400078e0006 */
[----:B------:R-:W-:Y:S01]  /*4120*/  IMAD.MOV.U32 R11, RZ, RZ, R9 ;  /* 0x000000ffff0b7224 */ /* 0x000fe200078e0009 */
[----:B------:R-:W-:Y:S06]  /*4130*/  BRA `(.L_x_146) ;  /* 0x0000000000607947 */ /* 0x000fec0003800000 */
.L_x_145:
        /* <DEDUP_REMOVED lines=13> */
[----:B------:R-:W-:Y:S02]  /*4210*/  @!P0 IMAD.MOV.U32 R11, RZ, RZ, R19 ;  /* 0x000000ffff0b8224 */ /* 0x000fe400078e0013 */
[----:B------:R-:W-:Y:S02]  /*4220*/  @P0 IMAD.MOV.U32 R10, RZ, RZ, RZ ;  /* 0x000000ffff0a0224 */ /* 0x000fe400078e00ff */
[----:B------:R-:W-:Y:S01]  /*4230*/  @P0 IMAD.MOV.U32 R11, RZ, RZ, R6 ;  /* 0x000000ffff0b0224 */ /* 0x000fe200078e0006 */
[----:B------:R-:W-:Y:S06]  /*4240*/  BRA `(.L_x_146) ;  /* 0x00000000001c7947 */ /* 0x000fec0003800000 */
.L_x_148:
[----:B------:R-:W-:Y:S01]  /*4250*/  LOP3.LUT R9, R19, 0x80000, RZ, 0xfc, !PT ;  /* 0x0008000013097812 */ /* 0x000fe200078efcff */
[----:B------:R-:W-:-:S04]  /*4260*/  IMAD.MOV.U32 R10, RZ, RZ, R18 ;  /* 0x000000ffff0a7224 */ /* 0x000fc800078e0012 */
[----:B------:R-:W-:Y:S01]  /*4270*/  IMAD.MOV.U32 R11, RZ, RZ, R9 ;  /* 0x000000ffff0b7224 */ /* 0x000fe200078e0009 */
[----:B------:R-:W-:Y:S06]  /*4280*/  BRA `(.L_x_146) ;  /* 0x00000000000c7947 */ /* 0x000fec0003800000 */
.L_x_147:
[----:B------:R-:W-:Y:S01]  /*4290*/  LOP3.LUT R9, R27, 0x80000, RZ, 0xfc, !PT ;  /* 0x000800001b097812 */ /* 0x000fe200078efcff */
[----:B------:R-:W-:-:S04]  /*42a0*/  IMAD.MOV.U32 R10, RZ, RZ, R26 ;  /* 0x000000ffff0a7224 */ /* 0x000fc800078e001a */
[----:B------:R-:W-:-:S07]  /*42b0*/  IMAD.MOV.U32 R11, RZ, RZ, R9 ;  /* 0x000000ffff0b7224 */ /* 0x000fce00078e0009 */
.L_x_146:
[----:B------:R-:W-:Y:S05]  /*42c0*/  BSYNC.RECONVERGENT B0 ;  /* 0x0000000000007941 */ /* 0x000fea0003800200 */
.L_x_144:
[----:B------:R-:W-:Y:S02]  /*42d0*/  IMAD.MOV.U32 R8, RZ, RZ, R10 ;  /* 0x000000ffff087224 */ /* 0x000fe400078e000a */
[----:B------:R-:W-:Y:S02]  /*42e0*/  IMAD.MOV.U32 R9, RZ, RZ, R11 ;  /* 0x000000ffff097224 */ /* 0x000fe400078e000b */
[----:B------:R-:W-:Y:S02]  /*42f0*/  IMAD.MOV.U32 R10, RZ, RZ, R0 ;  /* 0x000000ffff0a7224 */ /* 0x000fe400078e0000 */
[----:B------:R-:W-:-:S04]  /*4300*/  IMAD.MOV.U32 R11, RZ, RZ, 0x0 ;  /* 0x00000000ff0b7424 */ /* 0x000fc800078e00ff */
[----:B------:R-:W-:Y:S05]  /*4310*/  RET.REL.NODEC R10 `(ppo_batch_f32) ;  /* 0xffffffbc0a387950 */ /* 0x000fea0003c3ffff */
.L_x_149:
        /* <DEDUP_REMOVED lines=14> */
.L_x_318:


//--------------------- .text.ppo_batch_ema_manyparams_f32 --------------------------
	.section	.text.ppo_batch_ema_manyparams_f32,"ax",@progbits
	.align	128
        .global         ppo_batch_ema_manyparams_f32
        .type           ppo_batch_ema_manyparams_f32,@function
        .size           ppo_batch_ema_manyparams_f32,(.L_x_320 - ppo_batch_ema_manyparams_f32)
        .other          ppo_batch_ema_manyparams_f32,@"STO_CUDA_ENTRY STV_DEFAULT"
ppo_batch_ema_manyparams_f32:
.text.ppo_batch_ema_manyparams_f32:
[----:B------:R-:W-:Y:S08]  /*0000*/  LDC R1, c[0x0][0x37c] ;  /* 0x0000df00ff017b82 */ /* 0x000ff00000000800 */
[----:B------:R-:W0:Y:S01]  /*0010*/  LDC R5, c[0x0][0x3a0] ;  /* 0x0000e800ff057b82 */ /* 0x000e220000000800 */
[----:B------:R-:W0:Y:S02]  /*0020*/  LDCU UR5, c[0x0][0x388] ;  /* 0x00007100ff0577ac */ /* 0x000e240008000800 */
[----:B0-----:R-:W-:-:S04]  /*0030*/  VIMNMX R0, PT, PT, R5, UR5, PT ;  /* 0x0000000505007c48 */ /* 0x001fc8000bfe0100 */
[----:B------:R-:W-:-:S13]  /*0040*/  ISETP.GE.AND P0, PT, R0, 0x1, PT ;  /* 0x000000010000780c */ /* 0x000fda0003f06270 */
[----:B------:R-:W-:Y:S05]  /*0050*/  @!P0 EXIT ;  /* 0x000000000000894d */ /* 0x000fea0003800000 */
[----:B------:R-:W0:Y:S02]  /*0060*/  LDC R10, c[0x0][0x360] ;  /* 0x0000d800ff0a7b82 */ /* 0x000e240000000800 */
[----:B0-----:R-:W-:-:S13]  /*0070*/  ISETP.GE.U32.AND P0, PT, R10, 0x20, PT ;  /* 0x000000200a00780c */ /* 0x001fda0003f06070 */
[----:B------:R-:W-:Y:S05]  /*0080*/  @!P0 EXIT ;  /* 0x000000000000894d */ /* 0x000fea0003800000 */
[----:B------:R-:W0:Y:S01]  /*0090*/  S2R R0, SR_TID.X ;  /* 0x0000000000007919 */ /* 0x000e220000002100 */
[----:B------:R-:W1:Y:S01]  /*00a0*/  S2UR UR4, SR_CTAID.Y ;  /* 0x00000000000479c3 */ /* 0x000e620000002600 */
[----:B------:R-:W-:Y:S02]  /*00b0*/  LOP3.LUT R10, R10, 0x7e0, RZ, 0xc0, !PT ;  /* 0x000007e00a0a7812 */ /* 0x000fe400078ec0ff */
[----:B0-----:R-:W-:-:S04]  /*00c0*/  LOP3.LUT R23, R0, 0x1f, RZ, 0xc0, !PT ;  /* 0x0000001f00177812 */ /* 0x001fc800078ec0ff */
[----:B------:R-:W-:Y:S02]  /*00d0*/  LOP3.LUT R3, R23, 0x3e0, R0, 0xf8, !PT ;  /* 0x000003e017037812 */ /* 0x000fe400078ef800 */
[----:B------:R-:W-:-:S03]  /*00e0*/  VOTE.ANY R0, PT, PT ;  /* 0x0000000000007806 */ /* 0x000fc600038e0100 */
[----:B-1----:R-:W-:-:S05]  /*00f0*/  IMAD R10, R10, UR4, R3 ;  /* 0x000000040a0a7c24 */ /* 0x002fca000f8e0203 */
[----:B------:R-:W-:-:S13]  /*0100*/  ISETP.GE.U32.AND P0, PT, R10, R5, PT ;  /* 0x000000050a00720c */ /* 0x000fda0003f06070 */
[----:B------:R-:W-:Y:S02]  /*0110*/  VOTEU.ANY UR4, UPT, !P0 ;  /* 0x0000000000047886 */ /* 0x000fe400040e0100 */
[----:B------:R-:W-:-:S13]  /*0120*/  ISETP.EQ.OR P0, PT, RZ, UR4, P0 ;  /* 0x00000004ff007c0c */ /* 0x000fda0008702670 */
[----:B------:R-:W-:Y:S05]  /*0130*/  @P0 EXIT ;  /* 0x000000000000094d */ /* 0x000fea0003800000 */
[----:B------:R-:W0:Y:S01]  /*0140*/  LDC.64 R6, c[0x0][0x390] ;  /* 0x0000e400ff067b82 */ /* 0x000e220000000a00 */
[----:B------:R-:W1:Y:S07]  /*0150*/  LDCU.64 UR6, c[0x0][0x358] ;  /* 0x00006b00ff0677ac */ /* 0x000e6e0008000a00 */
[----:B------:R-:W2:Y:S08]  /*0160*/  LDC.64 R12, c[0x0][0x398] ;  /* 0x0000e600ff0c7b82 */ /* 0x000eb00000000a00 */
[----:B------:R-:W3:Y:S01]  /*0170*/  LDC R2, c[0x0][0x38c] ;  /* 0x0000e300ff027b82 */ /* 0x000ee20000000800 */
[----:B0-----:R-:W-:-:S05]  /*0180*/  IMAD.WIDE.U32 R6, R10, 0x4, R6 ;  /* 0x000000040a067825 */ /* 0x001fca00078e0006 */
[----:B-1----:R-:W4:Y:S01]  /*0190*/  LDG.E.CONSTANT R8, desc[UR6][R6.64] ;  /* 0x0000000606087981 */ /* 0x002f22000c1e9900 */
[----:B--2---:R-:W-:-:S05]  /*01a0*/  IMAD.WIDE.U32 R12, R10, 0x4, R12 ;  /* 0x000000040a0c7825 */ /* 0x004fca00078e000c */
[----:B------:R-:W4:Y:S01]  /*01b0*/  LDG.E.CONSTANT R9, desc[UR6][R12.64] ;  /* 0x000000060c097981 */ /* 0x000f22000c1e9900 */
[----:B------:R-:W-:Y:S01]  /*01c0*/  BSSY.RECONVERGENT B0, `(.L_x_150) ;  /* 0x000005e000007945 */ /* 0x000fe20003800200 */
[----:B------:R-:W-:Y:S01]  /*01d0*/  HFMA2 R11, -RZ, RZ, 0, 0 ;  /* 0x00000000ff0b7431 */ /* 0x000fe200000001ff */
[----:B------:R-:W-:Y:S02]  /*01e0*/  MOV R14, 0x7fffffff ;  /* 0x7fffffff000e7802 */ /* 0x000fe40000000f00 */
[----:B----4-:R-:W-:-:S04]  /*01f0*/  VIMNMX R0, PT, PT, R8, R9, PT ;  /* 0x0000000908007248 */ /* 0x010fc80003fe0100 */
[----:B------:R-:W-:Y:S01]  /*0200*/  ISETP.GE.AND P0, PT, R0, 0x1, PT ;  /* 0x000000010000780c */ /* 0x000fe20003f06270 */
[----:B---3--:R-:W-:-:S12]  /*0210*/  IMAD.IADD R4, R9, 0x1, R2 ;  /* 0x0000000109047824 */ /* 0x008fd800078e0202 */
[----:B------:R-:W-:Y:S05]  /*0220*/  @!P0 BRA `(.L_x_151) ;  /* 0x00000004005c8947 */ /* 0x000fea0003800000 */
[----:B------:R-:W-:Y:S01]  /*0230*/  IADD3 R5, PT, PT, R4, -0x1, RZ ;  /* 0xffffffff04057810 */ /* 0x000fe20007ffe0ff */
[----:B------:R-:W-:Y:S01]  /*0240*/  IMAD.MOV.U32 R11, RZ, RZ, R9 ;  /* 0x000000ffff0b7224 */ /* 0x000fe200078e0009 */
[----:B------:R-:W-:Y:S02]  /*0250*/  MOV R14, R8 ;  /* 0x00000008000e7202 */ /* 0x000fe40000000f00 */
[----:B------:R-:W-:-:S04]  /*0260*/  VIMNMX R5, PT, PT, R5, UR5, PT ;  /* 0x0000000505057c48 */ /* 0x000fc8000bfe0100 */
[----:B------:R-:W-:-:S13]  /*0270*/  ISETP.GE.AND P0, PT, R5, 0x1, PT ;  /* 0x000000010500780c */ /* 0x000fda0003f06270 */
[----:B------:R-:W-:Y:S05]  /*0280*/  @!P0 BRA `(.L_x_151) ;  /* 0x0000000400448947 */ /* 0x000fea0003800000 */
[C---:B------:R-:W-:Y:S01]  /*0290*/  ISETP.GE.U32.AND P0, PT, R5.reuse, 0x8, PT ;  /* 0x000000080500780c */ /* 0x040fe20003f06070 */
[----:B------:R-:W-:Y:S01]  /*02a0*/  BSSY.RECONVERGENT B1, `(.L_x_152) ;  /* 0x000001c000017945 */ /* 0x000fe20003800200 */
[----:B------:R-:W-:Y:S01]  /*02b0*/  LOP3.LUT R16, R5, 0x7, RZ, 0xc0, !PT ;  /* 0x0000000705107812 */ /* 0x000fe200078ec0ff */
[----:B------:R-:W-:Y:S02]  /*02c0*/  HFMA2 R6, -RZ, RZ, 0, 0 ;  /* 0x00000000ff067431 */ /* 0x000fe400000001ff */
[----:B------:R-:W-:Y:S01]  /*02d0*/  IMAD R3, R10, UR5, RZ ;  /* 0x000000050a037c24 */ /* 0x000fe2000f8e02ff */
[----:B------:R-:W-:-:S07]  /*02e0*/  ISETP.NE.AND P1, PT, R16, RZ, PT ;  /* 0x000000ff1000720c */ /* 0x000fce0003f25270 */
[----:B------:R-:W-:Y:S06]  /*02f0*/  @!P0 BRA `(.L_x_153) ;  /* 0x0000000000588947 */ /* 0x000fec0003800000 */
[----:B------:R-:W0:Y:S01]  /*0300*/  LDC.64 R6, c[0x0][0x3a8] ;  /* 0x0000ea00ff067b82 */ /* 0x000e220000000a00 */
[----:B------:R-:W-:Y:S01]  /*0310*/  MOV R17, 0x7fffffff ;  /* 0x7fffffff00117802 */ /* 0x000fe20000000f00 */
[----:B0-----:R-:W-:-:S03]  /*0320*/  IMAD.WIDE.U32 R6, R3, 0x4, R6 ;  /* 0x0000000403067825 */ /* 0x001fc600078e0006 */
[----:B------:R-:W-:Y:S02]  /*0330*/  IADD3 R14, P0, PT, R6, 0x10, RZ ;  /* 0x00000010060e7810 */ /* 0x000fe40007f1e0ff */
[----:B------:R-:W-:Y:S02]  /*0340*/  LOP3.LUT R6, R5, 0x7ffffff8, RZ, 0xc0, !PT ;  /* 0x7ffffff805067812 */ /* 0x000fe400078ec0ff */
[----:B------:R-:W-:-:S03]  /*0350*/  IADD3.X R15, PT, PT, RZ, R7, RZ, P0, !PT ;  /* 0x00000007ff0f7210 */ /* 0x000fc600007fe4ff */
[----:B------:R-:W-:-:S07]  /*0360*/  IMAD.MOV R11, RZ, RZ, -R6 ;  /* 0x000000ffff0b7224 */ /* 0x000fce00078e0a06 */
.L_x_154:
[----:B0-----:R-:W-:Y:S01]  /*0370*/  MOV R12, R14 ;  /* 0x0000000e000c7202 */ /* 0x001fe20000000f00 */
[----:B------:R-:W-:Y:S01]  /*0380*/  IMAD.MOV.U32 R13, RZ, RZ, R15 ;  /* 0x000000ffff0d7224 */ /* 0x000fe200078e000f */
[----:B------:R-:W-:Y:S02]  /*0390*/  IADD3 R11, PT, PT, R11, 0x8, RZ ;  /* 0x000000080b0b7810 */ /* 0x000fe40007ffe0ff */
[----:B------:R-:W-:Y:S02]  /*03a0*/  IADD3 R14, P2, PT, R12, 0x20, RZ ;  /* 0x000000200c0e7810 */ /* 0x000fe40007f5e0ff */
[----:B------:R0:W-:Y:S01]  /*03b0*/  STG.E desc[UR6][R12.64+-0x10], R17 ;  /* 0xfffff0110c007986 */ /* 0x0001e2000c101906 */
[----:B------:R-:W-:Y:S02]  /*03c0*/  ISETP.NE.AND P0, PT, R11, RZ, PT ;  /* 0x000000ff0b00720c */ /* 0x000fe40003f05270 */
[----:B------:R-:W-:Y:S01]  /*03d0*/  IADD3.X R15, PT, PT, RZ, R13, RZ, P2, !PT ;  /* 0x0000000dff0f7210 */ /* 0x000fe200017fe4ff */
[----:B------:R0:W-:Y:S04]  /*03e0*/  STG.E desc[UR6][R12.64+-0xc], R17 ;  /* 0xfffff4110c007986 */ /* 0x0001e8000c101906 */
[----:B------:R0:W-:Y:S04]  /*03f0*/  STG.E desc[UR6][R12.64+-0x8], R17 ;  /* 0xfffff8110c007986 */ /* 0x0001e8000c101906 */
[----:B------:R0:W-:Y:S04]  /*0400*/  STG.E desc[UR6][R12.64+-0x4], R17 ;  /* 0xfffffc110c007986 */ /* 0x0001e8000c101906 */
[----:B------:R0:W-:Y:S04]  /*0410*/  STG.E desc[UR6][R12.64], R17 ;  /* 0x000000110c007986 */ /* 0x0001e8000c101906 */
[----:B------:R0:W-:Y:S04]  /*0420*/  STG.E desc[UR6][R12.64+0x4], R17 ;  /* 0x000004110c007986 */ /* 0x0001e8000c101906 */
[----:B------:R0:W-:Y:S04]  /*0430*/  STG.E desc[UR6][R12.64+0x8], R17 ;  /* 0x000008110c007986 */ /* 0x0001e8000c101906 */
[----:B------:R0:W-:Y:S01]  /*0440*/  STG.E desc[UR6][R12.64+0xc], R17 ;  /* 0x00000c110c007986 */ /* 0x0001e2000c101906 */
[----:B------:R-:W-:Y:S05]  /*0450*/  @P0 BRA `(.L_x_154) ;  /* 0xfffffffc00c40947 */ /* 0x000fea000383ffff */
.L_x_153:
[----:B------:R-:W-:Y:S05]  /*0460*/  BSYNC.RECONVERGENT B1 ;  /* 0x0000000000017941 */ /* 0x000fea0003800200 */
.L_x_152:
[----:B------:R-:W-:Y:S01]  /*0470*/  IMAD.MOV.U32 R14, RZ, RZ, R8 ;  /* 0x000000ffff0e7224 */ /* 0x000fe200078e0008 */
[----:B------:R-:W-:Y:S01]  /*0480*/  MOV R11, R9 ;  /* 0x00000009000b7202 */ /* 0x000fe20000000f00 */
[----:B------:R-:W-:Y:S06]  /*0490*/  @!P1 BRA `(.L_x_151) ;  /* 0x0000000000c09947 */ /* 0x000fec0003800000 */
[----:B------:R-:W-:Y:S01]  /*04a0*/  ISETP.GE.U32.AND P0, PT, R16, 0x4, PT ;  /* 0x000000041000780c */ /* 0x000fe20003f06070 */
[----:B------:R-:W-:Y:S01]  /*04b0*/  BSSY.RECONVERGENT B1, `(.L_x_155) ;  /* 0x0000012000017945 */ /* 0x000fe20003800200 */
[----:B0-----:R-:W-:-:S04]  /*04c0*/  LOP3.LUT R17, R5, 0x3, RZ, 0xc0, !PT ;  /* 0x0000000305117812 */ /* 0x001fc800078ec0ff */
[----:B------:R-:W-:-:S07]  /*04d0*/  ISETP.NE.AND P1, PT, R17, RZ, PT ;  /* 0x000000ff1100720c */ /* 0x000fce0003f25270 */
[----:B------:R-:W-:Y:S06]  /*04e0*/  @!P0 BRA `(.L_x_156) ;  /* 0x0000000000388947 */ /* 0x000fec0003800000 */
[----:B------:R-:W0:Y:S01]  /*04f0*/  LDC.64 R14, c[0x0][0x3a8] ;  /* 0x0000ea00ff0e7b82 */ /* 0x000e220000000a00 */
[----:B------:R-:W1:Y:S01]  /*0500*/  LDCU.64 UR8, c[0x0][0x3a8] ;  /* 0x00007500ff0877ac */ /* 0x000e620008000a00 */
[CC--:B------:R-:W-:Y:S02]  /*0510*/  IADD3 R11, P0, PT, R3.reuse, R6.reuse, RZ ;  /* 0x00000006030b7210 */ /* 0x0c0fe40007f1e0ff */
[----:B------:R-:W-:Y:S02]  /*0520*/  IADD3 R7, PT, PT, R3, R6, RZ ;  /* 0x0000000603077210 */ /* 0x000fe40007ffe0ff */
[----:B------:R-:W-:Y:S01]  /*0530*/  IADD3 R6, PT, PT, R6, 0x4, RZ ;  /* 0x0000000406067810 */ /* 0x000fe20007ffe0ff */
[----:B------:R-:W-:Y:S01]  /*0540*/  IMAD.X R16, RZ, RZ, RZ, P0 ;  /* 0x000000ffff107224 */ /* 0x000fe200000e06ff */
[----:B-1----:R-:W-:-:S04]  /*0550*/  LEA R12, P0, R11, UR8, 0x2 ;  /* 0x000000080b0c7c11 */ /* 0x002fc8000f8010ff */
[----:B------:R-:W-:Y:S01]  /*0560*/  LEA.HI.X R13, R11, UR9, R16, 0x2, P0 ;  /* 0x000000090b0d7c11 */ /* 0x000fe200080f1410 */
[----:B0-----:R-:W-:Y:S01]  /*0570*/  IMAD.WIDE.U32 R14, R7, 0x4, R14 ;  /* 0x00000004070e7825 */ /* 0x001fe200078e000e */
[----:B------:R-:W-:-:S05]  /*0580*/  MOV R7, 0x7fffffff ;  /* 0x7fffffff00077802 */ /* 0x000fca0000000f00 */
[----:B------:R0:W-:Y:S04]  /*0590*/  STG.E desc[UR6][R14.64], R7 ;  /* 0x000000070e007986 */ /* 0x0001e8000c101906 */
[----:B------:R0:W-:Y:S04]  /*05a0*/  STG.E desc[UR6][R12.64+0x4], R7 ;  /* 0x000004070c007986 */ /* 0x0001e8000c101906 */
[----:B------:R0:W-:Y:S04]  /*05b0*/  STG.E desc[UR6][R12.64+0x8], R7 ;  /* 0x000008070c007986 */ /* 0x0001e8000c101906 */
[----:B------:R0:W-:Y:S02]  /*05c0*/  STG.E desc[UR6][R12.64+0xc], R7 ;  /* 0x00000c070c007986 */ /* 0x0001e4000c101906 */
.L_x_156:
[----:B------:R-:W-:Y:S05]  /*05d0*/  BSYNC.RECONVERGENT B1 ;  /* 0x0000000000017941 */ /* 0x000fea0003800200 */
.L_x_155:
[----:B0-----:R-:W-:Y:S01]  /*05e0*/  IMAD.MOV.U32 R14, RZ, RZ, R8 ;  /* 0x000000ffff0e7224 */ /* 0x001fe200078e0008 */
[----:B------:R-:W-:Y:S01]  /*05f0*/  MOV R11, R9 ;  /* 0x00000009000b7202 */ /* 0x000fe20000000f00 */
[----:B------:R-:W-:Y:S06]  /*0600*/  @!P1 BRA `(.L_x_151) ;  /* 0x0000000000649947 */ /* 0x000fec0003800000 */
[----:B------:R-:W-:Y:S01]  /*0610*/  LOP3.LUT R5, R5, 0x1, RZ, 0xc0, !PT ;  /* 0x0000000105057812 */ /* 0x000fe200078ec0ff */
[----:B------:R-:W-:Y:S01]  /*0620*/  BSSY.RECONVERGENT B1, `(.L_x_157) ;  /* 0x0000011000017945 */ /* 0x000fe20003800200 */
[----:B------:R-:W-:Y:S02]  /*0630*/  ISETP.NE.AND P0, PT, R17, 0x1, PT ;  /* 0x000000011100780c */ /* 0x000fe40003f05270 */
[----:B------:R-:W-:-:S13]  /*0640*/  ISETP.NE.U32.AND P1, PT, R5, 0x1, PT ;  /* 0x000000010500780c */ /* 0x000fda0003f25070 */
[----:B------:R-:W0:Y:S01]  /*0650*/  @!P1 LDC.64 R12, c[0x0][0x3a8] ;  /* 0x0000ea00ff0c9b82 */ /* 0x000e220000000a00 */
[----:B------:R-:W-:Y:S05]  /*0660*/  @!P0 BRA `(.L_x_158) ;  /* 0x0000000000308947 */ /* 0x000fea0003800000 */
[----:B------:R-:W1:Y:S01]  /*0670*/  LDC.64 R16, c[0x0][0x3a8] ;  /* 0x0000ea00ff107b82 */ /* 0x000e620000000a00 */
[----:B------:R-:W2:Y:S01]  /*0680*/  LDCU.64 UR8, c[0x0][0x3a8] ;  /* 0x00007500ff0877ac */ /* 0x000ea20008000a00 */
[CC--:B------:R-:W-:Y:S02]  /*0690*/  IADD3 R7, P0, PT, R3.reuse, R6.reuse, RZ ;  /* 0x0000000603077210 */ /* 0x0c0fe40007f1e0ff */
[----:B------:R-:W-:Y:S02]  /*06a0*/  IADD3 R5, PT, PT, R3, R6, RZ ;  /* 0x0000000603057210 */ /* 0x000fe40007ffe0ff */
[----:B------:R-:W-:Y:S01]  /*06b0*/  IADD3 R6, PT, PT, R6, 0x2, RZ ;  /* 0x0000000206067810 */ /* 0x000fe20007ffe0ff */
[----:B------:R-:W-:Y:S01]  /*06c0*/  IMAD.X R18, RZ, RZ, RZ, P0 ;  /* 0x000000ffff127224 */ /* 0x000fe200000e06ff */
[----:B--2---:R-:W-:-:S04]  /*06d0*/  LEA R14, P0, R7, UR8, 0x2 ;  /* 0x00000008070e7c11 */ /* 0x004fc8000f8010ff */
[----:B------:R-:W-:Y:S01]  /*06e0*/  LEA.HI.X R15, R7, UR9, R18, 0x2, P0 ;  /* 0x00000009070f7c11 */ /* 0x000fe200080f1412 */
[----:B-1----:R-:W-:Y:S01]  /*06f0*/  IMAD.WIDE.U32 R16, R5, 0x4, R16 ;  /* 0x0000000405107825 */ /* 0x002fe200078e0010 */
[----:B------:R-:W-:-:S05]  /*0700*/  MOV R5, 0x7fffffff ;  /* 0x7fffffff00057802 */ /* 0x000fca0000000f00 */
[----:B------:R1:W-:Y:S04]  /*0710*/  STG.E desc[UR6][R16.64], R5 ;  /* 0x0000000510007986 */ /* 0x0003e8000c101906 */
[----:B------:R1:W-:Y:S02]  /*0720*/  STG.E desc[UR6][R14.64+0x4], R5 ;  /* 0x000004050e007986 */ /* 0x0003e4000c101906 */
.L_x_158:
[----:B------:R-:W-:Y:S05]  /*0730*/  BSYNC.RECONVERGENT B1 ;  /* 0x0000000000017941 */ /* 0x000fea0003800200 */
.L_x_157:
[----:B------:R-:W-:Y:S01]  /*0740*/  @!P1 IMAD.IADD R3, R3, 0x1, R6 ;  /* 0x0000000103039824 */ /* 0x000fe200078e0206 */
[----:B-1----:R-:W-:Y:S01]  /*0750*/  @!P1 MOV R5, 0x7fffffff ;  /* 0x7fffffff00059802 */ /* 0x002fe20000000f00 */
[----:B------:R-:W-:Y:S01]  /*0760*/  IMAD.MOV.U32 R11, RZ, RZ, R9 ;  /* 0x000000ffff0b7224 */ /* 0x000fe200078e0009 */
[----:B------:R-:W-:Y:S01]  /*0770*/  MOV R14, R8 ;  /* 0x00000008000e7202 */ /* 0x000fe20000000f00 */
[----:B0-----:R-:W-:-:S05]  /*0780*/  @!P1 IMAD.WIDE.U32 R12, R3, 0x4, R12 ;  /* 0x00000004030c9825 */ /* 0x001fca00078e000c */
[----:B------:R1:W-:Y:S02]  /*0790*/  @!P1 STG.E desc[UR6][R12.64], R5 ;  /* 0x000000050c009986 */ /* 0x0003e4000c101906 */
.L_x_151:
[----:B------:R-:W-:Y:S05]  /*07a0*/  BSYNC.RECONVERGENT B0 ;  /* 0x0000000000007941 */ /* 0x000fea0003800200 */
.L_x_150:
[----:B-1----:R-:W-:Y:S01]  /*07b0*/  MOV R5, R11 ;  /* 0x0000000b00057202 */ /* 0x002fe20000000f00 */
[----:B------:R-:W-:Y:S01]  /*07c0*/  IMAD.MOV.U32 R6, RZ, RZ, 0x10000 ;  /* 0x00010000ff067424 */ /* 0x000fe200078e00ff */
[----:B------:R-:W-:Y:S01]  /*07d0*/  MOV R22, UR4 ;  /* 0x0000000400167c02 */ /* 0x000fe20008000f00 */
[----:B------:R-:W1:Y:S01]  /*07e0*/  LDCU UR11, c[0x0][0x38c] ;  /* 0x00007180ff0b77ac */ /* 0x000e620008000800 */
[----:B------:R-:W-:Y:S01]  /*07f0*/  MOV R3, R14 ;  /* 0x0000000e00037202 */ /* 0x000fe20000000f00 */
[----:B------:R-:W-:Y:S01]  /*0800*/  BSSY B1, `(.L_x_159) ;  /* 0x000012d000017945 */ /* 0x000fe20003800000 */
[----:B------:R-:W-:Y:S01]  /*0810*/  SHF.L.U32 R6, R6, R23, RZ ;  /* 0x0000001706067219 */ /* 0x000fe200000006ff */
[----:B0-----:R-:W0:Y:S01]  /*0820*/  SHFL.DOWN PT, R12, R5, 0x10, 0x1f ;  /* 0x0a001f00050c7f89 */ /* 0x001e2200000e0000 */
[----:B------:R-:W-:Y:S01]  /*0830*/  ISETP.GE.AND P3, PT, R2, UR5, PT ;  /* 0x0000000502007c0c */ /* 0x000fe2000bf66270 */
[----:B------:R-:W2:Y:S01]  /*0840*/  LDCU.64 UR8, c[0x0][0x380] ;  /* 0x00007000ff0877ac */ /* 0x000ea20008000a00 */
[----:B------:R-:W-:Y:S01]  /*0850*/  LOP3.LUT P0, RZ, R6, UR4, RZ, 0xc0, !PT ;  /* 0x0000000406ff7c12 */ /* 0x000fe2000f80c0ff */
[----:B------:R-:W3:Y:S01]  /*0860*/  SHFL.DOWN PT, R14, R3, 0x10, 0x1f ;  /* 0x0a001f00030e7f89 */ /* 0x000ee200000e0000 */
[----:B------:R-:W-:Y:S01]  /*0870*/  HFMA2 R6, -RZ, RZ, 0, 1.52587890625e-05 ;  /* 0x00000100ff067431 */ /* 0x000fe200000001ff */
[----:B------:R-:W-:Y:S01]  /*0880*/  ISETP.GT.AND P4, PT, R0, RZ, PT ;  /* 0x000000ff0000720c */ /* 0x000fe20003f84270 */
[----:B------:R-:W-:Y:S01]  /*0890*/  IMAD.MOV.U32 R11, RZ, RZ, RZ ;  /* 0x000000ffff0b7224 */ /* 0x000fe200078e00ff */
[----:B------:R-:W-:-:S02]  /*08a0*/  ISETP.LT.U32.AND P0, PT, R23, 0x10, P0 ;  /* 0x000000101700780c */ /* 0x000fc40000701070 */
[----:B------:R-:W-:Y:S02]  /*08b0*/  MOV R0, RZ ;  /* 0x000000ff00007202 */ /* 0x000fe40000000f00 */
[----:B------:R-:W-:-:S04]  /*08c0*/  SHF.L.U32 R6, R6, R23, RZ ;  /* 0x0000001706067219 */ /* 0x000fc800000006ff */
[----:B------:R-:W-:Y:S01]  /*08d0*/  LOP3.LUT P1, RZ, R6, UR4, RZ, 0xc0, !PT ;  /* 0x0000000406ff7c12 */ /* 0x000fe2000f82c0ff */
[----:B------:R-:W-:-:S03]  /*08e0*/  IMAD.MOV.U32 R6, RZ, RZ, 0x10 ;  /* 0x00000010ff067424 */ /* 0x000fc600078e00ff */
[----:B------:R-:W-:Y:S02]  /*08f0*/  ISETP.LT.U32.AND P1, PT, R23, 0x18, P1 ;  /* 0x000000181700780c */ /* 0x000fe40000f21070 */
[----:B0-----:R-:W-:Y:S02]  /*0900*/  @P0 VIMNMX R5, PT, PT, R12, R5, !PT ;  /* 0x000000050c050248 */ /* 0x001fe40007fe0100 */
[----:B------:R-:W-:Y:S02]  /*0910*/  SHF.L.U32 R6, R6, R23, RZ ;  /* 0x0000001706067219 */ /* 0x000fe400000006ff */
[----:B---3--:R-:W-:Y:S01]  /*0920*/  @P0 VIMNMX R3, PT, PT, R14, R3, PT ;  /* 0x000000030e030248 */ /* 0x008fe20003fe0100 */
[----:B------:R-:W0:Y:S04]  /*0930*/  SHFL.DOWN PT, R12, R5, 0x8, 0x1f ;  /* 0x09001f00050c7f89 */ /* 0x000e2800000e0000 */
[----:B------:R-:W3:Y:S02]  /*0940*/  SHFL.DOWN PT, R14, R3, 0x8, 0x1f ;  /* 0x09001f00030e7f89 */ /* 0x000ee400000e0000 */
[----:B0-----:R-:W-:-:S02]  /*0950*/  @P1 VIMNMX R5, PT, PT, R5, R12, !PT ;  /* 0x0000000c05051248 */ /* 0x001fc40007fe0100 */
[----:B---3--:R-:W-:-:S03]  /*0960*/  @P1 VIMNMX R3, PT, PT, R3, R14, PT ;  /* 0x0000000e03031248 */ /* 0x008fc60003fe0100 */
[----:B------:R-:W0:Y:S01]  /*0970*/  SHFL.DOWN PT, R12, R5, 0x4, 0x1f ;  /* 0x08801f00050c7f89 */ /* 0x000e2200000e0000 */
[----:B------:R-:W-:Y:S02]  /*0980*/  LOP3.LUT P1, RZ, R6, UR4, RZ, 0xc0, !PT ;  /* 0x0000000406ff7c12 */ /* 0x000fe4000f82c0ff */
[----:B------:R-:W-:Y:S01]  /*0990*/  MOV R6, 0x4 ;  /* 0x0000000400067802 */ /* 0x000fe20000000f00 */
[----:B------:R-:W3:Y:S01]  /*09a0*/  SHFL.DOWN PT, R14, R3, 0x4, 0x1f ;  /* 0x08801f00030e7f89 */ /* 0x000ee200000e0000 */
[----:B------:R-:W-:Y:S02]  /*09b0*/  ISETP.LT.U32.AND P1, PT, R23, 0x1c, P1 ;  /* 0x0000001c1700780c */ /* 0x000fe40000f21070 */
[----:B------:R-:W-:-:S04]  /*09c0*/  SHF.L.U32 R6, R6, R23, RZ ;  /* 0x0000001706067219 */ /* 0x000fc800000006ff */
[----:B------:R-:W-:-:S04]  /*09d0*/  LOP3.LUT P2, RZ, R6, UR4, RZ, 0xc0, !PT ;  /* 0x0000000406ff7c12 */ /* 0x000fc8000f84c0ff */
[----:B------:R-:W-:-:S03]  /*09e0*/  ISETP.LT.U32.AND P2, PT, R23, 0x1e, P2 ;  /* 0x0000001e1700780c */ /* 0x000fc60001741070 */
[----:B0-----:R-:W-:Y:S02]  /*09f0*/  @P1 VIMNMX R5, PT, PT, R5, R12, !PT ;  /* 0x0000000c05051248 */ /* 0x001fe40007fe0100 */
[----:B---3--:R-:W-:-:S03]  /*0a00*/  @P1 VIMNMX R3, PT, PT, R3, R14, PT ;  /* 0x0000000e03031248 */ /* 0x008fc60003fe0100 */
[----:B------:R-:W0:Y:S04]  /*0a10*/  SHFL.DOWN PT, R12, R5, 0x2, 0x1f ;  /* 0x08401f00050c7f89 */ /* 0x000e2800000e0000 */
[----:B------:R-:W3:Y:S01]  /*0a20*/  SHFL.DOWN PT, R14, R3, 0x2, 0x1f ;  /* 0x08401f00030e7f89 */ /* 0x000ee200000e0000 */
[----:B0-----:R-:W-:Y:S01]  /*0a30*/  @P2 VIMNMX R5, PT, PT, R5, R12, !PT ;  /* 0x0000000c05052248 */ /* 0x001fe20007fe0100 */
[----:B------:R-:W-:Y:S01]  /*0a40*/  HFMA2 R12, -RZ, RZ, 0, 1.1920928955078125e-07 ;  /* 0x00000002ff0c7431 */ /* 0x000fe200000001ff */
[----:B---3--:R-:W-:-:S03]  /*0a50*/  @P2 VIMNMX R3, PT, PT, R3, R14, PT ;  /* 0x0000000e03032248 */ /* 0x008fc60003fe0100 */
[----:B------:R-:W0:Y:S01]  /*0a60*/  SHFL.DOWN PT, R6, R5, 0x1, 0x1f ;  /* 0x08201f0005067f89 */ /* 0x000e2200000e0000 */
[----:B------:R-:W-:-:S03]  /*0a70*/  SHF.L.U32 R7, R12, R23, RZ ;  /* 0x000000170c077219 */ /* 0x000fc600000006ff */
[----:B------:R-:W3:Y:S01]  /*0a80*/  SHFL.DOWN PT, R12, R3, 0x1, 0x1f ;  /* 0x08201f00030c7f89 */ /* 0x000ee200000e0000 */
[----:B------:R-:W-:-:S04]  /*0a90*/  LOP3.LUT P2, RZ, R7, UR4, RZ, 0xc0, !PT ;  /* 0x0000000407ff7c12 */ /* 0x000fc8000f84c0ff */
[----:B------:R-:W-:-:S13]  /*0aa0*/  ISETP.NE.AND P2, PT, R23, 0x1f, P2 ;  /* 0x0000001f1700780c */ /* 0x000fda0001745270 */
[----:B0-----:R-:W-:Y:S02]  /*0ab0*/  @P2 VIMNMX R5, PT, PT, R5, R6, !PT ;  /* 0x0000000605052248 */ /* 0x001fe40007fe0100 */
[----:B------:R-:W-:Y:S02]  /*0ac0*/  CS2R R6, SRZ ;  /* 0x0000000000067805 */ /* 0x000fe4000001ff00 */
[----:B------:R-:W-:Y:S02]  /*0ad0*/  ISETP.EQ.OR P3, PT, R5, RZ, P3 ;  /* 0x000000ff0500720c */ /* 0x000fe40001f62670 */
[----:B---3--:R-:W-:-:S11]  /*0ae0*/  @P2 VIMNMX R3, PT, PT, R3, R12, PT ;  /* 0x0000000c03032248 */ /* 0x008fd60003fe0100 */
[----:B-12---:R-:W-:Y:S05]  /*0af0*/  @P3 BRA `(.L_x_160) ;  /* 0x0000000c00f43947 */ /* 0x006fea0003800000 */
[----:B------:R-:W-:Y:S01]  /*0b00*/  LOP3.LUT R0, RZ, R2, RZ, 0x33, !PT ;  /* 0x00000002ff007212 */ /* 0x000fe200078e33ff */
[----:B------:R-:W-:Y:S01]  /*0b10*/  BSSY B0, `(.L_x_161) ;  /* 0x00000c9000007945 */ /* 0x000fe20003800000 */
[----:B------:R-:W-:Y:S02]  /*0b20*/  IADD3 R7, PT, PT, R5, -0x1, RZ ;  /* 0xffffffff05077810 */ /* 0x000fe40007ffe0ff */
[----:B------:R-:W-:Y:S02]  /*0b30*/  MOV R16, RZ ;  /* 0x000000ff00107202 */ /* 0x000fe40000000f00 */
[----:B------:R-:W-:Y:S01]  /*0b40*/  VIADDMNMX.U32 R7, R0, UR5, R7, PT ;  /* 0x0000000500077c46 */ /* 0x000fe2000b800007 */
[----:B------:R-:W-:Y:S01]  /*0b50*/  IMAD.MOV.U32 R0, RZ, RZ, RZ ;  /* 0x000000ffff007224 */ /* 0x000fe200078e00ff */
[----:B------:R-:W-:Y:S02]  /*0b60*/  MOV R11, RZ ;  /* 0x000000ff000b7202 */ /* 0x000fe40000000f00 */
[----:B------:R-:W-:-:S02]  /*0b70*/  ISETP.GE.U32.AND P2, PT, R7, 0x3, PT ;  /* 0x000000030700780c */ /* 0x000fc40003f46070 */
[----:B------:R-:W-:Y:S02]  /*0b80*/  IADD3 R12, PT, PT, R7, 0x1, RZ ;  /* 0x00000001070c7810 */ /* 0x000fe40007ffe0ff */
[----:B------:R-:W-:Y:S02]  /*0b90*/  CS2R R6, SRZ ;  /* 0x0000000000067805 */ /* 0x000fe4000001ff00 */
[----:B------:R-:W-:-:S07]  /*0ba0*/  LOP3.LUT R14, R12, 0x3, RZ, 0xc0, !PT ;  /* 0x000000030c0e7812 */ /* 0x000fce00078ec0ff */
[----:B------:R-:W-:Y:S05]  /*0bb0*/  @!P2 BRA `(.L_x_162) ;  /* 0x0000000800f8a947 */ /* 0x000fea0003800000 */
[----:B------:R-:W0:Y:S01]  /*0bc0*/  LDCU UR10, c[0x0][0x38c] ;  /* 0x00007180ff0a77ac */ /* 0x000e220008000800 */
[----:B------:R-:W-:Y:S01]  /*0bd0*/  LOP3.LUT R16, R12, 0xfffffffc, RZ, 0xc0, !PT ;  /* 0xfffffffc0c107812 */ /* 0x000fe200078ec0ff */
[----:B------:R-:W-:Y:S01]  /*0be0*/  HFMA2 R18, -RZ, RZ, 0, 0 ;  /* 0x00000000ff127431 */ /* 0x000fe200000001ff */
[----:B------:R-:W-:Y:S01]  /*0bf0*/  ISETP.NE.AND P3, PT, R23, RZ, PT ;  /* 0x000000ff1700720c */ /* 0x000fe20003f65270 */
[----:B------:R-:W-:Y:S01]  /*0c00*/  IMAD.MOV.U32 R0, RZ, RZ, RZ ;  /* 0x000000ffff007224 */ /* 0x000fe200078e00ff */
[----:B------:R-:W-:Y:S02]  /*0c10*/  SHF.R.S32.HI R15, RZ, 0x1f, R2 ;  /* 0x0000001fff0f7819 */ /* 0x000fe40000011402 */
[----:B------:R-:W-:Y:S02]  /*0c20*/  MOV R20, 0x1 ;  /* 0x0000000100147802 */ /* 0x000fe40000000f00 */
[----:B------:R-:W-:Y:S01]  /*0c30*/  IADD3 R19, PT, PT, -R16, RZ, RZ ;  /* 0x000000ff10137210 */ /* 0x000fe20007ffe1ff */
[----:B0-----:R-:W-:-:S07]  /*0c40*/  IMAD.U32 R17, RZ, RZ, UR10 ;  /* 0x0000000aff117e24 */ /* 0x001fce000f8e00ff */
.L_x_181:
[----:B-1----:R-:W0:Y:S01]  /*0c50*/  @!P3 LDC.64 R12, c[0x0][0x380] ;  /* 0x0000e000ff0cbb82 */ /* 0x002e220000000a00 */
[----:B--2---:R-:W-:Y:S01]  /*0c60*/  MOV R24, RZ ;  /* 0x000000ff00187202 */ /* 0x004fe20000000f00 */
[----:B0-----:R-:W-:-:S05]  /*0c70*/  @!P3 IMAD.WIDE R12, R17, 0x4, R12 ;  /* 0x00000004110cb825 */ /* 0x001fca00078e020c */
[----:B------:R0:W5:Y:S01]  /*0c80*/  @!P3 LDG.E.CONSTANT R24, desc[UR6][R12.64] ;  /* 0x000000060c18b981 */ /* 0x000162000c1e9900 */
[----:B------:R-:W-:-:S04]  /*0c90*/  IADD3 R19, PT, PT, R19, 0x4, RZ ;  /* 0x0000000413137810 */ /* 0x000fc80007ffe0ff */
[----:B------:R-:W-:Y:S01]  /*0ca0*/  ISETP.NE.AND P5, PT, R19, RZ, PT ;  /* 0x000000ff1300720c */ /* 0x000fe20003fa5270 */
[----:B---3--:R-:W-:-:S12]  /*0cb0*/  BRA.DIV UR4, `(.L_x_163) ;  /* 0x00000032040c7947 */ /* 0x008fd8000b800000 */
[----:B0----5:R0:W1:Y:S02]  /*0cc0*/  SHFL.IDX PT, R13, R24, RZ, 0x1f ;  /* 0x00001fff180d7589 */ /* 0x02106400000e0000 */
.L_x_257:
[----:B------:R-:W-:Y:S01]  /*0cd0*/  IADD3 R2, PT, PT, R20, -0x1, RZ ;  /* 0xffffffff14027810 */ /* 0x000fe20007ffe0ff */
[----:B------:R-:W-:Y:S01]  /*0ce0*/  BSSY.RECONVERGENT B2, `(.L_x_164) ;  /* 0x0000022000027945 */ /* 0x000fe20003800200 */
[----:B------:R-:W-:Y:S01]  /*0cf0*/  ISETP.NE.AND P3, PT, R23, RZ, PT ;  /* 0x000000ff1700720c */ /* 0x000fe20003f65270 */
[----:B0-----:R-:W-:Y:S01]  /*0d00*/  IMAD.MOV.U32 R24, RZ, RZ, RZ ;  /* 0x000000ffff187224 */ /* 0x001fe200078e00ff */
[----:B------:R-:W-:-:S13]  /*0d10*/  ISETP.GE.OR P2, PT, R2, R9, !P4 ;  /* 0x000000090200720c */ /* 0x000fda0006746670 */
[----:B------:R-:W-:Y:S05]  /*0d20*/  @P2 BRA `(.L_x_165) ;  /* 0x0000000000742947 */ /* 0x000fea0003800000 */
[----:B-1----:R-:W-:-:S04]  /*0d30*/  FADD R21, R6, R13 ;  /* 0x0000000d06157221 */ /* 0x002fc80000000000 */
[----:B------:R-:W-:-:S04]  /*0d40*/  FADD R12, -R6, R21 ;  /* 0x00000015060c7221 */ /* 0x000fc80000000100 */
[--C-:B------:R-:W-:Y:S01]  /*0d50*/  FADD R25, R21, -R12.reuse ;  /* 0x8000000c15197221 */ /* 0x100fe20000000000 */
[----:B------:R-:W-:-:S03]  /*0d60*/  FADD R12, R13, -R12 ;  /* 0x8000000c0d0c7221 */ /* 0x000fc60000000000 */
[----:B------:R-:W-:-:S04]  /*0d70*/  FADD R25, R6, -R25 ;  /* 0x8000001906197221 */ /* 0x000fc80000000000 */
[----:B------:R-:W-:-:S04]  /*0d80*/  FADD R12, R25, R12 ;  /* 0x0000000c190c7221 */ /* 0x000fc80000000000 */
[----:B------:R-:W-:-:S04]  /*0d90*/  FADD R25, R21, R12 ;  /* 0x0000000c15197221 */ /* 0x000fc80000000000 */
[----:B------:R-:W-:-:S04]  /*0da0*/  FADD R21, -R21, R25 ;  /* 0x0000001915157221 */ /* 0x000fc80000000100 */
[----:B------:R-:W-:-:S04]  /*0db0*/  FADD R12, R12, -R21 ;  /* 0x800000150c0c7221 */ /* 0x000fc80000000000 */
[----:B------:R-:W-:Y:S01]  /*0dc0*/  FADD R12, R11, R12 ;  /* 0x0000000c0b0c7221 */ /* 0x000fe20000000000 */
[----:B------:R-:W-:-:S03]  /*0dd0*/  IADD3 R11, PT, PT, -R8, R9, RZ ;  /* 0x00000009080b7210 */ /* 0x000fc60007ffe1ff */
[----:B------:R-:W-:Y:S01]  /*0de0*/  FADD R6, R25, R12 ;  /* 0x0000000c19067221 */ /* 0x000fe20000000000 */
[----:B------:R-:W-:-:S03]  /*0df0*/  ISETP.GT.AND P2, PT, R11, R2, PT ;  /* 0x000000020b00720c */ /* 0x000fc60003f44270 */
[----:B------:R-:W-:-:S04]  /*0e00*/  FADD R11, -R25, R6 ;  /* 0x00000006190b7221 */ /* 0x000fc80000000100 */
[----:B------:R-:W-:-:S06]  /*0e10*/  FADD R11, R12, -R11 ;  /* 0x8000000b0c0b7221 */ /* 0x000fcc0000000000 */
[----:B------:R-:W-:Y:S05]  /*0e20*/  @P2 BRA `(.L_x_165) ;  /* 0x0000000000342947 */ /* 0x000fea0003800000 */
[----:B------:R-:W-:-:S04]  /*0e30*/  FADD R21, R0, R13 ;  /* 0x0000000d00157221 */ /* 0x000fc80000000000 */
        /* <DEDUP_REMOVED lines=8> */
[----:B------:R-:W-:-:S04]  /*0ec0*/  FADD R7, R7, R2 ;  /* 0x0000000207077221 */ /* 0x000fc80000000000 */
[----:B------:R-:W-:-:S04]  /*0ed0*/  FADD R0, R12, R7 ;  /* 0x000000070c007221 */ /* 0x000fc80000000000 */
[----:B------:R-:W-:-:S04]  /*0ee0*/  FADD R12, -R12, R0 ;  /* 0x000000000c0c7221 */ /* 0x000fc80000000100 */
[----:B------:R-:W-:-:S07]  /*0ef0*/  FADD R7, R7, -R12 ;  /* 0x8000000c07077221 */ /* 0x000fce0000000000 */
.L_x_165:
[----:B------:R-:W-:Y:S05]  /*0f00*/  BSYNC.RECONVERGENT B2 ;  /* 0x0000000000027941 */ /* 0x000fea0003800200 */
.L_x_164:
[----:B------:R-:W-:Y:S04]  /*0f10*/  BSSY.RECONVERGENT B2, `(.L_x_166) ;  /* 0x0000007000027945 */ /* 0x000fe80003800200 */
[----:B------:R-:W-:Y:S05]  /*0f20*/  @P3 BRA `(.L_x_167) ;  /* 0x0000000000143947 */ /* 0x000fea0003800000 */
[----:B------:R-:W-:-:S04]  /*0f30*/  IADD3 R2, P2, PT, R18, UR11, RZ ;  /* 0x0000000b12027c10 */ /* 0x000fc8000ff5e0ff */
[----:B-1----:R-:W-:Y:S02]  /*0f40*/  LEA.HI.X.SX32 R13, R18, R15, 0x1, P2 ;  /* 0x0000000f120d7211 */ /* 0x002fe400010f0eff */
[----:B------:R-:W-:-:S04]  /*0f50*/  LEA R12, P2, R2, UR8, 0x2 ;  /* 0x00000008020c7c11 */ /* 0x000fc8000f8410ff */
[----:B------:R-:W-:-:S05]  /*0f60*/  LEA.HI.X R13, R2, UR9, R13, 0x2, P2 ;  /* 0x00000009020d7c11 */ /* 0x000fca00090f140d */
[----:B------:R0:W5:Y:S04]  /*0f70*/  LDG.E.CONSTANT R24, desc[UR6][R12.64+0x4] ;  /* 0x000004060c187981 */ /* 0x000168000c1e9900 */
.L_x_167:
[----:B------:R-:W-:Y:S05]  /*0f80*/  BSYNC.RECONVERGENT B2 ;  /* 0x0000000000027941 */ /* 0x000fea0003800200 */
.L_x_166:
[----:B------:R-:W-:Y:S05]  /*0f90*/  BRA.DIV UR4, `(.L_x_168) ;  /* 0x0000002e04787947 */ /* 0x000fea000b800000 */
[----:B-----5:R2:W3:Y:S02]  /*0fa0*/  SHFL.IDX PT, R2, R24, RZ, 0x1f ;  /* 0x00001fff18027589 */ /* 0x0204e400000e0000 */
.L_x_260:
[----:B------:R-:W-:Y:S01]  /*0fb0*/  ISETP.GE.OR P2, PT, R20, R9, !P4 ;  /* 0x000000091400720c */ /* 0x000fe20006746670 */
[----:B------:R-:W-:Y:S01]  /*0fc0*/  BSSY.RECONVERGENT B2, `(.L_x_169) ;  /* 0x0000020000027945 */ /* 0x000fe20003800200 */
[----:B--2---:R-:W-:-:S11]  /*0fd0*/  HFMA2 R24, -RZ, RZ, 0, 0 ;  /* 0x00000000ff187431 */ /* 0x004fd600000001ff */
[----:B------:R-:W-:Y:S05]  /*0fe0*/  @P2 BRA `(.L_x_170) ;  /* 0x0000000000742947 */ /* 0x000fea0003800000 */
[----:B01-3--:R-:W-:-:S04]  /*0ff0*/  FADD R13, R6, R2 ;  /* 0x00000002060d7221 */ /* 0x00bfc80000000000 */
        /* <DEDUP_REMOVED lines=28> */
.L_x_170:
[----:B------:R-:W-:Y:S05]  /*11c0*/  BSYNC.RECONVERGENT B2 ;  /* 0x0000000000027941 */ /* 0x000fea0003800200 */
.L_x_169:
[----:B------:R-:W-:Y:S04]  /*11d0*/  BSSY.RECONVERGENT B2, `(.L_x_171) ;  /* 0x0000007000027945 */ /* 0x000fe80003800200 */
[----:B------:R-:W-:Y:S05]  /*11e0*/  @P3 BRA `(.L_x_172) ;  /* 0x0000000000143947 */ /* 0x000fea0003800000 */
[----:B---3--:R-:W-:-:S04]  /*11f0*/  IADD3 R2, P2, PT, R18, UR11, RZ ;  /* 0x0000000b12027c10 */ /* 0x008fc8000ff5e0ff */
[----:B01----:R-:W-:Y:S02]  /*1200*/  LEA.HI.X.SX32 R13, R18, R15, 0x1, P2 ;  /* 0x0000000f120d7211 */ /* 0x003fe400010f0eff */
[----:B------:R-:W-:-:S04]  /*1210*/  LEA R12, P2, R2, UR8, 0x2 ;  /* 0x00000008020c7c11 */ /* 0x000fc8000f8410ff */
[----:B------:R-:W-:-:S05]  /*1220*/  LEA.HI.X R13, R2, UR9, R13, 0x2, P2 ;  /* 0x00000009020d7c11 */ /* 0x000fca00090f140d */
[----:B------:R2:W5:Y:S04]  /*1230*/  LDG.E.CONSTANT R24, desc[UR6][R12.64+0x8] ;  /* 0x000008060c187981 */ /* 0x000568000c1e9900 */
.L_x_172:
[----:B------:R-:W-:Y:S05]  /*1240*/  BSYNC.RECONVERGENT B2 ;  /* 0x0000000000027941 */ /* 0x000fea0003800200 */
.L_x_171:
[----:B------:R-:W-:Y:S05]  /*1250*/  BRA.DIV UR4, `(.L_x_173) ;  /* 0x0000002a04e87947 */ /* 0x000fea000b800000 */
[----:B012--5:R0:W1:Y:S02]  /*1260*/  SHFL.IDX PT, R13, R24, RZ, 0x1f ;  /* 0x00001fff180d7589 */ /* 0x02706400000e0000 */
.L_x_263:
[----:B---3--:R-:W-:Y:S01]  /*1270*/  VIADD R2, R20, 0x1 ;  /* 0x0000000114027836 */ /* 0x008fe20000000000 */
[----:B------:R-:W-:Y:S01]  /*1280*/  BSSY.RECONVERGENT B2, `(.L_x_174) ;  /* 0x0000021000027945 */ /* 0x000fe20003800200 */
[----:B0-----:R-:W-:-:S03]  /*1290*/  MOV R24, RZ ;  /* 0x000000ff00187202 */ /* 0x001fc60000000f00 */
        /* <DEDUP_REMOVED lines=31> */
.L_x_175:
[----:B------:R-:W-:Y:S05]  /*1490*/  BSYNC.RECONVERGENT B2 ;  /* 0x0000000000027941 */ /* 0x000fea0003800200 */
.L_x_174:
[----:B------:R-:W-:Y:S04]  /*14a0*/  BSSY.RECONVERGENT B2, `(.L_x_176) ;  /* 0x0000007000027945 */ /* 0x000fe80003800200 */
[----:B------:R-:W-:Y:S05]  /*14b0*/  @P3 BRA `(.L_x_177) ;  /* 0x0000000000143947 */ /* 0x000fea0003800000 */
[----:B------:R-:W-:-:S04]  /*14c0*/  IADD3 R2, P2, PT, R18, UR11, RZ ;  /* 0x0000000b12027c10 */ /* 0x000fc8000ff5e0ff */
[----:B-1----:R-:W-:Y:S02]  /*14d0*/  LEA.HI.X.SX32 R13, R18, R15, 0x1, P2 ;  /* 0x0000000f120d7211 */ /* 0x002fe400010f0eff */
[----:B------:R-:W-:-:S04]  /*14e0*/  LEA R12, P2, R2, UR8, 0x2 ;  /* 0x00000008020c7c11 */ /* 0x000fc8000f8410ff */
[----:B------:R-:W-:-:S05]  /*14f0*/  LEA.HI.X R13, R2, UR9, R13, 0x2, P2 ;  /* 0x00000009020d7c11 */ /* 0x000fca00090f140d */
[----:B------:R0:W5:Y:S04]  /*1500*/  LDG.E.CONSTANT R24, desc[UR6][R12.64+0xc] ;  /* 0x00000c060c187981 */ /* 0x000168000c1e9900 */
.L_x_177:
[----:B------:R-:W-:Y:S05]  /*1510*/  BSYNC.RECONVERGENT B2 ;  /* 0x0000000000027941 */ /* 0x000fea0003800200 */
.L_x_176:
[----:B------:R-:W-:Y:S05]  /*1520*/  BRA.DIV UR4, `(.L_x_178) ;  /* 0x0000002a04587947 */ /* 0x000fea000b800000 */
[----:B-----5:R2:W3:Y:S02]  /*1530*/  SHFL.IDX PT, R2, R24, RZ, 0x1f ;  /* 0x00001fff18027589 */ /* 0x0204e400000e0000 */
.L_x_266:
[----:B0-----:R-:W-:Y:S01]  /*1540*/  IADD3 R12, PT, PT, R20, 0x2, RZ ;  /* 0x00000002140c7810 */ /* 0x001fe20007ffe0ff */
[----:B------:R-:W-:Y:S03]  /*1550*/  BSSY.RECONVERGENT B2, `(.L_x_179) ;  /* 0x0000020000027945 */ /* 0x000fe60003800200 */
[----:B------:R-:W-:-:S13]  /*1560*/  ISETP.GE.OR P2, PT, R12, R9, !P4 ;  /* 0x000000090c00720c */ /* 0x000fda0006746670 */
[----:B------:R-:W-:Y:S05]  /*1570*/  @P2 BRA `(.L_x_180) ;  /* 0x0000000000742947 */ /* 0x000fea0003800000 */
[----:B-1-3--:R-:W-:-:S04]  /*1580*/  FADD R13, R6, R2 ;  /* 0x00000002060d7221 */ /* 0x00afc80000000000 */
[----:B------:R-:W-:-:S04]  /*1590*/  FADD R21, -R6, R13 ;  /* 0x0000000d06157221 */ /* 0x000fc80000000100 */
[--C-:B------:R-:W-:Y:S01]  /*15a0*/  FADD R25, R13, -R21.reuse ;  /* 0x800000150d197221 */ /* 0x100fe20000000000 */
[----:B--2---:R-:W-:-:S03]  /*15b0*/  FADD R24, R2, -R21 ;  /* 0x8000001502187221 */ /* 0x004fc60000000000 */
[----:B------:R-:W-:-:S04]  /*15c0*/  FADD R25, R6, -R25 ;  /* 0x8000001906197221 */ /* 0x000fc80000000000 */
[----:B------:R-:W-:-:S04]  /*15d0*/  FADD R24, R25, R24 ;  /* 0x0000001819187221 */ /* 0x000fc80000000000 */
[----:B------:R-:W-:-:S04]  /*15e0*/  FADD R21, R13, R24 ;  /* 0x000000180d157221 */ /* 0x000fc80000000000 */
[----:B------:R-:W-:-:S04]  /*15f0*/  FADD R13, -R13, R21 ;  /* 0x000000150d0d7221 */ /* 0x000fc80000000100 */
[----:B------:R-:W-:-:S04]  /*1600*/  FADD R24, R24, -R13 ;  /* 0x8000000d18187221 */ /* 0x000fc80000000000 */
[----:B------:R-:W-:Y:S01]  /*1610*/  FADD R24, R11, R24 ;  /* 0x000000180b187221 */ /* 0x000fe20000000000 */
[----:B------:R-:W-:-:S03]  /*1620*/  IMAD.IADD R11, R9, 0x1, -R8 ;  /* 0x00000001090b7824 */ /* 0x000fc600078e0a08 */
[----:B------:R-:W-:Y:S02]  /*1630*/  FADD R6, R21, R24 ;  /* 0x0000001815067221 */ /* 0x000fe40000000000 */
[----:B------:R-:W-:Y:S02]  /*1640*/  ISETP.GT.AND P2, PT, R11, R12, PT ;  /* 0x0000000c0b00720c */ /* 0x000fe40003f44270 */
[----:B------:R-:W-:-:S04]  /*1650*/  FADD R11, -R21, R6 ;  /* 0x00000006150b7221 */ /* 0x000fc80000000100 */
[----:B------:R-:W-:-:S07]  /*1660*/  FADD R11, R24, -R11 ;  /* 0x8000000b180b7221 */ /* 0x000fce0000000000 */
        /* <DEDUP_REMOVED lines=14> */
.L_x_180:
[----:B------:R-:W-:Y:S05]  /*1750*/  BSYNC.RECONVERGENT B2 ;  /* 0x0000000000027941 */ /* 0x000fea0003800200 */
.L_x_179:
[----:B------:R-:W-:Y:S02]  /*1760*/  IADD3 R18, PT, PT, R18, 0x4, RZ ;  /* 0x0000000412127810 */ /* 0x000fe40007ffe0ff */
[----:B------:R-:W-:Y:S02]  /*1770*/  IADD3 R20, PT, PT, R20, 0x4, RZ ;  /* 0x0000000414147810 */ /* 0x000fe40007ffe0ff */
[----:B------:R-:W-:Y:S01]  /*1780*/  IADD3 R17, PT, PT, R17, 0x4, RZ ;  /* 0x0000000411117810 */ /* 0x000fe20007ffe0ff */
[----:B------:R-:W-:Y:S06]  /*1790*/  @P5 BRA `(.L_x_181) ;  /* 0xfffffff4002c5947 */ /* 0x000fec000383ffff */
.L_x_162:
[----:B------:R-:W-:Y:S05]  /*17a0*/  BSYNC B0 ;  /* 0x0000000000007941 */ /* 0x000fea0003800000 */
.L_x_161:
[----:B------:R-:W-:-:S13]  /*17b0*/  ISETP.NE.AND P2, PT, R14, RZ, PT ;  /* 0x000000ff0e00720c */ /* 0x000fda0003f45270 */
[----:B------:R-:W-:Y:S05]  /*17c0*/  @!P2 BRA `(.L_x_160) ;  /* 0x0000000000c0a947 */ /* 0x000fea0003800000 */
[----:B-1----:R-:W0:Y:S01]  /*17d0*/  LDC.64 R12, c[0x0][0x380] ;  /* 0x0000e000ff0c7b82 */ /* 0x002e220000000a00 */
[----:B------:R-:W1:Y:S01]  /*17e0*/  LDCU UR10, c[0x0][0x38c] ;  /* 0x00007180ff0a77ac */ /* 0x000e620008000800 */
[----:B------:R-:W-:Y:S01]  /*17f0*/  IMAD.MOV R17, RZ, RZ, -R14 ;  /* 0x000000ffff117224 */ /* 0x000fe200078e0a0e */
[----:B-1----:R-:W-:-:S07]  /*1800*/  IADD3 R19, PT, PT, R16, UR10, RZ ;  /* 0x0000000a10137c10 */ /* 0x002fce000fffe0ff */
.L_x_185:
[----:B------:R-:W-:Y:S01]  /*1810*/  ISETP.NE.AND P2, PT, R23, RZ, PT ;  /* 0x000000ff1700720c */ /* 0x000fe20003f45270 */
[----:B-12---:R-:W-:Y:S02]  /*1820*/  HFMA2 R24, -RZ, RZ, 0, 0 ;  /* 0x00000000ff187431 */ /* 0x006fe400000001ff */
[----:B0-----:R-:W-:-:S10]  /*1830*/  IMAD.WIDE R14, R19, 0x4, R12 ;  /* 0x00000004130e7825 */ /* 0x001fd400078e020c */
[----:B------:R0:W5:Y:S01]  /*1840*/  @!P2 LDG.E.CONSTANT R24, desc[UR6][R14.64] ;  /* 0x000000060e18a981 */ /* 0x000162000c1e9900 */
[----:B------:R-:W-:-:S04]  /*1850*/  IADD3 R17, PT, PT, R17, 0x1, RZ ;  /* 0x0000000111117810 */ /* 0x000fc80007ffe0ff */
[----:B------:R-:W-:Y:S01]  /*1860*/  ISETP.NE.AND P3, PT, R17, RZ, PT ;  /* 0x000000ff1100720c */ /* 0x000fe20003f65270 */
[----:B------:R-:W-:-:S12]  /*1870*/  BRA.DIV UR4, `(.L_x_182) ;  /* 0x0000002604a47947 */ /* 0x000fd8000b800000 */
[----:B---3-5:R1:W2:Y:S02]  /*1880*/  SHFL.IDX PT, R2, R24, RZ, 0x1f ;  /* 0x00001fff18027589 */ /* 0x0282a400000e0000 */
.L_x_269:
[----:B------:R-:W-:Y:S01]  /*1890*/  ISETP.GE.OR P2, PT, R16, R9, !P4 ;  /* 0x000000091000720c */ /* 0x000fe20006746670 */
[----:B------:R-:W-:-:S12]  /*18a0*/  BSSY.RECONVERGENT B0, `(.L_x_183) ;  /* 0x000001f000007945 */ /* 0x000fd80003800200 */
[----:B------:R-:W-:Y:S05]  /*18b0*/  @P2 BRA `(.L_x_184) ;  /* 0x0000000000742947 */ /* 0x000fea0003800000 */
[----:B0-2---:R-:W-:-:S04]  /*18c0*/  FADD R15, R6, R2 ;  /* 0x00000002060f7221 */ /* 0x005fc80000000000 */
[----:B------:R-:W-:-:S04]  /*18d0*/  FADD R14, -R6, R15 ;  /* 0x0000000f060e7221 */ /* 0x000fc80000000100 */
[--C-:B------:R-:W-:Y:S01]  /*18e0*/  FADD R21, R15, -R14.reuse ;  /* 0x8000000e0f157221 */ /* 0x100fe20000000000 */
[----:B------:R-:W-:-:S03]  /*18f0*/  FADD R14, R2, -R14 ;  /* 0x8000000e020e7221 */ /* 0x000fc60000000000 */
[----:B------:R-:W-:-:S04]  /*1900*/  FADD R21, R6, -R21 ;  /* 0x8000001506157221 */ /* 0x000fc80000000000 */
[----:B------:R-:W-:-:S04]  /*1910*/  FADD R14, R21, R14 ;  /* 0x0000000e150e7221 */ /* 0x000fc80000000000 */
[----:B------:R-:W-:-:S04]  /*1920*/  FADD R18, R15, R14 ;  /* 0x0000000e0f127221 */ /* 0x000fc80000000000 */
[----:B------:R-:W-:-:S04]  /*1930*/  FADD R15, -R15, R18 ;  /* 0x000000120f0f7221 */ /* 0x000fc80000000100 */
[----:B------:R-:W-:Y:S01]  /*1940*/  FADD R14, R14, -R15 ;  /* 0x8000000f0e0e7221 */ /* 0x000fe20000000000 */
[----:B------:R-:W-:-:S03]  /*1950*/  IMAD.IADD R15, R9, 0x1, -R8 ;  /* 0x00000001090f7824 */ /* 0x000fc600078e0a08 */
[----:B------:R-:W-:Y:S02]  /*1960*/  FADD R11, R11, R14 ;  /* 0x0000000e0b0b7221 */ /* 0x000fe40000000000 */
[----:B------:R-:W-:Y:S02]  /*1970*/  ISETP.GT.AND P2, PT, R15, R16, PT ;  /* 0x000000100f00720c */ /* 0x000fe40003f44270 */
[----:B------:R-:W-:-:S04]  /*1980*/  FADD R6, R18, R11 ;  /* 0x0000000b12067221 */ /* 0x000fc80000000000 */
[----:B------:R-:W-:-:S04]  /*1990*/  FADD R18, -R18, R6 ;  /* 0x0000000612127221 */ /* 0x000fc80000000100 */
[----:B------:R-:W-:-:S03]  /*19a0*/  FADD R11, R11, -R18 ;  /* 0x800000120b0b7221 */ /* 0x000fc60000000000 */
        /* <DEDUP_REMOVED lines=14> */
.L_x_184:
[----:B------:R-:W-:Y:S05]  /*1a90*/  BSYNC.RECONVERGENT B0 ;  /* 0x0000000000007941 */ /* 0x000fea0003800200 */
.L_x_183:
[----:B------:R-:W-:Y:S02]  /*1aa0*/  IADD3 R16, PT, PT, R16, 0x1, RZ ;  /* 0x0000000110107810 */ /* 0x000fe40007ffe0ff */
[----:B------:R-:W-:Y:S01]  /*1ab0*/  IADD3 R19, PT, PT, R19, 0x1, RZ ;  /* 0x0000000113137810 */ /* 0x000fe20007ffe0ff */
[----:B------:R-:W-:Y:S06]  /*1ac0*/  @P3 BRA `(.L_x_185) ;  /* 0xfffffffc00503947 */ /* 0x000fec000383ffff */
.L_x_160:
[----:B------:R-:W-:Y:S05]  /*1ad0*/  BSYNC B1 ;  /* 0x0000000000017941 */ /* 0x000fea0003800000 */
.L_x_159:
[----:B------:R-:W-:Y:S01]  /*1ae0*/  BSSY.RECONVERGENT B1, `(.L_x_186) ;  /* 0x000004e000017945 */ /* 0x000fe20003800200 */
[----:B------:R-:W-:Y:S02]  /*1af0*/  CS2R R20, SRZ ;  /* 0x0000000000147805 */ /* 0x000fe4000001ff00 */
[----:B------:R-:W-:Y:S02]  /*1b00*/  CS2R R18, SRZ ;  /* 0x0000000000127805 */ /* 0x000fe4000001ff00 */
[----:B------:R-:W-:Y:S02]  /*1b10*/  CS2R R16, SRZ ;  /* 0x0000000000107805 */ /* 0x000fe4000001ff00 */
[----:B------:R-:W-:Y:S01]  /*1b20*/  MOV R12, RZ ;  /* 0x000000ff000c7202 */ /* 0x000fe20000000f00 */
[----:B------:R-:W-:Y:S06]  /*1b30*/  @!P4 BRA `(.L_x_187) ;  /* 0x000000040020c947 */ /* 0x000fec0003800000 */
[----:B------:R-:W-:Y:S01]  /*1b40*/  I2FP.F32.U32 R12, R8 ;  /* 0x00000008000c7245 */ /* 0x000fe20000201000 */
[----:B------:R-:W-:Y:S04]  /*1b50*/  BSSY.RECONVERGENT B2, `(.L_x_188) ;  /* 0x000000d000027945 */ /* 0x000fe80003800200 */
[----:B--23--:R-:W-:-:S05]  /*1b60*/  VIADD R2, R12, 0x1800000 ;  /* 0x018000000c027836 */ /* 0x00cfca0000000000 */
[----:B------:R-:W-:-:S04]  /*1b70*/  LOP3.LUT R2, R2, 0x7f800000, RZ, 0xc0, !PT ;  /* 0x7f80000002027812 */ /* 0x000fc800078ec0ff */
[----:B------:R-:W-:-:S13]  /*1b80*/  ISETP.GT.U32.AND P2, PT, R2, 0x1ffffff, PT ;  /* 0x01ffffff0200780c */ /* 0x000fda0003f44070 */
[----:B------:R-:W-:Y:S05]  /*1b90*/  @P2 BRA `(.L_x_189) ;  /* 0x0000000000102947 */ /* 0x000fea0003800000 */
[----:B------:R-:W-:Y:S02]  /*1ba0*/  MOV R2, R12 ;  /* 0x0000000c00027202 */ /* 0x000fe40000000f00 */
[----:B-1----:R-:W-:-:S07]  /*1bb0*/  MOV R24, 0x1bd0 ;  /* 0x00001bd000187802 */ /* 0x002fce0000000f00 */
[----:B0-----:R-:W-:Y:S05]  /*1bc0*/  CALL.REL.NOINC `($__internal_4_$__cuda_sm20_rcp_rn_f32_slowpath) ;  /* 0x0000002800e47944 */ /* 0x001fea0003c00000 */
[----:B------:R-:W-:Y:S05]  /*1bd0*/  BRA `(.L_x_190) ;  /* 0x0000000000107947 */ /* 0x000fea0003800000 */
.L_x_189:
[----:B------:R-:W2:Y:S02]  /*1be0*/  MUFU.RCP R29, R12 ;  /* 0x0000000c001d7308 */ /* 0x000ea40000001000 */
[----:B--2---:R-:W-:-:S04]  /*1bf0*/  FFMA R2, R12, R29, -1 ;  /* 0xbf8000000c027423 */ /* 0x004fc8000000001d */
[----:B------:R-:W-:-:S04]  /*1c00*/  FADD.FTZ R2, -R2, -RZ ;  /* 0x800000ff02027221 */ /* 0x000fc80000010100 */
[----:B------:R-:W-:-:S07]  /*1c10*/  FFMA R29, R29, R2, R29 ;  /* 0x000000021d1d7223 */ /* 0x000fce000000001d */
.L_x_190:
[----:B------:R-:W-:Y:S05]  /*1c20*/  BSYNC.RECONVERGENT B2 ;  /* 0x0000000000027941 */ /* 0x000fea0003800200 */
.L_x_188:
[----:B------:R-:W-:Y:S01]  /*1c30*/  I2FP.F32.U32 R2, R9 ;  /* 0x0000000900027245 */ /* 0x000fe20000201000 */
[----:B------:R-:W-:Y:S01]  /*1c40*/  FADD R7, R0, R7 ;  /* 0x0000000700077221 */ /* 0x000fe20000000000 */
[----:B------:R-:W-:Y:S02]  /*1c50*/  BSSY.RECONVERGENT B2, `(.L_x_191) ;  /* 0x000000f000027945 */ /* 0x000fe40003800200 */
[----:B-1----:R-:W-:Y:S01]  /*1c60*/  IADD3 R13, PT, PT, R2, 0x1800000, RZ ;  /* 0x01800000020d7810 */ /* 0x002fe20007ffe0ff */
[----:B------:R-:W-:-:S03]  /*1c70*/  FMUL R20, R7, R29 ;  /* 0x0000001d07147220 */ /* 0x000fc60000400000 */
[----:B------:R-:W-:Y:S01]  /*1c80*/  LOP3.LUT R13, R13, 0x7f800000, RZ, 0xc0, !PT ;  /* 0x7f8000000d0d7812 */ /* 0x000fe200078ec0ff */
[----:B------:R-:W-:-:S03]  /*1c90*/  FFMA R7, R12, -R20, R7 ;  /* 0x800000140c077223 */ /* 0x000fc60000000007 */
[----:B------:R-:W-:Y:S01]  /*1ca0*/  ISETP.GT.U32.AND P2, PT, R13, 0x1ffffff, PT ;  /* 0x01ffffff0d00780c */ /* 0x000fe20003f44070 */
[----:B------:R-:W-:-:S12]  /*1cb0*/  FFMA R20, R7, R29, R20 ;  /* 0x0000001d07147223 */ /* 0x000fd80000000014 */
[----:B------:R-:W-:Y:S05]  /*1cc0*/  @P2 BRA `(.L_x_192) ;  /* 0x00000000000c2947 */ /* 0x000fea0003800000 */
[----:B------:R-:W-:-:S07]  /*1cd0*/  MOV R24, 0x1cf0 ;  /* 0x00001cf000187802 */ /* 0x000fce0000000f00 */
[----:B0-----:R-:W-:Y:S05]  /*1ce0*/  CALL.REL.NOINC `($__internal_4_$__cuda_sm20_rcp_rn_f32_slowpath) ;  /* 0x00000028009c7944 */ /* 0x001fea0003c00000 */
[----:B------:R-:W-:Y:S05]  /*1cf0*/  BRA `(.L_x_193) ;  /* 0x0000000000107947 */ /* 0x000fea0003800000 */
.L_x_192:
[----:B------:R-:W1:Y:S02]  /*1d00*/  MUFU.RCP R29, R2 ;  /* 0x00000002001d7308 */ /* 0x000e640000001000 */
[----:B-1----:R-:W-:-:S04]  /*1d10*/  FFMA R0, R2, R29, -1 ;  /* 0xbf80000002007423 */ /* 0x002fc8000000001d */
[----:B------:R-:W-:-:S04]  /*1d20*/  FADD.FTZ R0, -R0, -RZ ;  /* 0x800000ff00007221 */ /* 0x000fc80000010100 */
[----:B------:R-:W-:-:S07]  /*1d30*/  FFMA R29, R29, R0, R29 ;  /* 0x000000001d1d7223 */ /* 0x000fce000000001d */
.L_x_193:
[----:B------:R-:W-:Y:S05]  /*1d40*/  BSYNC.RECONVERGENT B2 ;  /* 0x0000000000027941 */ /* 0x000fea0003800200 */
.L_x_191:
[----:B------:R-:W-:Y:S01]  /*1d50*/  IADD3 R0, PT, PT, R8, 0x1, RZ ;  /* 0x0000000108007810 */ /* 0x000fe20007ffe0ff */
[----:B------:R-:W-:Y:S01]  /*1d60*/  FADD R11, R6, R11 ;  /* 0x0000000b060b7221 */ /* 0x000fe20000000000 */
[----:B------:R-:W-:Y:S01]  /*1d70*/  IMAD.MOV.U32 R6, RZ, RZ, 0x40000000 ;  /* 0x40000000ff067424 */ /* 0x000fe200078e00ff */
[----:B------:R-:W-:Y:S01]  /*1d80*/  BSSY.RECONVERGENT B0, `(.L_x_194) ;  /* 0x0000010000007945 */ /* 0x000fe20003800200 */
[----:B------:R-:W-:Y:S01]  /*1d90*/  I2FP.F32.U32 R7, R0 ;  /* 0x0000000000077245 */ /* 0x000fe20000201000 */
[----:B------:R-:W-:-:S03]  /*1da0*/  FMUL R12, R11, R29 ;  /* 0x0000001d0b0c7220 */ /* 0x000fc60000400000 */
[----:B------:R-:W1:Y:S01]  /*1db0*/  MUFU.RCP R0, R7 ;  /* 0x0000000700007308 */ /* 0x000e620000001000 */
[----:B------:R-:W-:-:S04]  /*1dc0*/  FFMA R11, R2, -R12, R11 ;  /* 0x8000000c020b7223 */ /* 0x000fc8000000000b */
[----:B------:R-:W-:-:S03]  /*1dd0*/  FFMA R19, R11, R29, R12 ;  /* 0x0000001d0b137223 */ /* 0x000fc6000000000c */
[----:B------:R-:W2:Y:S01]  /*1de0*/  FCHK P2, R6, R7 ;  /* 0x0000000706007302 */ /* 0x000ea20000040000 */
[----:B-1----:R-:W-:-:S04]  /*1df0*/  FFMA R13, -R7, R0, 1 ;  /* 0x3f800000070d7423 */ /* 0x002fc80000000100 */
[----:B------:R-:W-:-:S04]  /*1e00*/  FFMA R0, R0, R13, R0 ;  /* 0x0000000d00007223 */ /* 0x000fc80000000000 */
[----:B------:R-:W-:-:S04]  /*1e10*/  FFMA R13, R0, 2, RZ ;  /* 0x40000000000d7823 */ /* 0x000fc800000000ff */
[----:B------:R-:W-:-:S04]  /*1e20*/  FFMA R2, -R7, R13, 2 ;  /* 0x4000000007027423 */ /* 0x000fc8000000010d */
[----:B------:R-:W-:Y:S01]  /*1e30*/  FFMA R18, R0, R2, R13 ;  /* 0x0000000200127223 */ /* 0x000fe2000000000d */
[----:B--2---:R-:W-:Y:S06]  /*1e40*/  @!P2 BRA `(.L_x_195) ;  /* 0x00000000000ca947 */ /* 0x004fec0003800000 */
[----:B------:R-:W-:-:S07]  /*1e50*/  MOV R2, 0x1e70 ;  /* 0x00001e7000027802 */ /* 0x000fce0000000f00 */
[----:B0-----:R-:W-:Y:S05]  /*1e60*/  CALL.REL.NOINC `($__internal_5_$__cuda_sm3x_div_rn_noftz_f32_slowpath) ;  /* 0x0000002c000c7944 */ /* 0x001fea0003c00000 */
[----:B------:R-:W-:-:S07]  /*1e70*/  MOV R18, R0 ;  /* 0x0000000000127202 */ /* 0x000fce0000000f00 */
.L_x_195:
[----:B------:R-:W-:Y:S05]  /*1e80*/  BSYNC.RECONVERGENT B0 ;  /* 0x0000000000007941 */ /* 0x000fea0003800200 */
.L_x_194:
[----:B------:R-:W-:Y:S01]  /*1e90*/  IADD3 R0, PT, PT, R9, 0x1, RZ ;  /* 0x0000000109007810 */ /* 0x000fe20007ffe0ff */
[----:B------:R-:W-:Y:S01]  /*1ea0*/  BSSY.RECONVERGENT B0, `(.L_x_196) ;  /* 0x000000e000007945 */ /* 0x000fe20003800200 */
[----:B------:R-:W-:Y:S02]  /*1eb0*/  FADD R17, -R18, 1 ;  /* 0x3f80000012117421 */ /* 0x000fe40000000100 */
[----:B------:R-:W-:-:S04]  /*1ec0*/  I2FP.F32.U32 R7, R0 ;  /* 0x0000000000077245 */ /* 0x000fc80000201000 */
[----:B------:R-:W1:Y:S08]  /*1ed0*/  MUFU.RCP R0, R7 ;  /* 0x0000000700007308 */ /* 0x000e700000001000 */
        /* <DEDUP_REMOVED lines=10> */
.L_x_197:
[----:B------:R-:W-:Y:S05]  /*1f80*/  BSYNC.RECONVERGENT B0 ;  /* 0x0000000000007941 */ /* 0x000fea0003800200 */
.L_x_196:
[----:B------:R-:W1:Y:S01]  /*1f90*/  LDCU UR10, c[0x0][0x388] ;  /* 0x00007100ff0a77ac */ /* 0x000e620008000800 */
[----:B------:R-:W-:Y:S01]  /*1fa0*/  FADD R12, -R16, 1 ;  /* 0x3f800000100c7421 */ /* 0x000fe20000000100 */
[----:B-1----:R-:W-:-:S07]  /*1fb0*/  IMAD R21, R10, UR10, RZ ;  /* 0x0000000a0a157c24 */ /* 0x002fce000f8e02ff */
.L_x_187:
[----:B------:R-:W-:Y:S05]  /*1fc0*/  BSYNC.RECONVERGENT B1 ;  /* 0x0000000000017941 */ /* 0x000fea0003800200 */
.L_x_186:
[----:B------:R-:W4:Y:S01]  /*1fd0*/  LDC.64 R6, c[0x0][0x388] ;  /* 0x0000e200ff067b82 */ /* 0x000f220000000a00 */
[----:B------:R-:W-:Y:S01]  /*1fe0*/  VIMNMX R10, PT, PT, R8, R9, PT ;  /* 0x00000009080a7248 */ /* 0x000fe20003fe0100 */
[----:B------:R-:W-:Y:S01]  /*1ff0*/  BSSY B0, `(.L_x_198) ;  /* 0x000009d000007945 */ /* 0x000fe20003800000 */
[----:B------:R-:W-:Y:S01]  /*2000*/  IADD3 R9, PT, PT, R4, -0x1, RZ ;  /* 0xffffffff04097810 */ /* 0x000fe20007ffe0ff */
[----:B------:R-:W-:Y:S01]  /*2010*/  HFMA2 R0, -RZ, RZ, 0, 0 ;  /* 0x00000000ff007431 */ /* 0x000fe200000001ff */
[----:B------:R-:W-:-:S04]  /*2020*/  ISETP.GT.AND P3, PT, R10, RZ, PT ;  /* 0x000000ff0a00720c */ /* 0x000fc80003f64270 */
[----:B-1----:R-:W-:Y:S01]  /*2030*/  SEL R13, R9, RZ, P3 ;  /* 0x000000ff090d7207 */ /* 0x002fe20001800000 */
[----:B----4-:R-:W-:-:S05]  /*2040*/  IMAD.IADD R11, R3, 0x1, R7 ;  /* 0x00000001030b7824 */ /* 0x010fca00078e0207 */
[----:B------:R-:W-:-:S04]  /*2050*/  ISETP.GE.AND P2, PT, R11, R6, PT ;  /* 0x000000060b00720c */ /* 0x000fc80003f46270 */
[----:B------:R-:W-:-:S13]  /*2060*/  ISETP.GE.OR P2, PT, R3, R5, P2 ;  /* 0x000000050300720c */ /* 0x000fda0001746670 */
[----:B------:R-:W-:Y:S05]  /*2070*/  @P2 BRA `(.L_x_199) ;  /* 0x0000000800502947 */ /* 0x000fea0003800000 */
[----:B------:R-:W-:Y:S01]  /*2080*/  VIADDMNMX R5, R5, R7, R6, PT ;  /* 0x0000000705057246 */ /* 0x000fe20003800106 */
[----:B------:R-:W-:Y:S01]  /*2090*/  BSSY B1, `(.L_x_200) ;  /* 0x0000027000017945 */ /* 0x000fe20003800000 */
[----:B------:R-:W-:Y:S02]  /*20a0*/  IMAD.IADD R8, R8, 0x1, R7 ;  /* 0x0000000108087824 */ /* 0x000fe400078e0207 */
[----:B0-----:R-:W-:-:S04]  /*20b0*/  VIADDMNMX R14, R11, 0x1, R5, !PT ;  /* 0x000000010b0e7846 */ /* 0x001fc80007800105 */
[----:B------:R-:W-:-:S04]  /*20c0*/  IADD3 R0, PT, PT, -R11, R14, RZ ;  /* 0x0000000e0b007210 */ /* 0x000fc80007ffe1ff */
[----:B------:R-:W-:Y:S02]  /*20d0*/  LOP3.LUT P2, R15, R0, 0x3, RZ, 0xc0, !PT ;  /* 0x00000003000f7812 */ /* 0x000fe4000784c0ff */
[----:B------:R-:W-:-:S11]  /*20e0*/  MOV R0, RZ ;  /* 0x000000ff00007202 */ /* 0x000fd60000000f00 */
[----:B------:R-:W-:Y:S05]  /*20f0*/  @!P2 BRA `(.L_x_201) ;  /* 0x000000000080a947 */ /* 0x000fea0003800000 */
[----:B------:R-:W-:Y:S02]  /*2100*/  IADD3 R15, PT, PT, -R15, RZ, RZ ;  /* 0x000000ff0f0f7210 */ /* 0x000fe40007ffe1ff */
[----:B------:R-:W-:-:S07]  /*2110*/  MOV R0, RZ ;  /* 0x000000ff00007202 */ /* 0x000fce0000000f00 */
.L_x_205:
[----:B0-----:R-:W0:Y:S01]  /*2120*/  LDC.64 R6, c[0x0][0x380] ;  /* 0x0000e000ff067b82 */ /* 0x001e220000000a00 */
[----:B------:R-:W-:Y:S01]  /*2130*/  ISETP.NE.AND P2, PT, R23, RZ, PT ;  /* 0x000000ff1700720c */ /* 0x000fe20003f45270 */
[----:B-12---:R-:W-:Y:S02]  /*2140*/  IMAD.MOV.U32 R24, RZ, RZ, RZ ;  /* 0x000000ffff187224 */ /* 0x006fe400078e00ff */
[----:B0-----:R-:W-:-:S10]  /*2150*/  IMAD.WIDE R6, R11, 0x4, R6 ;  /* 0x000000040b067825 */ /* 0x001fd400078e0206 */
[----:B------:R0:W5:Y:S01]  /*2160*/  @!P2 LDG.E.CONSTANT R24, desc[UR6][R6.64] ;  /* 0x000000060618a981 */ /* 0x000162000c1e9900 */
[----:B------:R-:W-:-:S04]  /*2170*/  IADD3 R15, PT, PT, R15, 0x1, RZ ;  /* 0x000000010f0f7810 */ /* 0x000fc80007ffe0ff */
[----:B------:R-:W-:Y:S01]  /*2180*/  ISETP.NE.AND P4, PT, R15, RZ, PT ;  /* 0x000000ff0f00720c */ /* 0x000fe20003f85270 */
[----:B------:R-:W-:-:S12]  /*2190*/  BRA.DIV UR4, `(.L_x_202) ;  /* 0x0000001e047c7947 */ /* 0x000fd8000b800000 */
[----:B---3-5:R1:W2:Y:S02]  /*21a0*/  SHFL.IDX PT, R2, R24, RZ, 0x1f ;  /* 0x00001fff18027589 */ /* 0x0282a400000e0000 */
.L_x_272:
[C---:B------:R-:W-:Y:S01]  /*21b0*/  ISETP.GE.AND P2, PT, R11.reuse, R4, PT ;  /* 0x000000040b00720c */ /* 0x040fe20003f46270 */
[----:B------:R-:W-:Y:S03]  /*21c0*/  BSSY.RECONVERGENT B2, `(.L_x_203) ;  /* 0x0000011000027945 */ /* 0x000fe60003800200 */
[----:B------:R-:W-:-:S04]  /*21d0*/  ISETP.LT.OR P2, PT, R11, R8, P2 ;  /* 0x000000080b00720c */ /* 0x000fc80001741670 */
[----:B------:R-:W-:-:S13]  /*21e0*/  ISETP.LE.OR P2, PT, R10, RZ, P2 ;  /* 0x000000ff0a00720c */ /* 0x000fda0001743670 */
[----:B------:R-:W-:Y:S05]  /*21f0*/  @P2 BRA `(.L_x_204) ;  /* 0x0000000000342947 */ /* 0x000fea0003800000 */
[----:B0-----:R-:W-:-:S04]  /*2200*/  FMUL R7, R20, R17 ;  /* 0x0000001114077220 */ /* 0x001fc80000400000 */
[----:B------:R-:W-:-:S04]  /*2210*/  FFMA R25, R20, R17, -R7 ;  /* 0x0000001114197223 */ /* 0x000fc80000000807 */
[----:B------:R-:W-:-:S04]  /*2220*/  FFMA R0, R0, R17, R25 ;  /* 0x0000001100007223 */ /* 0x000fc80000000019 */
[----:B------:R-:W-:-:S04]  /*2230*/  FADD R25, R7, R0 ;  /* 0x0000000007197221 */ /* 0x000fc80000000000 */
[--C-:B--2---:R-:W-:Y:S01]  /*2240*/  FFMA R6, R2, R18, R25.reuse ;  /* 0x0000001202067223 */ /* 0x104fe20000000019 */
[----:B------:R-:W-:-:S03]  /*2250*/  FADD R7, -R7, R25 ;  /* 0x0000001907077221 */ /* 0x000fc60000000100 */
[----:B------:R-:W-:Y:S01]  /*2260*/  FADD R25, -R25, R6 ;  /* 0x0000000619197221 */ /* 0x000fe20000000100 */
[----:B------:R-:W-:-:S03]  /*2270*/  FADD R7, R0, -R7 ;  /* 0x8000000700077221 */ /* 0x000fc60000000000 */
[----:B------:R-:W-:-:S04]  /*2280*/  FFMA R2, R2, R18, -R25 ;  /* 0x0000001202027223 */ /* 0x000fc80000000819 */
[----:B------:R-:W-:-:S04]  /*2290*/  FADD R7, R7, R2 ;  /* 0x0000000207077221 */ /* 0x000fc80000000000 */
[----:B------:R-:W-:-:S04]  /*22a0*/  FADD R20, R6, R7 ;  /* 0x0000000706147221 */ /* 0x000fc80000000000 */
[----:B------:R-:W-:-:S04]  /*22b0*/  FADD R0, -R6, R20 ;  /* 0x0000001406007221 */ /* 0x000fc80000000100 */
[----:B------:R-:W-:-:S07]  /*22c0*/  FADD R0, R7, -R0 ;  /* 0x8000000007007221 */ /* 0x000fce0000000000 */
.L_x_204:
[----:B------:R-:W-:Y:S05]  /*22d0*/  BSYNC.RECONVERGENT B2 ;  /* 0x0000000000027941 */ /* 0x000fea0003800200 */
.L_x_203:
[----:B------:R-:W-:Y:S01]  /*22e0*/  IADD3 R11, PT, PT, R11, 0x1, RZ ;  /* 0x000000010b0b7810 */ /* 0x000fe20007ffe0ff */
[----:B------:R-:W-:Y:S06]  /*22f0*/  @P4 BRA `(.L_x_205) ;  /* 0xfffffffc00884947 */ /* 0x000fec000383ffff */
.L_x_201:
[----:B------:R-:W-:Y:S05]  /*2300*/  BSYNC B1 ;  /* 0x0000000000017941 */ /* 0x000fea0003800000 */
.L_x_200:
[----:B------:R-:W4:Y:S02]  /*2310*/  LDCU UR10, c[0x0][0x38c] ;  /* 0x00007180ff0a77ac */ /* 0x000f240008000800 */
[----:B----4-:R-:W-:-:S04]  /*2320*/  IADD3 R3, PT, PT, R3, UR10, -R14 ;  /* 0x0000000a03037c10 */ /* 0x010fc8000fffe80e */
[----:B------:R-:W-:-:S13]  /*2330*/  ISETP.GT.U32.AND P2, PT, R3, -0x4, PT ;  /* 0xfffffffc0300780c */ /* 0x000fda0003f44070 */
[----:B------:R-:W-:Y:S05]  /*2340*/  @P2 BRA `(.L_x_199) ;  /* 0x00000004009c2947 */ /* 0x000fea0003800000 */
[----:B------:R-:W-:Y:S02]  /*2350*/  ISETP.NE.AND P4, PT, R23, RZ, PT ;  /* 0x000000ff1700720c */ /* 0x000fe40003f85270 */
[----:B------:R-:W-:-:S11]  /*2360*/  IADD3 R11, PT, PT, R11, 0x1, RZ ;  /* 0x000000010b0b7810 */ /* 0x000fd60007ffe0ff */
.L_x_215:
[----:B0-----:R-:W0:Y:S01]  /*2370*/  LDC.64 R6, c[0x0][0x380] ;  /* 0x0000e000ff067b82 */ /* 0x001e220000000a00 */
[----:B-12---:R-:W-:Y:S02]  /*2380*/  HFMA2 R24, -RZ, RZ, 0, 0 ;  /* 0x00000000ff187431 */ /* 0x006fe400000001ff */
[----:B------:R-:W-:-:S04]  /*2390*/  VIADD R3, R11, 0xffffffff ;  /* 0xffffffff0b037836 */ /* 0x000fc80000000000 */
[----:B0-----:R-:W-:-:S05]  /*23a0*/  IMAD.WIDE R6, R3, 0x4, R6 ;  /* 0x0000000403067825 */ /* 0x001fca00078e0206 */
[----:B------:R0:W5:Y:S01]  /*23b0*/  @!P4 LDG.E.CONSTANT R24, desc[UR6][R6.64] ;  /* 0x000000060618c981 */ /* 0x000162000c1e9900 */
[----:B------:R-:W-:Y:S05]  /*23c0*/  BRA.DIV UR4, `(.L_x_206) ;  /* 0x0000001e04107947 */ /* 0x000fea000b800000 */
[----:B------:R-:W-:-:S13]  /*23d0*/  ISETP.NE.AND P4, PT, R23, RZ, PT ;  /* 0x000000ff1700720c */ /* 0x000fda0003f85270 */
[----:B------:R-:W2:Y:S01]  /*23e0*/  @!P4 LDG.E.CONSTANT R28, desc[UR6][R6.64+0x4] ;  /* 0x00000406061cc981 */ /* 0x000ea2000c1e9900 */
[C---:B------:R-:W-:Y:S02]  /*23f0*/  ISETP.GE.AND P2, PT, R3.reuse, R4, PT ;  /* 0x000000040300720c */ /* 0x040fe40003f46270 */
[----:B------:R-:W-:Y:S02]  /*2400*/  MOV R27, RZ ;  /* 0x000000ff001b7202 */ /* 0x000fe40000000f00 */
[----:B------:R-:W-:Y:S02]  /*2410*/  ISETP.LT.OR P2, PT, R3, R8, P2 ;  /* 0x000000080300720c */ /* 0x000fe40001741670 */
[----:B-----5:R-:W3:Y:S02]  /*2420*/  SHFL.IDX PT, R3, R24, RZ, 0x1f ;  /* 0x00001fff18037589 */ /* 0x020ee400000e0000 */
[----:B------:R-:W-:-:S13]  /*2430*/  ISETP.LE.OR P2, PT, R10, RZ, P2 ;  /* 0x000000ff0a00720c */ /* 0x000fda0001743670 */
[----:B------:R-:W-:-:S04]  /*2440*/  @!P2 FMUL R15, R20, R17 ;  /* 0x00000011140fa220 */ /* 0x000fc80000400000 */
[----:B------:R-:W-:-:S04]  /*2450*/  @!P2 FFMA R25, R20, R17, -R15 ;  /* 0x000000111419a223 */ /* 0x000fc8000000080f */
[----:B------:R-:W-:-:S04]  /*2460*/  @!P2 FFMA R26, R0, R17, R25 ;  /* 0x00000011001aa223 */ /* 0x000fc80000000019 */
[----:B------:R-:W-:-:S04]  /*2470*/  @!P2 FADD R14, R15, R26 ;  /* 0x0000001a0f0ea221 */ /* 0x000fc80000000000 */
[--C-:B---3--:R-:W-:Y:S01]  /*2480*/  @!P2 FFMA R2, R3, R18, R14.reuse ;  /* 0x000000120302a223 */ /* 0x108fe2000000000e */
[----:B------:R-:W-:-:S03]  /*2490*/  @!P2 FADD R15, -R15, R14 ;  /* 0x0000000e0f0fa221 */ /* 0x000fc60000000100 */
[----:B------:R-:W-:Y:S01]  /*24a0*/  @!P2 FADD R14, -R14, R2 ;  /* 0x000000020e0ea221 */ /* 0x000fe20000000100 */
[----:B------:R-:W-:-:S03]  /*24b0*/  @!P2 FADD R15, R26, -R15 ;  /* 0x8000000f1a0fa221 */ /* 0x000fc60000000000 */
[----:B------:R-:W-:-:S04]  /*24c0*/  @!P2 FFMA R14, R3, R18, -R14 ;  /* 0x00000012030ea223 */ /* 0x000fc8000000080e */
[----:B------:R-:W-:-:S04]  /*24d0*/  @!P2 FADD R15, R15, R14 ;  /* 0x0000000e0f0fa221 */ /* 0x000fc80000000000 */
[----:B------:R-:W-:-:S04]  /*24e0*/  @!P2 FADD R25, R2, R15 ;  /* 0x0000000f0219a221 */ /* 0x000fc80000000000 */
[--C-:B------:R-:W-:Y:S01]  /*24f0*/  @!P2 FADD R2, -R2, R25.reuse ;  /* 0x000000190202a221 */ /* 0x100fe20000000100 */
[----:B------:R-:W-:-:S03]  /*2500*/  @!P2 IMAD.MOV.U32 R20, RZ, RZ, R25 ;  /* 0x000000ffff14a224 */ /* 0x000fc600078e0019 */
[----:B------:R-:W-:-:S05]  /*2510*/  @!P2 FADD R2, R15, -R2 ;  /* 0x800000020f02a221 */ /* 0x000fca0000000000 */
[----:B------:R-:W-:Y:S02]  /*2520*/  @!P2 MOV R0, R2 ;  /* 0x000000020000a202 */ /* 0x000fe40000000f00 */
[----:B--2---:R-:W-:-:S05]  /*2530*/  @!P4 MOV R27, R28 ;  /* 0x0000001c001bc202 */ /* 0x004fca0000000f00 */
[----:B------:R1:W2:Y:S02]  /*2540*/  SHFL.IDX PT, R3, R27, RZ, 0x1f ;  /* 0x00001fff1b037589 */ /* 0x0002a400000e0000 */
.L_x_276:
[----:B------:R-:W-:-:S06]  /*2550*/  MOV R24, RZ ;  /* 0x000000ff00187202 */ /* 0x000fcc0000000f00 */
[----:B------:R3:W5:Y:S01]  /*2560*/  @!P4 LDG.E.CONSTANT R24, desc[UR6][R6.64+0x8] ;  /* 0x000008060618c981 */ /* 0x000762000c1e9900 */
[C---:B------:R-:W-:Y:S01]  /*2570*/  ISETP.GE.AND P2, PT, R11.reuse, R4, PT ;  /* 0x000000040b00720c */ /* 0x040fe20003f46270 */
[----:B------:R-:W-:Y:S03]  /*2580*/  BSSY.RECONVERGENT B1, `(.L_x_207) ;  /* 0x0000011000017945 */ /* 0x000fe60003800200 */
[----:B------:R-:W-:-:S04]  /*2590*/  ISETP.LT.OR P2, PT, R11, R8, P2 ;  /* 0x000000080b00720c */ /* 0x000fc80001741670 */
[----:B------:R-:W-:-:S13]  /*25a0*/  ISETP.LE.OR P2, PT, R10, RZ, P2 ;  /* 0x000000ff0a00720c */ /* 0x000fda0001743670 */
[----:B---3--:R-:W-:Y:S05]  /*25b0*/  @P2 BRA `(.L_x_208) ;  /* 0x0000000000342947 */ /* 0x008fea0003800000 */
[----:B------:R-:W-:-:S04]  /*25c0*/  FMUL R25, R20, R17 ;  /* 0x0000001114197220 */ /* 0x000fc80000400000 */
        /* <DEDUP_REMOVED lines=12> */
.L_x_208:
[----:B------:R-:W-:Y:S05]  /*2690*/  BSYNC.RECONVERGENT B1 ;  /* 0x0000000000017941 */ /* 0x000fea0003800200 */
.L_x_207:
[----:B------:R-:W-:Y:S05]  /*26a0*/  BRA.DIV UR4, `(.L_x_209) ;  /* 0x0000001a04f07947 */ /* 0x000fea000b800000 */
[----:B-----5:R3:W4:Y:S02]  /*26b0*/  SHFL.IDX PT, R2, R24, RZ, 0x1f ;  /* 0x00001fff18027589 */ /* 0x02072400000e0000 */
.L_x_279:
[----:B---3--:R-:W-:-:S06]  /*26c0*/  HFMA2 R24, -RZ, RZ, 0, 0 ;  /* 0x00000000ff187431 */ /* 0x008fcc00000001ff */
[----:B------:R3:W5:Y:S01]  /*26d0*/  @!P4 LDG.E.CONSTANT R24, desc[UR6][R6.64+0xc] ;  /* 0x00000c060618c981 */ /* 0x000762000c1e9900 */
[----:B--2---:R-:W-:Y:S01]  /*26e0*/  VIADD R3, R11, 0x1 ;  /* 0x000000010b037836 */ /* 0x004fe20000000000 */
[----:B------:R-:W-:Y:S04]  /*26f0*/  BSSY.RECONVERGENT B1, `(.L_x_210) ;  /* 0x0000012000017945 */ /* 0x000fe80003800200 */
[----:B------:R-:W-:-:S04]  /*2700*/  ISETP.GE.AND P2, PT, R3, R4, PT ;  /* 0x000000040300720c */ /* 0x000fc80003f46270 */
[----:B------:R-:W-:-:S04]  /*2710*/  ISETP.LT.OR P2, PT, R3, R8, P2 ;  /* 0x000000080300720c */ /* 0x000fc80001741670 */
[----:B------:R-:W-:-:S13]  /*2720*/  ISETP.LE.OR P2, PT, R10, RZ, P2 ;  /* 0x000000ff0a00720c */ /* 0x000fda0001743670 */
[----:B---3--:R-:W-:Y:S05]  /*2730*/  @P2 BRA `(.L_x_211) ;  /* 0x0000000000342947 */ /* 0x008fea0003800000 */
[----:B0-----:R-:W-:-:S04]  /*2740*/  FMUL R7, R20, R17 ;  /* 0x0000001114077220 */ /* 0x001fc80000400000 */
[----:B------:R-:W-:-:S04]  /*2750*/  FFMA R3, R20, R17, -R7 ;  /* 0x0000001114037223 */ /* 0x000fc80000000807 */
[----:B------:R-:W-:-:S04]  /*2760*/  FFMA R0, R0, R17, R3 ;  /* 0x0000001100007223 */ /* 0x000fc80000000003 */
[----:B------:R-:W-:-:S04]  /*2770*/  FADD R15, R7, R0 ;  /* 0x00000000070f7221 */ /* 0x000fc80000000000 */
[--C-:B----4-:R-:W-:Y:S01]  /*2780*/  FFMA R3, R2, R18, R15.reuse ;  /* 0x0000001202037223 */ /* 0x110fe2000000000f */
        /* <DEDUP_REMOVED lines=8> */
.L_x_211:
[----:B------:R-:W-:Y:S05]  /*2810*/  BSYNC.RECONVERGENT B1 ;  /* 0x0000000000017941 */ /* 0x000fea0003800200 */
.L_x_210:
[----:B------:R-:W-:Y:S05]  /*2820*/  BRA.DIV UR4, `(.L_x_212) ;  /* 0x0000001a04b07947 */ /* 0x000fea000b800000 */
[----:B----45:R2:W3:Y:S02]  /*2830*/  SHFL.IDX PT, R2, R24, RZ, 0x1f ;  /* 0x00001fff18027589 */ /* 0x0304e400000e0000 */
.L_x_282:
[----:B------:R-:W-:Y:S01]  /*2840*/  IADD3 R3, PT, PT, R11, 0x2, RZ ;  /* 0x000000020b037810 */ /* 0x000fe20007ffe0ff */
[----:B------:R-:W-:Y:S03]  /*2850*/  BSSY.RECONVERGENT B1, `(.L_x_213) ;  /* 0x0000012000017945 */ /* 0x000fe60003800200 */
[----:B------:R-:W-:-:S04]  /*2860*/  ISETP.GE.AND P2, PT, R3, R4, PT ;  /* 0x000000040300720c */ /* 0x000fc80003f46270 */
[----:B------:R-:W-:-:S04]  /*2870*/  ISETP.LT.OR P2, PT, R3, R8, P2 ;  /* 0x000000080300720c */ /* 0x000fc80001741670 */
[----:B------:R-:W-:-:S13]  /*2880*/  ISETP.LE.OR P2, PT, R10, RZ, P2 ;  /* 0x000000ff0a00720c */ /* 0x000fda0001743670 */
[----:B------:R-:W-:Y:S05]  /*2890*/  @P2 BRA `(.L_x_214) ;  /* 0x0000000000342947 */ /* 0x000fea0003800000 */
[----:B0-----:R-:W-:-:S04]  /*28a0*/  FMUL R7, R20, R17 ;  /* 0x0000001114077220 */ /* 0x001fc80000400000 */
[----:B------:R-:W-:-:S04]  /*28b0*/  FFMA R3, R20, R17, -R7 ;  /* 0x0000001114037223 */ /* 0x000fc80000000807 */
[----:B------:R-:W-:-:S04]  /*28c0*/  FFMA R0, R0, R17, R3 ;  /* 0x0000001100007223 */ /* 0x000fc80000000003 */
[----:B------:R-:W-:-:S04]  /*28d0*/  FADD R15, R7, R0 ;  /* 0x00000000070f7221 */ /* 0x000fc80000000000 */
[--C-:B---3--:R-:W-:Y:S01]  /*28e0*/  FFMA R3, R2, R18, R15.reuse ;  /* 0x0000001202037223 */ /* 0x108fe2000000000f */
        /* <DEDUP_REMOVED lines=8> */
.L_x_214:
[----:B------:R-:W-:Y:S05]  /*2970*/  BSYNC.RECONVERGENT B1 ;  /* 0x0000000000017941 */ /* 0x000fea0003800200 */
.L_x_213:
[C---:B---3--:R-:W-:Y:S02]  /*2980*/  IADD3 R2, PT, PT, R11.reuse, 0x3, RZ ;  /* 0x000000030b027810 */ /* 0x048fe40007ffe0ff */
[----:B------:R-:W-:Y:S02]  /*2990*/  IADD3 R11, PT, PT, R11, 0x4, RZ ;  /* 0x000000040b0b7810 */ /* 0x000fe40007ffe0ff */
[----:B------:R-:W-:-:S13]  /*29a0*/  ISETP.GE.AND P2, PT, R2, R5, PT ;  /* 0x000000050200720c */ /* 0x000fda0003f46270 */
[----:B------:R-:W-:Y:S05]  /*29b0*/  @!P2 BRA `(.L_x_215) ;  /* 0xfffffff8006ca947 */ /* 0x000fea000383ffff */
.L_x_199:
[----:B------:R-:W-:Y:S05]  /*29c0*/  BSYNC B0 ;  /* 0x0000000000007941 */ /* 0x000fea0003800000 */
.L_x_198:
[----:B------:R-:W4:Y:S01]  /*29d0*/  LDCU UR10, c[0x0][0x388] ;  /* 0x00007100ff0a77ac */ /* 0x000f220008000800 */
[----:B------:R-:W-:Y:S01]  /*29e0*/  BSSY.RECONVERGENT B1, `(.L_x_216) ;  /* 0x0000022000017945 */ /* 0x000fe20003800200 */
[----:B----4-:R-:W-:-:S13]  /*29f0*/  ISETP.GE.OR P2, PT, R13, UR10, !P3 ;  /* 0x0000000a0d007c0c */ /* 0x010fda000df46670 */
[----:B------:R-:W-:Y:S05]  /*2a00*/  @P2 BRA `(.L_x_217) ;  /* 0x00000000007c2947 */ /* 0x000fea0003800000 */
[----:B------:R-:W-:Y:S01]  /*2a10*/  FADD R4, RZ, R19 ;  /* 0x00000013ff047221 */ /* 0x000fe20000000000 */
[----:B------:R-:W-:Y:S01]  /*2a20*/  FSETP.NEU.AND P2, PT, R19, RZ, PT ;  /* 0x000000ff1300720b */ /* 0x000fe20003f4d000 */
[----:B------:R-:W-:Y:S01]  /*2a30*/  BSSY.RECONVERGENT B2, `(.L_x_218) ;  /* 0x0000018000027945 */ /* 0x000fe20003800200 */
[----:B------:R-:W-:Y:S02]  /*2a40*/  IMAD.MOV.U32 R5, RZ, RZ, 0x7fffffff ;  /* 0x7fffffffff057424 */ /* 0x000fe400078e00ff */
[----:B------:R-:W-:-:S13]  /*2a50*/  FSETP.EQU.OR P2, PT, |R4|, +INF , !P2 ;  /* 0x7f8000000400780b */ /* 0x000fda000574a600 */
[----:B------:R-:W-:Y:S05]  /*2a60*/  @P2 BRA `(.L_x_219) ;  /* 0x0000000000502947 */ /* 0x000fea0003800000 */
[----:B--23--:R-:W-:Y:S01]  /*2a70*/  IADD3 R2, PT, PT, R4, 0x1800000, RZ ;  /* 0x0180000004027810 */ /* 0x00cfe20007ffe0ff */
[----:B------:R-:W-:Y:S01]  /*2a80*/  BSSY.RECONVERGENT B3, `(.L_x_220) ;  /* 0x000000d000037945 */ /* 0x000fe20003800200 */
[----:B------:R-:W-:Y:S02]  /*2a90*/  FADD R3, R20, R0 ;  /* 0x0000000014037221 */ /* 0x000fe40000000000 */
[----:B------:R-:W-:-:S04]  /*2aa0*/  LOP3.LUT R2, R2, 0x7f800000, RZ, 0xc0, !PT ;  /* 0x7f80000002027812 */ /* 0x000fc800078ec0ff */
[----:B------:R-:W-:-:S13]  /*2ab0*/  ISETP.GT.U32.AND P2, PT, R2, 0x1ffffff, PT ;  /* 0x01ffffff0200780c */ /* 0x000fda0003f44070 */
[----:B------:R-:W-:Y:S05]  /*2ac0*/  @P2 BRA `(.L_x_221) ;  /* 0x0000000000102947 */ /* 0x000fea0003800000 */
[----:B------:R-:W-:Y:S02]  /*2ad0*/  MOV R2, R4 ;  /* 0x0000000400027202 */ /* 0x000fe40000000f00 */
[----:B-1----:R-:W-:-:S07]  /*2ae0*/  MOV R24, 0x2b00 ;  /* 0x00002b0000187802 */ /* 0x002fce0000000f00 */
[----:B0-----:R-:W-:Y:S05]  /*2af0*/  CALL.REL.NOINC `($__internal_4_$__cuda_sm20_rcp_rn_f32_slowpath) ;  /* 0x0000001c00187944 */ /* 0x001fea0003c00000 */
[----:B------:R-:W-:Y:S05]  /*2b00*/  BRA `(.L_x_222) ;  /* 0x0000000000107947 */ /* 0x000fea0003800000 */
.L_x_221:
[----:B------:R-:W2:Y:S02]  /*2b10*/  MUFU.RCP R29, R4 ;  /* 0x00000004001d7308 */ /* 0x000ea40000001000 */
[----:B--2---:R-:W-:-:S04]  /*2b20*/  FFMA R2, R4, R29, -1 ;  /* 0xbf80000004027423 */ /* 0x004fc8000000001d */
[----:B------:R-:W-:-:S04]  /*2b30*/  FADD.FTZ R2, -R2, -RZ ;  /* 0x800000ff02027221 */ /* 0x000fc80000010100 */
[----:B------:R-:W-:-:S07]  /*2b40*/  FFMA R29, R29, R2, R29 ;  /* 0x000000021d1d7223 */ /* 0x000fce000000001d */
.L_x_222:
[----:B------:R-:W-:Y:S05]  /*2b50*/  BSYNC.RECONVERGENT B3 ;  /* 0x0000000000037941 */ /* 0x000fea0003800200 */
.L_x_220:
[----:B------:R-:W-:Y:S01]  /*2b60*/  FMUL R3, R3, R29 ;  /* 0x0000001d03037220 */ /* 0x000fe20000400000 */
[----:B------:R-:W-:-:S03]  /*2b70*/  HFMA2 R5, -RZ, RZ, 3.390625, 0 ;  /* 0x42c80000ff057431 */ /* 0x000fc600000001ff */
[----:B------:R-:W-:-:S04]  /*2b80*/  FFMA R2, -RZ, R3, R0 ;  /* 0x00000003ff027223 */ /* 0x000fc80000000100 */
[----:B------:R-:W-:-:S04]  /*2b90*/  FFMA R2, R2, R29, R3 ;  /* 0x0000001d02027223 */ /* 0x000fc80000000003 */
[----:B------:R-:W-:-:S07]  /*2ba0*/  FFMA R5, R2, R5, -100 ;  /* 0xc2c8000002057423 */ /* 0x000fce0000000005 */
.L_x_219:
[----:B------:R-:W-:Y:S05]  /*2bb0*/  BSYNC.RECONVERGENT B2 ;  /* 0x0000000000027941 */ /* 0x000fea0003800200 */
.L_x_218:
[----:B--23--:R-:W2:Y:S01]  /*2bc0*/  LDC.64 R2, c[0x0][0x3a8] ;  /* 0x0000ea00ff027b82 */ /* 0x00cea20000000a00 */
[----:B0-----:R-:W-:-:S04]  /*2bd0*/  IMAD.IADD R7, R21, 0x1, R13 ;  /* 0x0000000115077824 */ /* 0x001fc800078e020d */
[----:B--2---:R-:W-:-:S05]  /*2be0*/  IMAD.WIDE R2, R7, 0x4, R2 ;  /* 0x0000000407027825 */ /* 0x004fca00078e0202 */
[----:B------:R4:W-:Y:S02]  /*2bf0*/  STG.E desc[UR6][R2.64], R5 ;  /* 0x0000000502007986 */ /* 0x0009e4000c101906 */
.L_x_217:
[----:B------:R-:W-:Y:S05]  /*2c00*/  BSYNC.RECONVERGENT B1 ;  /* 0x0000000000017941 */ /* 0x000fea0003800200 */
.L_x_216:
[----:B------:R-:W-:Y:S01]  /*2c10*/  SEL R9, R9, 0x7fffffff, P3 ;  /* 0x7fffffff09097807 */ /* 0x000fe20001800000 */
[----:B------:R-:W-:Y:S06]  /*2c20*/  BRA.DIV UR4, `(.L_x_223) ;  /* 0x0000001604d07947 */ /* 0x000fec000b800000 */
[----:B--234-:R-:W2:Y:S01]  /*2c30*/  SHFL.DOWN PT, R2, R9, 0x10, 0x1f ;  /* 0x0a001f0009027f89 */ /* 0x01cea200000e0000 */
[----:B------:R-:W-:-:S04]  /*2c40*/  MOV R4, 0x100 ;  /* 0x0000010000047802 */ /* 0x000fc80000000f00 */
[----:B------:R-:W-:-:S04]  /*2c50*/  SHF.L.U32 R4, R4, R23, RZ ;  /* 0x0000001704047219 */ /* 0x000fc800000006ff */
[----:B------:R-:W-:Y:S01]  /*2c60*/  LOP3.LUT P2, RZ, R4, UR4, RZ, 0xc0, !PT ;  /* 0x0000000404ff7c12 */ /* 0x000fe2000f84c0ff */
[----:B------:R-:W-:-:S05]  /*2c70*/  HFMA2 R4, -RZ, RZ, 0, 2.384185791015625e-07 ;  /* 0x00000004ff047431 */ /* 0x000fca00000001ff */
[----:B------:R-:W-:Y:S02]  /*2c80*/  SHF.L.U32 R4, R4, R23, RZ ;  /* 0x0000001704047219 */ /* 0x000fe400000006ff */
[----:B--2---:R-:W-:Y:S02]  /*2c90*/  @P0 VIMNMX R9, PT, PT, R9, R2, PT ;  /* 0x0000000209090248 */ /* 0x004fe40003fe0100 */
[----:B------:R-:W-:-:S03]  /*2ca0*/  ISETP.GE.U32.AND P0, PT, R23, 0x18, PT ;  /* 0x000000181700780c */ /* 0x000fc60003f06070 */
[----:B------:R-:W2:Y:S02]  /*2cb0*/  SHFL.DOWN PT, R2, R9, 0x8, 0x1f ;  /* 0x09001f0009027f89 */ /* 0x000ea400000e0000 */
[----:B--2---:R-:W-:-:S08]  /*2cc0*/  VIMNMX R2, PT, PT, R9, R2, PT ;  /* 0x0000000209027248 */ /* 0x004fd00003fe0100 */
[----:B------:R-:W-:Y:S02]  /*2cd0*/  @!P0 SEL R9, R2, R9, P2 ;  /* 0x0000000902098207 */ /* 0x000fe40001000000 */
[----:B------:R-:W-:-:S03]  /*2ce0*/  ISETP.GE.U32.AND P0, PT, R23, 0x1e, PT ;  /* 0x0000001e1700780c */ /* 0x000fc60003f06070 */
[----:B------:R-:W2:Y:S02]  /*2cf0*/  SHFL.DOWN PT, R2, R9, 0x4, 0x1f ;  /* 0x08801f0009027f89 */ /* 0x000ea400000e0000 */
[----:B--2---:R-:W-:Y:S02]  /*2d00*/  @P1 VIMNMX R9, PT, PT, R9, R2, PT ;  /* 0x0000000209091248 */ /* 0x004fe40003fe0100 */
[----:B------:R-:W-:-:S03]  /*2d10*/  LOP3.LUT P1, RZ, R4, UR4, RZ, 0xc0, !PT ;  /* 0x0000000404ff7c12 */ /* 0x000fc6000f82c0ff */
[----:B------:R-:W2:Y:S02]  /*2d20*/  SHFL.DOWN PT, R2, R9, 0x2, 0x1f ;  /* 0x08401f0009027f89 */ /* 0x000ea400000e0000 */
[----:B--2---:R-:W-:-:S04]  /*2d30*/  VIMNMX R2, PT, PT, R9, R2, PT ;  /* 0x0000000209027248 */ /* 0x004fc80003fe0100 */
[----:B------:R-:W-:-:S05]  /*2d40*/  @!P0 SEL R9, R2, R9, P1 ;  /* 0x0000000902098207 */ /* 0x000fca0000800000 */
[----:B------:R2:W3:Y:S02]  /*2d50*/  SHFL.DOWN PT, R2, R9, 0x1, 0x1f ;  /* 0x08201f0009027f89 */ /* 0x0004e400000e0000 */
.L_x_289:
[----:B------:R-:W4:Y:S01]  /*2d60*/  LDC R3, c[0x0][0x388] ;  /* 0x0000e200ff037b82 */ /* 0x000f220000000800 */
[----:B------:R-:W-:Y:S02]  /*2d70*/  ISETP.NE.AND P0, PT, R23, 0x1f, PT ;  /* 0x0000001f1700780c */ /* 0x000fe40003f05270 */
[----:B------:R-:W-:Y:S02]  /*2d80*/  MOV R4, 0x2 ;  /* 0x0000000200047802 */ /* 0x000fe40000000f00 */
[----:B---3--:R-:W-:Y:S02]  /*2d90*/  VIMNMX R2, PT, PT, R9, R2, PT ;  /* 0x0000000209027248 */ /* 0x008fe40003fe0100 */
[----:B------:R-:W-:-:S04]  /*2da0*/  SHF.L.U32 R4, R4, R23, RZ ;  /* 0x0000001704047219 */ /* 0x000fc800000006ff */
[----:B------:R-:W-:-:S04]  /*2db0*/  LOP3.LUT P1, RZ, R4, UR4, RZ, 0xc0, !PT ;  /* 0x0000000404ff7c12 */ /* 0x000fc8000f82c0ff */
[----:B--2---:R-:W-:-:S05]  /*2dc0*/  @P0 SEL R9, R2, R9, P1 ;  /* 0x0000000902090207 */ /* 0x004fca0000800000 */
[----:B------:R-:W-:-:S05]  /*2dd0*/  VIADD R4, R9, 0x1 ;  /* 0x0000000109047836 */ /* 0x000fca0000000000 */
[----:B----4-:R-:W-:-:S13]  /*2de0*/  ISETP.GE.AND P0, PT, R4, R3, PT ;  /* 0x000000030400720c */ /* 0x010fda0003f06270 */
[----:B------:R-:W-:Y:S05]  /*2df0*/  @P0 EXIT ;  /* 0x000000000000094d */ /* 0x000fea0003800000 */
[----:B------:R-:W-:Y:S01]  /*2e00*/  IADD3 R2, PT, PT, R9, -R3, RZ ;  /* 0x8000000309027210 */ /* 0x000fe20007ffe0ff */
[----:B------:R-:W-:Y:S01]  /*2e10*/  BSSY B1, `(.L_x_224) ;  /* 0x0000053000017945 */ /* 0x000fe20003800000 */
[----:B------:R-:W-:Y:S02]  /*2e20*/  MOV R11, RZ ;  /* 0x000000ff000b7202 */ /* 0x000fe40000000f00 */
[----:B------:R-:W-:Y:S02]  /*2e30*/  LOP3.LUT R2, R2, 0x1, RZ, 0xc0, !PT ;  /* 0x0000000102027812 */ /* 0x000fe400078ec0ff */
[----:B------:R-:W-:Y:S02]  /*2e40*/  MOV R26, R9 ;  /* 0x00000009001a7202 */ /* 0x000fe40000000f00 */
[----:B------:R-:W-:-:S13]  /*2e50*/  ISETP.NE.U32.AND P0, PT, R2, 0x1, PT ;  /* 0x000000010200780c */ /* 0x000fda0003f05070 */
[----:B------:R-:W-:Y:S05]  /*2e60*/  @!P0 BRA `(.L_x_225) ;  /* 0x0000000400348947 */ /* 0x000fea0003800000 */
[----:B------:R-:W-:Y:S01]  /*2e70*/  ISETP.NE.AND P0, PT, R23, RZ, PT ;  /* 0x000000ff1700720c */ /* 0x000fe20003f05270 */
[----:B------:R-:W-:Y:S01]  /*2e80*/  BSSY.RECONVERGENT B0, `(.L_x_226) ;  /* 0x0000006000007945 */ /* 0x000fe20003800200 */
[----:B-1----:R-:W-:-:S11]  /*2e90*/  IMAD.MOV.U32 R24, RZ, RZ, RZ ;  /* 0x000000ffff187224 */ /* 0x002fd600078e00ff */
[----:B------:R-:W-:Y:S05]  /*2ea0*/  @P0 BRA `(.L_x_227) ;  /* 0x00000000000c0947 */ /* 0x000fea0003800000 */
[----:B------:R-:W1:Y:S02]  /*2eb0*/  LDC.64 R2, c[0x0][0x380] ;  /* 0x0000e000ff027b82 */ /* 0x000e640000000a00 */
[----:B-1----:R-:W-:-:S05]  /*2ec0*/  IMAD.WIDE R2, R9, 0x4, R2 ;  /* 0x0000000409027825 */ /* 0x002fca00078e0202 */
[----:B------:R1:W5:Y:S02]  /*2ed0*/  LDG.E.CONSTANT R24, desc[UR6][R2.64+0x4] ;  /* 0x0000040602187981 */ /* 0x000364000c1e9900 */
.L_x_227:
[----:B------:R-:W-:Y:S05]  /*2ee0*/  BSYNC.RECONVERGENT B0 ;  /* 0x0000000000007941 */ /* 0x000fea0003800200 */
.L_x_226:
[----:B------:R-:W-:Y:S05]  /*2ef0*/  BRA.DIV UR4, `(.L_x_228) ;  /* 0x0000001604b87947 */ /* 0x000fea000b800000 */
[----:B-1---5:R1:W2:Y:S02]  /*2f00*/  SHFL.IDX PT, R2, R24, RZ, 0x1f ;  /* 0x00001fff18027589 */ /* 0x0222a400000e0000 */
.L_x_292:
[----:B------:R-:W-:Y:S01]  /*2f10*/  ISETP.LT.OR P0, PT, R9, R13, !P3 ;  /* 0x0000000d0900720c */ /* 0x000fe20005f01670 */
[----:B------:R-:W-:Y:S01]  /*2f20*/  BSSY.RECONVERGENT B2, `(.L_x_229) ;  /* 0x000003f000027945 */ /* 0x000fe20003800200 */
[----:B------:R-:W-:-:S11]  /*2f30*/  HFMA2 R11, -RZ, RZ, 0, 0 ;  /* 0x00000000ff0b7431 */ /* 0x000fd600000001ff */
[----:B------:R-:W-:Y:S05]  /*2f40*/  @P0 BRA `(.L_x_230) ;  /* 0x0000000000f00947 */ /* 0x000fea0003800000 */
[CC--:B0-----:R-:W-:Y:S01]  /*2f50*/  FMUL R6, R19.reuse, R12.reuse ;  /* 0x0000000c13067220 */ /* 0x0c1fe20000400000 */
[CC--:B------:R-:W-:Y:S01]  /*2f60*/  FMUL R5, R20.reuse, R17.reuse ;  /* 0x0000001114057220 */ /* 0x0c0fe20000400000 */
[----:B------:R-:W-:Y:S02]  /*2f70*/  BSSY.RECONVERGENT B3, `(.L_x_231) ;  /* 0x0000032000037945 */ /* 0x000fe40003800200 */
[----:B------:R-:W-:Y:S01]  /*2f80*/  FFMA R19, R19, R12, -R6 ;  /* 0x0000000c13137223 */ /* 0x000fe20000000806 */
[----:B------:R-:W-:-:S03]  /*2f90*/  FFMA R7, R20, R17, -R5 ;  /* 0x0000001114077223 */ /* 0x000fc60000000805 */
[----:B------:R-:W-:Y:S01]  /*2fa0*/  FFMA R19, RZ, R12, R19 ;  /* 0x0000000cff137223 */ /* 0x000fe20000000013 */
[----:B------:R-:W-:-:S03]  /*2fb0*/  FFMA R0, R0, R17, R7 ;  /* 0x0000001100007223 */ /* 0x000fc60000000007 */
[----:B------:R-:W-:Y:S01]  /*2fc0*/  FADD R3, R6, R19 ;  /* 0x0000001306037221 */ /* 0x000fe20000000000 */
[----:B------:R-:W-:-:S03]  /*2fd0*/  FADD R7, R5, R0 ;  /* 0x0000000005077221 */ /* 0x000fc60000000000 */
[-CC-:B--2---:R-:W-:Y:S01]  /*2fe0*/  FFMA R8, R2, R16.reuse, R3.reuse ;  /* 0x0000001002087223 */ /* 0x184fe20000000003 */
[----:B------:R-:W-:Y:S01]  /*2ff0*/  FADD R6, -R6, R3 ;  /* 0x0000000306067221 */ /* 0x000fe20000000100 */
[----:B------:R-:W-:Y:S02]  /*3000*/  FADD R15, -R5, R7 ;  /* 0x00000007050f7221 */ /* 0x000fe40000000100 */
[----:B------:R-:W-:Y:S01]  /*3010*/  FADD R3, -R3, R8 ;  /* 0x0000000803037221 */ /* 0x000fe20000000100 */
[----:B------:R-:W-:Y:S01]  /*3020*/  FADD R6, R19, -R6 ;  /* 0x8000000613067221 */ /* 0x000fe20000000000 */
[----:B------:R-:W-:Y:S02]  /*3030*/  FADD R0, R0, -R15 ;  /* 0x8000000f00007221 */ /* 0x000fe40000000000 */
[----:B------:R-:W-:-:S04]  /*3040*/  FFMA R3, R2, R16, -R3 ;  /* 0x0000001002037223 */ /* 0x000fc80000000803 */
[----:B------:R-:W-:Y:S01]  /*3050*/  FADD R11, R6, R3 ;  /* 0x00000003060b7221 */ /* 0x000fe20000000000 */
[----:B------:R-:W-:-:S03]  /*3060*/  FFMA R3, R2, R18, R7 ;  /* 0x0000001202037223 */ /* 0x000fc60000000007 */
[----:B------:R-:W-:Y:S01]  /*3070*/  FADD R19, R8, R11 ;  /* 0x0000000b08137221 */ /* 0x000fe20000000000 */
[----:B------:R-:W-:-:S03]  /*3080*/  FADD R5, -R7, R3 ;  /* 0x0000000307057221 */ /* 0x000fc60000000100 */
[----:B------:R-:W-:Y:S01]  /*3090*/  FADD R8, -R8, R19 ;  /* 0x0000001308087221 */ /* 0x000fe20000000100 */
[----:B------:R-:W-:-:S03]  /*30a0*/  FFMA R5, R2, R18, -R5 ;  /* 0x0000001202057223 */ /* 0x000fc60000000805 */
[----:B------:R-:W-:Y:S01]  /*30b0*/  FADD R11, R11, -R8 ;  /* 0x800000080b0b7221 */ /* 0x000fe20000000000 */
[----:B------:R-:W-:Y:S01]  /*30c0*/  FADD R0, R0, R5 ;  /* 0x0000000500007221 */ /* 0x000fe20000000000 */
[----:B------:R-:W-:Y:S02]  /*30d0*/  MOV R5, 0x7fffffff ;  /* 0x7fffffff00057802 */ /* 0x000fe40000000f00 */
[----:B------:R-:W-:Y:S01]  /*30e0*/  FADD R6, R19, R11 ;  /* 0x0000000b13067221 */ /* 0x000fe20000000000 */
[----:B------:R-:W-:-:S04]  /*30f0*/  FADD R20, R3, R0 ;  /* 0x0000000003147221 */ /* 0x000fc80000000000 */
[----:B------:R-:W-:Y:S01]  /*3100*/  FSETP.NEU.AND P0, PT, R6, RZ, PT ;  /* 0x000000ff0600720b */ /* 0x000fe20003f0d000 */
[----:B------:R-:W-:-:S03]  /*3110*/  FADD R3, -R3, R20 ;  /* 0x0000001403037221 */ /* 0x000fc60000000100 */
[----:B------:R-:W-:Y:S01]  /*3120*/  FSETP.EQU.OR P0, PT, |R6|, +INF , !P0 ;  /* 0x7f8000000600780b */ /* 0x000fe2000470a600 */
[----:B------:R-:W-:-:S12]  /*3130*/  FADD R0, R0, -R3 ;  /* 0x8000000300007221 */ /* 0x000fd80000000000 */
[----:B------:R-:W-:Y:S05]  /*3140*/  @P0 BRA `(.L_x_232) ;  /* 0x0000000000500947 */ /* 0x000fea0003800000 */
[----:B------:R-:W-:Y:S01]  /*3150*/  IADD3 R2, PT, PT, R6, 0x1800000, RZ ;  /* 0x0180000006027810 */ /* 0x000fe20007ffe0ff */
[----:B------:R-:W-:Y:S01]  /*3160*/  BSSY.RECONVERGENT B4, `(.L_x_233) ;  /* 0x000000d000047945 */ /* 0x000fe20003800200 */
[----:B------:R-:W-:Y:S02]  /*3170*/  FADD R3, R20, R0 ;  /* 0x0000000014037221 */ /* 0x000fe40000000000 */
[----:B------:R-:W-:-:S04]  /*3180*/  LOP3.LUT R2, R2, 0x7f800000, RZ, 0xc0, !PT ;  /* 0x7f80000002027812 */ /* 0x000fc800078ec0ff */
[----:B------:R-:W-:-:S13]  /*3190*/  ISETP.GT.U32.AND P0, PT, R2, 0x1ffffff, PT ;  /* 0x01ffffff0200780c */ /* 0x000fda0003f04070 */
[----:B------:R-:W-:Y:S05]  /*31a0*/  @P0 BRA `(.L_x_234) ;  /* 0x0000000000100947 */ /* 0x000fea0003800000 */
[----:B------:R-:W-:Y:S01]  /*31b0*/  IMAD.MOV.U32 R2, RZ, RZ, R6 ;  /* 0x000000ffff027224 */ /* 0x000fe200078e0006 */
[----:B-1----:R-:W-:-:S07]  /*31c0*/  MOV R24, 0x31e0 ;  /* 0x000031e000187802 */ /* 0x002fce0000000f00 */
[----:B------:R-:W-:Y:S05]  /*31d0*/  CALL.REL.NOINC `($__internal_4_$__cuda_sm20_rcp_rn_f32_slowpath) ;  /* 0x0000001400607944 */ /* 0x000fea0003c00000 */
[----:B------:R-:W-:Y:S05]  /*31e0*/  BRA `(.L_x_235) ;  /* 0x0000000000107947 */ /* 0x000fea0003800000 */
.L_x_234:
[----:B------:R-:W0:Y:S02]  /*31f0*/  MUFU.RCP R29, R6 ;  /* 0x00000006001d7308 */ /* 0x000e240000001000 */
[----:B0-----:R-:W-:-:S04]  /*3200*/  FFMA R2, R6, R29, -1 ;  /* 0xbf80000006027423 */ /* 0x001fc8000000001d */
[----:B------:R-:W-:-:S04]  /*3210*/  FADD.FTZ R2, -R2, -RZ ;  /* 0x800000ff02027221 */ /* 0x000fc80000010100 */
[----:B------:R-:W-:-:S07]  /*3220*/  FFMA R29, R29, R2, R29 ;  /* 0x000000021d1d7223 */ /* 0x000fce000000001d */
.L_x_235:
[----:B------:R-:W-:Y:S05]  /*3230*/  BSYNC.RECONVERGENT B4 ;  /* 0x0000000000047941 */ /* 0x000fea0003800200 */
.L_x_233:
[----:B------:R-:W-:Y:S01]  /*3240*/  FMUL R2, R3, R29 ;  /* 0x0000001d03027220 */ /* 0x000fe20000400000 */
[----:B------:R-:W-:-:S03]  /*3250*/  MOV R6, 0x42c80000 ;  /* 0x42c8000000067802 */ /* 0x000fc60000000f00 */
[----:B------:R-:W-:-:S04]  /*3260*/  FFMA R3, -R11, R2, R0 ;  /* 0x000000020b037223 */ /* 0x000fc80000000100 */
[----:B------:R-:W-:-:S04]  /*3270*/  FFMA R3, R3, R29, R2 ;  /* 0x0000001d03037223 */ /* 0x000fc80000000002 */
[----:B------:R-:W-:-:S07]  /*3280*/  FFMA R5, R3, R6, -100 ;  /* 0xc2c8000003057423 */ /* 0x000fce0000000006 */
.L_x_232:
[----:B------:R-:W-:Y:S05]  /*3290*/  BSYNC.RECONVERGENT B3 ;  /* 0x0000000000037941 */ /* 0x000fea0003800200 */
.L_x_231:
[----:B------:R-:W0:Y:S01]  /*32a0*/  LDCU.64 UR12, c[0x0][0x3a8] ;  /* 0x00007500ff0c77ac */ /* 0x000e220008000a00 */
[----:B------:R-:W-:Y:S02]  /*32b0*/  SHF.R.S32.HI R2, RZ, 0x1f, R9 ;  /* 0x0000001fff027819 */ /* 0x000fe40000011409 */
[----:B------:R-:W-:-:S04]  /*32c0*/  IADD3 R3, P0, PT, R9, R21, RZ ;  /* 0x0000001509037210 */ /* 0x000fc80007f1e0ff */
[----:B------:R-:W-:Y:S02]  /*32d0*/  LEA.HI.X.SX32 R6, R21, R2, 0x1, P0 ;  /* 0x0000000215067211 */ /* 0x000fe400000f0eff */
[----:B0-----:R-:W-:-:S04]  /*32e0*/  LEA R2, P0, R3, UR12, 0x2 ;  /* 0x0000000c03027c11 */ /* 0x001fc8000f8010ff */
[----:B------:R-:W-:-:S05]  /*32f0*/  LEA.HI.X R3, R3, UR13, R6, 0x2, P0 ;  /* 0x0000000d03037c11 */ /* 0x000fca00080f1406 */
[----:B------:R3:W-:Y:S04]  /*3300*/  STG.E desc[UR6][R2.64+0x4], R5 ;  /* 0x0000040502007986 */ /* 0x0007e8000c101906 */
.L_x_230:
[----:B------:R-:W-:Y:S05]  /*3310*/  BSYNC.RECONVERGENT B2 ;  /* 0x0000000000027941 */ /* 0x000fea0003800200 */
.L_x_229:
[----:B------:R-:W-:Y:S02]  /*3320*/  MOV R26, R4 ;  /* 0x00000004001a7202 */ /* 0x000fe40000000f00 */
[----:B------:R-:W-:-:S07]  /*3330*/  IADD3 R4, PT, PT, R9, 0x2, RZ ;  /* 0x0000000209047810 */ /* 0x000fce0007ffe0ff */
.L_x_225:
[----:B------:R-:W-:Y:S05]  /*3340*/  BSYNC B1 ;  /* 0x0000000000017941 */ /* 0x000fea0003800000 */
.L_x_224:
[----:B---3--:R-:W2:Y:S02]  /*3350*/  LDC R3, c[0x0][0x388] ;  /* 0x0000e200ff037b82 */ /* 0x008ea40000000800 */
[----:B--2---:R-:W-:-:S05]  /*3360*/  VIADD R2, R3, 0xfffffffe ;  /* 0xfffffffe03027836 */ /* 0x004fca0000000000 */
[----:B------:R-:W-:-:S13]  /*3370*/  ISETP.NE.AND P0, PT, R2, R9, PT ;  /* 0x000000090200720c */ /* 0x000fda0003f05270 */
[----:B------:R-:W-:Y:S05]  /*3380*/  @!P0 EXIT ;  /* 0x000000000000894d */ /* 0x000fea0003800000 */
[C---:B------:R-:W-:Y:S02]  /*3390*/  IADD3 R10, PT, PT, R4.reuse, -R3, RZ ;  /* 0x80000003040a7210 */ /* 0x040fe40007ffe0ff */
[C---:B------:R-:W-:Y:S02]  /*33a0*/  IADD3 R9, PT, PT, R4.reuse, 0x1, RZ ;  /* 0x0000000104097810 */ /* 0x040fe40007ffe0ff */
[----:B------:R-:W-:Y:S02]  /*33b0*/  IADD3 R8, PT, PT, R4, R21, RZ ;  /* 0x0000001504087210 */ /* 0x000fe40007ffe0ff */
[----:B0-----:R-:W-:-:S07]  /*33c0*/  SHF.R.S32.HI R7, RZ, 0x1f, R21 ;  /* 0x0000001fff077819 */ /* 0x001fce0000011415 */
.L_x_254:
[----:B01--4-:R-:W0:Y:S01]  /*33d0*/  LDC.64 R14, c[0x0][0x380] ;  /* 0x0000e000ff0e7b82 */ /* 0x013e220000000a00 */
[----:B------:R-:W-:Y:S01]  /*33e0*/  ISETP.NE.AND P0, PT, R23, RZ, PT ;  /* 0x000000ff1700720c */ /* 0x000fe20003f05270 */
[----:B-12---:R-:W-:Y:S02]  /*33f0*/  HFMA2 R24, -RZ, RZ, 0, 0 ;  /* 0x00000000ff187431 */ /* 0x006fe400000001ff */
[----:B------:R-:W-:-:S04]  /*3400*/  VIADD R6, R9, 0xffffffff ;  /* 0xffffffff09067836 */ /* 0x000fc80000000000 */
[----:B0-----:R-:W-:-:S06]  /*3410*/  IMAD.WIDE R14, R6, 0x4, R14 ;  /* 0x00000004060e7825 */ /* 0x001fcc00078e020e */
[----:B------:R0:W5:Y:S01]  /*3420*/  @!P0 LDG.E.CONSTANT R24, desc[UR6][R14.64] ;  /* 0x000000060e188981 */ /* 0x000162000c1e9900 */
[----:B------:R-:W-:Y:S02]  /*3430*/  IADD3 R10, PT, PT, R10, 0x2, RZ ;  /* 0x000000020a0a7810 */ /* 0x000fe40007ffe0ff */
[----:B------:R-:W-:Y:S02]  /*3440*/  MOV R5, R9 ;  /* 0x0000000900057202 */ /* 0x000fe40000000f00 */
[----:B------:R-:W-:Y:S02]  /*3450*/  ISETP.NE.AND P1, PT, R10, RZ, PT ;  /* 0x000000ff0a00720c */ /* 0x000fe40003f25270 */
[----:B------:R-:W-:Y:S01]  /*3460*/  SHF.R.S32.HI R4, RZ, 0x1f, R6 ;  /* 0x0000001fff047819 */ /* 0x000fe20000011406 */
[----:B---3--:R-:W-:Y:S10]  /*3470*/  BRA.DIV UR4, `(.L_x_236) ;  /* 0x0000001204787947 */ /* 0x008ff4000b800000 */
[----:B-----5:R1:W2:Y:S02]  /*3480*/  SHFL.IDX PT, R2, R24, RZ, 0x1f ;  /* 0x00001fff18027589 */ /* 0x0202a400000e0000 */
.L_x_295:
[----:B------:R-:W-:Y:S01]  /*3490*/  ISETP.LT.OR P0, PT, R26, R13, !P3 ;  /* 0x0000000d1a00720c */ /* 0x000fe20005f01670 */
[----:B------:R-:W-:-:S12]  /*34a0*/  BSSY.RECONVERGENT B1, `(.L_x_237) ;  /* 0x0000039000017945 */ /* 0x000fd80003800200 */
[----:B------:R-:W-:Y:S05]  /*34b0*/  @P0 BRA `(.L_x_238) ;  /* 0x0000000000dc0947 */ /* 0x000fea0003800000 */
[CC--:B------:R-:W-:Y:S01]  /*34c0*/  FMUL R26, R19.reuse, R12.reuse ;  /* 0x0000000c131a7220 */ /* 0x0c0fe20000400000 */
[----:B------:R-:W-:Y:S03]  /*34d0*/  BSSY.RECONVERGENT B2, `(.L_x_239) ;  /* 0x0000032000027945 */ /* 0x000fe60003800200 */
[----:B-1----:R-:W-:-:S04]  /*34e0*/  FFMA R24, R19, R12, -R26 ;  /* 0x0000000c13187223 */ /* 0x002fc8000000081a */
[----:B------:R-:W-:-:S04]  /*34f0*/  FFMA R11, R11, R12, R24 ;  /* 0x0000000c0b0b7223 */ /* 0x000fc80000000018 */
[----:B------:R-:W-:-:S04]  /*3500*/  FADD R3, R26, R11 ;  /* 0x0000000b1a037221 */ /* 0x000fc80000000000 */
[--C-:B--2---:R-:W-:Y:S01]  /*3510*/  FFMA R24, R2, R16, R3.reuse ;  /* 0x0000001002187223 */ /* 0x104fe20000000003 */
[----:B------:R-:W-:-:S03]  /*3520*/  FADD R26, -R26, R3 ;  /* 0x000000031a1a7221 */ /* 0x000fc60000000100 */
[----:B------:R-:W-:Y:S01]  /*3530*/  FADD R19, -R3, R24 ;  /* 0x0000001803137221 */ /* 0x000fe20000000100 */
[-C--:B------:R-:W-:Y:S01]  /*3540*/  FMUL R3, R20, R17.reuse ;  /* 0x0000001114037220 */ /* 0x080fe20000400000 */
[----:B------:R-:W-:Y:S02]  /*3550*/  FADD R26, R11, -R26 ;  /* 0x8000001a0b1a7221 */ /* 0x000fe40000000000 */
[----:B------:R-:W-:Y:S01]  /*3560*/  FFMA R19, R2, R16, -R19 ;  /* 0x0000001002137223 */ /* 0x000fe20000000813 */
[----:B------:R-:W-:-:S03]  /*3570*/  FFMA R25, R20, R17, -R3 ;  /* 0x0000001114197223 */ /* 0x000fc60000000803 */
[----:B------:R-:W-:Y:S01]  /*3580*/  FADD R11, R26, R19 ;  /* 0x000000131a0b7221 */ /* 0x000fe20000000000 */
[----:B------:R-:W-:-:S03]  /*3590*/  FFMA R0, R0, R17, R25 ;  /* 0x0000001100007223 */ /* 0x000fc60000000019 */
[----:B------:R-:W-:Y:S01]  /*35a0*/  FADD R19, R24, R11 ;  /* 0x0000000b18137221 */ /* 0x000fe20000000000 */
[----:B------:R-:W-:-:S03]  /*35b0*/  FADD R27, R3, R0 ;  /* 0x00000000031b7221 */ /* 0x000fc60000000000 */
[----:B------:R-:W-:Y:S01]  /*35c0*/  FADD R24, -R24, R19 ;  /* 0x0000001318187221 */ /* 0x000fe20000000100 */
[-CC-:B------:R-:W-:Y:S01]  /*35d0*/  FFMA R25, R2, R18.reuse, R27.reuse ;  /* 0x0000001202197223 */ /* 0x180fe2000000001b */
[----:B------:R-:W-:Y:S02]  /*35e0*/  FADD R29, -R3, R27 ;  /* 0x0000001b031d7221 */ /* 0x000fe40000000100 */
[----:B------:R-:W-:Y:S01]  /*35f0*/  FADD R11, R11, -R24 ;  /* 0x800000180b0b7221 */ /* 0x000fe20000000000 */
[----:B------:R-:W-:Y:S01]  /*3600*/  FADD R3, -R27, R25 ;  /* 0x000000191b037221 */ /* 0x000fe20000000100 */
[----:B------:R-:W-:Y:S01]  /*3610*/  FADD R0, R0, -R29 ;  /* 0x8000001d00007221 */ /* 0x000fe20000000000 */
[----:B------:R-:W-:Y:S02]  /*3620*/  IMAD.MOV.U32 R27, RZ, RZ, 0x7fffffff ;  /* 0x7fffffffff1b7424 */ /* 0x000fe400078e00ff */
[----:B------:R-:W-:Y:S01]  /*3630*/  FFMA R3, R2, R18, -R3 ;  /* 0x0000001202037223 */ /* 0x000fe20000000803 */
[----:B------:R-:W-:-:S03]  /*3640*/  FADD R2, R19, R11 ;  /* 0x0000000b13027221 */ /* 0x000fc60000000000 */
[----:B------:R-:W-:Y:S02]  /*3650*/  FADD R0, R0, R3 ;  /* 0x0000000300007221 */ /* 0x000fe40000000000 */
[C---:B------:R-:W-:Y:S02]  /*3660*/  FSETP.NEU.AND P0, PT, R2.reuse, RZ, PT ;  /* 0x000000ff0200720b */ /* 0x040fe40003f0d000 */
[C---:B------:R-:W-:Y:S02]  /*3670*/  FADD R20, R25.reuse, R0 ;  /* 0x0000000019147221 */ /* 0x040fe40000000000 */
[----:B------:R-:W-:Y:S02]  /*3680*/  FSETP.EQU.OR P0, PT, |R2|, +INF , !P0 ;  /* 0x7f8000000200780b */ /* 0x000fe4000470a600 */
[----:B------:R-:W-:-:S04]  /*3690*/  FADD R25, -R25, R20 ;  /* 0x0000001419197221 */ /* 0x000fc80000000100 */
[----:B------:R-:W-:-:S07]  /*36a0*/  FADD R0, R0, -R25 ;  /* 0x8000001900007221 */ /* 0x000fce0000000000 */
[----:B------:R-:W-:Y:S05]  /*36b0*/  @P0 BRA `(.L_x_240) ;  /* 0x00000000004c0947 */ /* 0x000fea0003800000 */
[----:B------:R-:W-:Y:S01]  /*36c0*/  IADD3 R3, PT, PT, R2, 0x1800000, RZ ;  /* 0x0180000002037810 */ /* 0x000fe20007ffe0ff */
[----:B------:R-:W-:Y:S03]  /*36d0*/  BSSY.RECONVERGENT B3, `(.L_x_241) ;  /* 0x000000c000037945 */ /* 0x000fe60003800200 */
[----:B------:R-:W-:-:S04]  /*36e0*/  LOP3.LUT R3, R3, 0x7f800000, RZ, 0xc0, !PT ;  /* 0x7f80000003037812 */ /* 0x000fc800078ec0ff */
[----:B------:R-:W-:Y:S01]  /*36f0*/  ISETP.GT.U32.AND P0, PT, R3, 0x1ffffff, PT ;  /* 0x01ffffff0300780c */ /* 0x000fe20003f04070 */
[----:B------:R-:W-:-:S12]  /*3700*/  FADD R3, R20, R0 ;  /* 0x0000000014037221 */ /* 0x000fd80000000000 */
[----:B------:R-:W-:Y:S05]  /*3710*/  @P0 BRA `(.L_x_242) ;  /* 0x00000000000c0947 */ /* 0x000fea0003800000 */
[----:B------:R-:W-:-:S07]  /*3720*/  MOV R24, 0x3740 ;  /* 0x0000374000187802 */ /* 0x000fce0000000f00 */
[----:B0-----:R-:W-:Y:S05]  /*3730*/  CALL.REL.NOINC `($__internal_4_$__cuda_sm20_rcp_rn_f32_slowpath) ;  /* 0x0000001000087944 */ /* 0x001fea0003c00000 */
[----:B------:R-:W-:Y:S05]  /*3740*/  BRA `(.L_x_243) ;  /* 0x0000000000107947 */ /* 0x000fea0003800000 */
.L_x_242:
[----:B------:R-:W1:Y:S02]  /*3750*/  MUFU.RCP R29, R2 ;  /* 0x00000002001d7308 */ /* 0x000e640000001000 */
[----:B-1----:R-:W-:-:S04]  /*3760*/  FFMA R24, R2, R29, -1 ;  /* 0xbf80000002187423 */ /* 0x002fc8000000001d */
[----:B------:R-:W-:-:S04]  /*3770*/  FADD.FTZ R24, -R24, -RZ ;  /* 0x800000ff18187221 */ /* 0x000fc80000010100 */
[----:B------:R-:W-:-:S07]  /*3780*/  FFMA R29, R29, R24, R29 ;  /* 0x000000181d1d7223 */ /* 0x000fce000000001d */
.L_x_243:
[----:B------:R-:W-:Y:S05]  /*3790*/  BSYNC.RECONVERGENT B3 ;  /* 0x0000000000037941 */ /* 0x000fea0003800200 */
.L_x_241:
[----:B------:R-:W-:-:S04]  /*37a0*/  FMUL R2, R3, R29 ;  /* 0x0000001d03027220 */ /* 0x000fc80000400000 */
[----:B------:R-:W-:-:S04]  /*37b0*/  FFMA R3, -R11, R2, R0 ;  /* 0x000000020b037223 */ /* 0x000fc80000000100 */
[----:B------:R-:W-:Y:S01]  /*37c0*/  FFMA R3, R3, R29, R2 ;  /* 0x0000001d03037223 */ /* 0x000fe20000000002 */
[----:B------:R-:W-:-:S05]  /*37d0*/  HFMA2 R2, -RZ, RZ, 3.390625, 0 ;  /* 0x42c80000ff027431 */ /* 0x000fca00000001ff */
[----:B------:R-:W-:-:S07]  /*37e0*/  FFMA R27, R3, R2, -100 ;  /* 0xc2c80000031b7423 */ /* 0x000fce0000000002 */
.L_x_240:
[----:B------:R-:W-:Y:S05]  /*37f0*/  BSYNC.RECONVERGENT B2 ;  /* 0x0000000000027941 */ /* 0x000fea0003800200 */
.L_x_239:
[----:B------:R-:W1:Y:S02]  /*3800*/  LDC.64 R2, c[0x0][0x3a8] ;  /* 0x0000ea00ff027b82 */ /* 0x000e640000000a00 */
[----:B-1----:R-:W-:-:S05]  /*3810*/  IMAD.WIDE R2, R8, 0x4, R2 ;  /* 0x0000000408027825 */ /* 0x002fca00078e0202 */
[----:B------:R3:W-:Y:S02]  /*3820*/  STG.E desc[UR6][R2.64], R27 ;  /* 0x0000001b02007986 */ /* 0x0007e4000c101906 */
.L_x_238:
[----:B------:R-:W-:Y:S05]  /*3830*/  BSYNC.RECONVERGENT B1 ;  /* 0x0000000000017941 */ /* 0x000fea0003800200 */
.L_x_237:
[----:B------:R-:W-:Y:S01]  /*3840*/  ISETP.NE.AND P0, PT, R23, RZ, PT ;  /* 0x000000ff1700720c */ /* 0x000fe20003f05270 */
[----:B------:R-:W-:Y:S01]  /*3850*/  BSSY.RECONVERGENT B0, `(.L_x_244) ;  /* 0x0000004000007945 */ /* 0x000fe20003800200 */
[----:B-1----:R-:W-:-:S11]  /*3860*/  MOV R24, RZ ;  /* 0x000000ff00187202 */ /* 0x002fd60000000f00 */
[----:B------:R-:W-:Y:S05]  /*3870*/  @P0 BRA `(.L_x_245) ;  /* 0x0000000000040947 */ /* 0x000fea0003800000 */
[----:B------:R1:W5:Y:S02]  /*3880*/  LDG.E.CONSTANT R24, desc[UR6][R14.64+0x4] ;  /* 0x000004060e187981 */ /* 0x000364000c1e9900 */
.L_x_245:
[----:B------:R-:W-:Y:S05]  /*3890*/  BSYNC.RECONVERGENT B0 ;  /* 0x0000000000007941 */ /* 0x000fea0003800200 */
.L_x_244:
[----:B------:R-:W-:Y:S05]  /*38a0*/  BRA.DIV UR4, `(.L_x_246) ;  /* 0x0000000e048c7947 */ /* 0x000fea000b800000 */
[----:B--23-5:R2:W3:Y:S02]  /*38b0*/  SHFL.IDX PT, R2, R24, RZ, 0x1f ;  /* 0x00001fff18027589 */ /* 0x02c4e400000e0000 */
.L_x_298:
[----:B------:R-:W-:Y:S01]  /*38c0*/  ISETP.LT.OR P0, PT, R6, R13, !P3 ;  /* 0x0000000d0600720c */ /* 0x000fe20005f01670 */
[----:B------:R-:W-:-:S12]  /*38d0*/  BSSY.RECONVERGENT B1, `(.L_x_247) ;  /* 0x000003c000017945 */ /* 0x000fd80003800200 */
[----:B------:R-:W-:Y:S05]  /*38e0*/  @P0 BRA `(.L_x_248) ;  /* 0x0000000000e80947 */ /* 0x000fea0003800000 */
[CC--:B--2---:R-:W-:Y:S01]  /*38f0*/  FMUL R24, R19.reuse, R12.reuse ;  /* 0x0000000c13187220 */ /* 0x0c4fe20000400000 */
[----:B------:R-:W-:Y:S03]  /*3900*/  BSSY.RECONVERGENT B2, `(.L_x_249) ;  /* 0x0000032000027945 */ /* 0x000fe60003800200 */
[----:B01----:R-:W-:-:S04]  /*3910*/  FFMA R14, R19, R12, -R24 ;  /* 0x0000000c130e7223 */ /* 0x003fc80000000818 */
[----:B------:R-:W-:Y:S01]  /*3920*/  FFMA R19, R11, R12, R14 ;  /* 0x0000000c0b137223 */ /* 0x000fe2000000000e */
[----:B------:R-:W-:-:S03]  /*3930*/  FMUL R11, R20, R17 ;  /* 0x00000011140b7220 */ /* 0x000fc60000400000 */
[----:B------:R-:W-:Y:S01]  /*3940*/  FADD R3, R24, R19 ;  /* 0x0000001318037221 */ /* 0x000fe20000000000 */
[----:B------:R-:W-:-:S03]  /*3950*/  FFMA R15, R20, R17, -R11 ;  /* 0x00000011140f7223 */ /* 0x000fc6000000080b */
[-CC-:B---3--:R-:W-:Y:S01]  /*3960*/  FFMA R14, R2, R16.reuse, R3.reuse ;  /* 0x00000010020e7223 */ /* 0x188fe20000000003 */
[----:B------:R-:W-:Y:S01]  /*3970*/  FADD R24, -R24, R3 ;  /* 0x0000000318187221 */ /* 0x000fe20000000100 */
[----:B------:R-:W-:Y:S02]  /*3980*/  FFMA R0, R0, R17, R15 ;  /* 0x0000001100007223 */ /* 0x000fe4000000000f */
[----:B------:R-:W-:Y:S01]  /*3990*/  FADD R3, -R3, R14 ;  /* 0x0000000e03037221 */ /* 0x000fe20000000100 */
[----:B------:R-:W-:Y:S01]  /*39a0*/  FADD R24, R19, -R24 ;  /* 0x8000001813187221 */ /* 0x000fe20000000000 */
[C---:B------:R-:W-:Y:S02]  /*39b0*/  FADD R15, R11.reuse, R0 ;  /* 0x000000000b0f7221 */ /* 0x040fe40000000000 */
[----:B------:R-:W-:Y:S02]  /*39c0*/  FFMA R3, R2, R16, -R3 ;  /* 0x0000001002037223 */ /* 0x000fe40000000803 */
[----:B------:R-:W-:-:S02]  /*39d0*/  FADD R27, -R11, R15 ;  /* 0x0000000f0b1b7221 */ /* 0x000fc40000000100 */
[----:B------:R-:W-:Y:S01]  /*39e0*/  FADD R25, R24, R3 ;  /* 0x0000000318197221 */ /* 0x000fe20000000000 */
[----:B------:R-:W-:Y:S01]  /*39f0*/  FFMA R3, R2, R18, R15 ;  /* 0x0000001202037223 */ /* 0x000fe2000000000f */
[----:B------:R-:W-:Y:S02]  /*3a00*/  FADD R0, R0, -R27 ;  /* 0x8000001b00007221 */ /* 0x000fe40000000000 */
[----:B------:R-:W-:Y:S01]  /*3a10*/  FADD R19, R14, R25 ;  /* 0x000000190e137221 */ /* 0x000fe20000000000 */
[----:B------:R-:W-:-:S03]  /*3a20*/  FADD R15, -R15, R3 ;  /* 0x000000030f0f7221 */ /* 0x000fc60000000100 */
[----:B------:R-:W-:Y:S01]  /*3a30*/  FADD R14, -R14, R19 ;  /* 0x000000130e0e7221 */ /* 0x000fe20000000100 */
[----:B------:R-:W-:-:S03]  /*3a40*/  FFMA R15, R2, R18, -R15 ;  /* 0x00000012020f7223 */ /* 0x000fc6000000080f */
[----:B------:R-:W-:Y:S01]  /*3a50*/  FADD R11, R25, -R14 ;  /* 0x8000000e190b7221 */ /* 0x000fe20000000000 */
[----:B------:R-:W-:Y:S01]  /*3a60*/  FADD R0, R0, R15 ;  /* 0x0000000f00007221 */ /* 0x000fe20000000000 */
[----:B------:R-:W-:Y:S02]  /*3a70*/  IMAD.MOV.U32 R15, RZ, RZ, 0x7fffffff ;  /* 0x7fffffffff0f7424 */ /* 0x000fe400078e00ff */
        /* <DEDUP_REMOVED lines=14> */
[----:B------:R-:W-:Y:S05]  /*3b60*/  CALL.REL.NOINC `($__internal_4_$__cuda_sm20_rcp_rn_f32_slowpath) ;  /* 0x0000000800fc7944 */ /* 0x000fea0003c00000 */
[----:B------:R-:W-:Y:S05]  /*3b70*/  BRA `(.L_x_253) ;  /* 0x0000000000107947 */ /* 0x000fea0003800000 */
.L_x_252:
[----:B------:R-:W0:Y:S02]  /*3b80*/  MUFU.RCP R29, R2 ;  /* 0x00000002001d7308 */ /* 0x000e240000001000 */
[----:B0-----:R-:W-:-:S04]  /*3b90*/  FFMA R14, R2, R29, -1 ;  /* 0xbf800000020e7423 */ /* 0x001fc8000000001d */
[----:B------:R-:W-:-:S04]  /*3ba0*/  FADD.FTZ R14, -R14, -RZ ;  /* 0x800000ff0e0e7221 */ /* 0x000fc80000010100 */
[----:B------:R-:W-:-:S07]  /*3bb0*/  FFMA R29, R29, R14, R29 ;  /* 0x0000000e1d1d7223 */ /* 0x000fce000000001d */
.L_x_253:
[----:B------:R-:W-:Y:S05]  /*3bc0*/  BSYNC.RECONVERGENT B3 ;  /* 0x0000000000037941 */ /* 0x000fea0003800200 */
.L_x_251:
[----:B------:R-:W-:Y:S01]  /*3bd0*/  FMUL R2, R3, R29 ;  /* 0x0000001d03027220 */ /* 0x000fe20000400000 */
[----:B------:R-:W-:-:S03]  /*3be0*/  HFMA2 R14, -RZ, RZ, 3.390625, 0 ;  /* 0x42c80000ff0e7431 */ /* 0x000fc600000001ff */
[----:B------:R-:W-:-:S04]  /*3bf0*/  FFMA R3, -R11, R2, R0 ;  /* 0x000000020b037223 */ /* 0x000fc80000000100 */
[----:B------:R-:W-:-:S04]  /*3c00*/  FFMA R3, R3, R29, R2 ;  /* 0x0000001d03037223 */ /* 0x000fc80000000002 */
[----:B------:R-:W-:-:S07]  /*3c10*/  FFMA R15, R3, R14, -100 ;  /* 0xc2c80000030f7423 */ /* 0x000fce000000000e */
.L_x_250:
[----:B------:R-:W-:Y:S05]  /*3c20*/  BSYNC.RECONVERGENT B2 ;  /* 0x0000000000027941 */ /* 0x000fea0003800200 */
.L_x_249:
[----:B------:R-:W0:Y:S01]  /*3c30*/  LDCU.64 UR12, c[0x0][0x3a8] ;  /* 0x00007500ff0c77ac */ /* 0x000e220008000a00 */
[----:B------:R-:W-:-:S04]  /*3c40*/  IADD3 R6, P0, PT, R6, R21, RZ ;  /* 0x0000001506067210 */ /* 0x000fc80007f1e0ff */
[----:B------:R-:W-:Y:S02]  /*3c50*/  IADD3.X R3, PT, PT, R7, R4, RZ, P0, !PT ;  /* 0x0000000407037210 */ /* 0x000fe400007fe4ff */
[----:B0-----:R-:W-:-:S04]  /*3c60*/  LEA R2, P0, R6, UR12, 0x2 ;  /* 0x0000000c06027c11 */ /* 0x001fc8000f8010ff */
[----:B------:R-:W-:-:S05]  /*3c70*/  LEA.HI.X R3, R6, UR13, R3, 0x2, P0 ;  /* 0x0000000d06037c11 */ /* 0x000fca00080f1403 */
[----:B------:R4:W-:Y:S04]  /*3c80*/  STG.E desc[UR6][R2.64+0x4], R15 ;  /* 0x0000040f02007986 */ /* 0x0009e8000c101906 */
.L_x_248:
[----:B------:R-:W-:Y:S05]  /*3c90*/  BSYNC.RECONVERGENT B1 ;  /* 0x0000000000017941 */ /* 0x000fea0003800200 */
.L_x_247:
[----:B------:R-:W-:Y:S01]  /*3ca0*/  VIADD R9, R9, 0x2 ;  /* 0x0000000209097836 */ /* 0x000fe20000000000 */
[----:B------:R-:W-:Y:S02]  /*3cb0*/  IADD3 R8, PT, PT, R8, 0x2, RZ ;  /* 0x0000000208087810 */ /* 0x000fe40007ffe0ff */
[----:B------:R-:W-:Y:S01]  /*3cc0*/  MOV R26, R5 ;  /* 0x00000005001a7202 */ /* 0x000fe20000000f00 */
[----:B------:R-:W-:Y:S06]  /*3cd0*/  @P1 BRA `(.L_x_254) ;  /* 0xfffffff400bc1947 */ /* 0x000fec000383ffff */
[----:B------:R-:W-:Y:S05]  /*3ce0*/  EXIT ;  /* 0x000000000000794d */ /* 0x000fea0003800000 */
.L_x_163:
[----:B------:R-:W-:Y:S01]  /*3cf0*/  HFMA2 R25, -RZ, RZ, 0, 0 ;  /* 0x00000000ff197431 */ /* 0x000fe200000001ff */
[----:B------:R-:W-:Y:S01]  /*3d00*/  BSSY B2, `(.L_x_255) ;  /* 0x0000005000027945 */ /* 0x000fe20003800000 */
[----:B------:R-:W-:-:S07]  /*3d10*/  IMAD.MOV.U32 R2, RZ, RZ, 0x1f ;  /* 0x0000001fff027424 */ /* 0x000fce00078e00ff */
[----:B0----5:R-:W-:Y:S05]  /*3d20*/  WARPSYNC.COLLECTIVE R22, `(.L_x_256) ;  /* 0x0000000016087348 */ /* 0x021fea0003c00000 */
[----:B-----5:R1:W2:Y:S02]  /*3d30*/  SHFL.IDX P2, R2, R24, R25, R2 ;  /* 0x0000001918027389 */ /* 0x0202a40000040002 */
[----:B012---:R-:W-:Y:S05]  /*3d40*/  ENDCOLLECTIVE ;  /* 0x000000000000791b */ /* 0x007fea0003800000 */
.L_x_256:
[----:B------:R-:W-:Y:S05]  /*3d50*/  BSYNC B2 ;  /* 0x0000000000027941 */ /* 0x000fea0003800000 */
.L_x_255:
[----:B------:R-:W-:Y:S01]  /*3d60*/  MOV R13, R2 ;  /* 0x00000002000d7202 */ /* 0x000fe20000000f00 */
[----:B------:R-:W-:Y:S06]  /*3d70*/  BRA `(.L_x_257) ;  /* 0xffffffcc00d47947 */ /* 0x000fec000383ffff */
.L_x_168:
[----:B------:R-:W-:Y:S01]  /*3d80*/  HFMA2 R25, -RZ, RZ, 0, 0 ;  /* 0x00000000ff197431 */ /* 0x000fe200000001ff */
[----:B------:R-:W-:Y:S01]  /*3d90*/  BSSY B2, `(.L_x_258) ;  /* 0x0000005000027945 */ /* 0x000fe20003800000 */
[----:B------:R-:W-:-:S07]  /*3da0*/  MOV R2, 0x1f ;  /* 0x0000001f00027802 */ /* 0x000fce0000000f00 */
[----:B01---5:R-:W-:Y:S05]  /*3db0*/  WARPSYNC.COLLECTIVE R22, `(.L_x_259) ;  /* 0x0000000016087348 */ /* 0x023fea0003c00000 */
[----:B-----5:R2:W3:Y:S02]  /*3dc0*/  SHFL.IDX P2, R2, R24, R25, R2 ;  /* 0x0000001918027389 */ /* 0x0204e40000040002 */
[----:B0123--:R-:W-:Y:S05]  /*3dd0*/  ENDCOLLECTIVE ;  /* 0x000000000000791b */ /* 0x00ffea0003800000 */
.L_x_259:
[----:B------:R-:W-:Y:S05]  /*3de0*/  BSYNC B2 ;  /* 0x0000000000027941 */ /* 0x000fea0003800000 */
.L_x_258:
[----:B------:R-:W-:Y:S05]  /*3df0*/  BRA `(.L_x_260) ;  /* 0xffffffd0006c7947 */ /* 0x000fea000383ffff */
.L_x_173:
[----:B---3--:R-:W-:Y:S01]  /*3e00*/  HFMA2 R2, -RZ, RZ, 0, 1.847743988037109375e-06 ;  /* 0x0000001fff027431 */ /* 0x008fe200000001ff */
[----:B------:R-:W-:Y:S01]  /*3e10*/  BSSY B2, `(.L_x_261) ;  /* 0x0000005000027945 */ /* 0x000fe20003800000 */
[----:B------:R-:W-:-:S07]  /*3e20*/  IMAD.MOV.U32 R25, RZ, RZ, RZ ;  /* 0x000000ffff197224 */ /* 0x000fce00078e00ff */
[----:B012--5:R-:W-:Y:S05]  /*3e30*/  WARPSYNC.COLLECTIVE R22, `(.L_x_262) ;  /* 0x0000000016087348 */ /* 0x027fea0003c00000 */
[----:B-----5:R3:W4:Y:S02]  /*3e40*/  SHFL.IDX P2, R2, R24, R25, R2 ;  /* 0x0000001918027389 */ /* 0x0207240000040002 */
[----:B01234-:R-:W-:Y:S05]  /*3e50*/  ENDCOLLECTIVE ;  /* 0x000000000000791b */ /* 0x01ffea0003800000 */
.L_x_262:
[----:B------:R-:W-:Y:S05]  /*3e60*/  BSYNC B2 ;  /* 0x0000000000027941 */ /* 0x000fea0003800000 */
.L_x_261:
[----:B------:R-:W-:Y:S01]  /*3e70*/  MOV R13, R2 ;  /* 0x00000002000d7202 */ /* 0x000fe20000000f00 */
[----:B------:R-:W-:Y:S06]  /*3e80*/  BRA `(.L_x_263) ;  /* 0xffffffd000f87947 */ /* 0x000fec000383ffff */
.L_x_178:
[----:B------:R-:W-:Y:S01]  /*3e90*/  HFMA2 R25, -RZ, RZ, 0, 0 ;  /* 0x00000000ff197431 */ /* 0x000fe200000001ff */
[----:B------:R-:W-:Y:S01]  /*3ea0*/  BSSY B2, `(.L_x_264) ;  /* 0x0000005000027945 */ /* 0x000fe20003800000 */
[----:B------:R-:W-:-:S07]  /*3eb0*/  IMAD.MOV.U32 R2, RZ, RZ, 0x1f ;  /* 0x0000001fff027424 */ /* 0x000fce00078e00ff */
[----:B01---5:R-:W-:Y:S05]  /*3ec0*/  WARPSYNC.COLLECTIVE R22, `(.L_x_265) ;  /* 0x0000000016087348 */ /* 0x023fea0003c00000 */
[----:B-----5:R2:W3:Y:S02]  /*3ed0*/  SHFL.IDX P2, R2, R24, R25, R2 ;  /* 0x0000001918027389 */ /* 0x0204e40000040002 */
[----:B0123--:R-:W-:Y:S05]  /*3ee0*/  ENDCOLLECTIVE ;  /* 0x000000000000791b */ /* 0x00ffea0003800000 */
.L_x_265:
[----:B------:R-:W-:Y:S05]  /*3ef0*/  BSYNC B2 ;  /* 0x0000000000027941 */ /* 0x000fea0003800000 */
.L_x_264:
[----:B------:R-:W-:Y:S05]  /*3f00*/  BRA `(.L_x_266) ;  /* 0xffffffd4008c7947 */ /* 0x000fea000383ffff */
.L_x_182:
[----:B------:R-:W-:Y:S01]  /*3f10*/  BSSY B0, `(.L_x_267) ;  /* 0x0000006000007945 */ /* 0x000fe20003800000 */
[----:B------:R-:W-:Y:S02]  /*3f20*/  MOV R25, RZ ;  /* 0x000000ff00197202 */ /* 0x000fe40000000f00 */
[----:B---3--:R-:W-:-:S07]  /*3f30*/  MOV R2, 0x1f ;  /* 0x0000001f00027802 */ /* 0x008fce0000000f00 */
[----:B0----5:R-:W-:Y:S05]  /*3f40*/  WARPSYNC.COLLECTIVE R22, `(.L_x_268) ;  /* 0x0000000016087348 */ /* 0x021fea0003c00000 */
[----:B-----5:R1:W2:Y:S02]  /*3f50*/  SHFL.IDX P2, R2, R24, R25, R2 ;  /* 0x0000001918027389 */ /* 0x0202a40000040002 */
[----:B012---:R-:W-:Y:S05]  /*3f60*/  ENDCOLLECTIVE ;  /* 0x000000000000791b */ /* 0x007fea0003800000 */
.L_x_268:
[----:B------:R-:W-:Y:S05]  /*3f70*/  BSYNC B0 ;  /* 0x0000000000007941 */ /* 0x000fea0003800000 */
.L_x_267:
[----:B------:R-:W-:Y:S05]  /*3f80*/  BRA `(.L_x_269) ;  /* 0xffffffd800407947 */ /* 0x000fea000383ffff */
.L_x_202:
[----:B------:R-:W-:Y:S01]  /*3f90*/  BSSY B2, `(.L_x_270) ;  /* 0x0000006000027945 */ /* 0x000fe20003800000 */
[----:B------:R-:W-:Y:S01]  /*3fa0*/  MOV R25, RZ ;  /* 0x000000ff00197202 */ /* 0x000fe20000000f00 */
[----:B---3--:R-:W-:-:S07]  /*3fb0*/  IMAD.MOV.U32 R2, RZ, RZ, 0x1f ;  /* 0x0000001fff027424 */ /* 0x008fce00078e00ff */
[----:B0----5:R-:W-:Y:S05]  /*3fc0*/  WARPSYNC.COLLECTIVE R22, `(.L_x_271) ;  /* 0x0000000016087348 */ /* 0x021fea0003c00000 */
[----:B-----5:R1:W2:Y:S02]  /*3fd0*/  SHFL.IDX P2, R2, R24, R25, R2 ;  /* 0x0000001918027389 */ /* 0x0202a40000040002 */
[----:B012---:R-:W-:Y:S05]  /*3fe0*/  ENDCOLLECTIVE ;  /* 0x000000000000791b */ /* 0x007fea0003800000 */
.L_x_271:
[----:B------:R-:W-:Y:S05]  /*3ff0*/  BSYNC B2 ;  /* 0x0000000000027941 */ /* 0x000fea0003800000 */
.L_x_270:
[----:B------:R-:W-:Y:S05]  /*4000*/  BRA `(.L_x_272) ;  /* 0xffffffe000687947 */ /* 0x000fea000383ffff */
.L_x_206:
[C---:B------:R-:W-:Y:S01]  /*4010*/  ISETP.GE.AND P2, PT, R3.reuse, R4, PT ;  /* 0x000000040300720c */ /* 0x040fe20003f46270 */
[----:B------:R-:W-:Y:S01]  /*4020*/  BSSY B1, `(.L_x_273) ;  /* 0x0000008000017945 */ /* 0x000fe20003800000 */
[----:B------:R-:W-:Y:S02]  /*4030*/  MOV R25, RZ ;  /* 0x000000ff00197202 */ /* 0x000fe40000000f00 */
[----:B------:R-:W-:Y:S02]  /*4040*/  ISETP.LT.OR P2, PT, R3, R8, P2 ;  /* 0x000000080300720c */ /* 0x000fe40001741670 */
[----:B---3--:R-:W-:Y:S02]  /*4050*/  MOV R2, 0x1f ;  /* 0x0000001f00027802 */ /* 0x008fe40000000f00 */
[----:B------:R-:W-:-:S13]  /*4060*/  ISETP.LE.OR P4, PT, R10, RZ, P2 ;  /* 0x000000ff0a00720c */ /* 0x000fda0001783670 */
[----:B0----5:R-:W-:Y:S05]  /*4070*/  WARPSYNC.COLLECTIVE R22, `(.L_x_274) ;  /* 0x0000000016087348 */ /* 0x021fea0003c00000 */
[----:B-----5:R1:W2:Y:S02]  /*4080*/  SHFL.IDX P2, R2, R24, R25, R2 ;  /* 0x0000001918027389 */ /* 0x0202a40000040002 */
[----:B012---:R-:W-:Y:S05]  /*4090*/  ENDCOLLECTIVE ;  /* 0x000000000000791b */ /* 0x007fea0003800000 */
.L_x_274:
[----:B------:R-:W-:Y:S05]  /*40a0*/  BSYNC B1 ;  /* 0x0000000000017941 */ /* 0x000fea0003800000 */
.L_x_273:
[----:B------:R-:W-:Y:S01]  /*40b0*/  @!P4 FMUL R15, R20, R17 ;  /* 0x00000011140fc220 */ /* 0x000fe20000400000 */
[----:B------:R-:W-:-:S03]  /*40c0*/  MOV R3, R2 ;  /* 0x0000000200037202 */ /* 0x000fc60000000f00 */
[----:B------:R-:W-:-:S04]  /*40d0*/  @!P4 FFMA R25, R20, R17, -R15 ;  /* 0x000000111419c223 */ /* 0x000fc8000000080f */
[----:B------:R-:W-:-:S04]  /*40e0*/  @!P4 FFMA R26, R0, R17, R25 ;  /* 0x00000011001ac223 */ /* 0x000fc80000000019 */
[----:B------:R-:W-:-:S04]  /*40f0*/  @!P4 FADD R14, R15, R26 ;  /* 0x0000001a0f0ec221 */ /* 0x000fc80000000000 */
[--C-:B------:R-:W-:Y:S01]  /*4100*/  @!P4 FFMA R2, R3, R18, R14.reuse ;  /* 0x000000120302c223 */ /* 0x100fe2000000000e */
        /* <DEDUP_REMOVED lines=10> */
[----:B------:R-:W-:-:S13]  /*41b0*/  ISETP.NE.AND P4, PT, R23, RZ, PT ;  /* 0x000000ff1700720c */ /* 0x000fda0003f85270 */
[----:B------:R-:W2:Y:S01]  /*41c0*/  @!P4 LDG.E.CONSTANT R28, desc[UR6][R6.64+0x4] ;  /* 0x00000406061cc981 */ /* 0x000ea2000c1e9900 */
[----:B------:R-:W-:Y:S01]  /*41d0*/  HFMA2 R27, -RZ, RZ, 0, 0 ;  /* 0x00000000ff1b7431 */ /* 0x000fe200000001ff */
[----:B------:R-:W-:Y:S01]  /*41e0*/  MOV R2, 0x1f ;  /* 0x0000001f00027802 */ /* 0x000fe20000000f00 */
[----:B------:R-:W-:Y:S01]  /*41f0*/  HFMA2 R25, -RZ, RZ, 0, 0 ;  /* 0x00000000ff197431 */ /* 0x000fe200000001ff */
[----:B--2---:R-:W-:-:S05]  /*4200*/  @!P4 MOV R27, R28 ;  /* 0x0000001c001bc202 */ /* 0x004fca0000000f00 */
[----:B------:R-:W-:-:S07]  /*4210*/  IMAD.MOV.U32 R24, RZ, RZ, R27 ;  /* 0x000000ffff187224 */ /* 0x000fce00078e001b */
[----:B------:R-:W-:Y:S05]  /*4220*/  WARPSYNC.COLLECTIVE R22, `(.L_x_275) ;  /* 0x0000000016087348 */ /* 0x000fea0003c00000 */
[----:B------:R0:W1:Y:S02]  /*4230*/  SHFL.IDX P2, R2, R24, R25, R2 ;  /* 0x0000001918027389 */ /* 0x0000640000040002 */
[----:B01----:R-:W-:Y:S05]  /*4240*/  ENDCOLLECTIVE ;  /* 0x000000000000791b */ /* 0x003fea0003800000 */
.L_x_275:
[----:B------:R-:W-:Y:S01]  /*4250*/  MOV R3, R2 ;  /* 0x0000000200037202 */ /* 0x000fe20000000f00 */
[----:B------:R-:W-:Y:S06]  /*4260*/  BRA `(.L_x_276) ;  /* 0xffffffe000b87947 */ /* 0x000fec000383ffff */
.L_x_209:
[----:B------:R-:W-:Y:S01]  /*4270*/  HFMA2 R2, -RZ, RZ, 0, 1.847743988037109375e-06 ;  /* 0x0000001fff027431 */ /* 0x000fe200000001ff */
[----:B------:R-:W-:Y:S01]  /*4280*/  BSSY B1, `(.L_x_277) ;  /* 0x0000005000017945 */ /* 0x000fe20003800000 */
[----:B------:R-:W-:-:S07]  /*4290*/  IMAD.MOV.U32 R25, RZ, RZ, RZ ;  /* 0x000000ffff197224 */ /* 0x000fce00078e00ff */
[----:B012--5:R-:W-:Y:S05]  /*42a0*/  WARPSYNC.COLLECTIVE R22, `(.L_x_278) ;  /* 0x0000000016087348 */ /* 0x027fea0003c00000 */
[----:B-----5:R3:W4:Y:S02]  /*42b0*/  SHFL.IDX P2, R2, R24, R25, R2 ;  /* 0x0000001918027389 */ /* 0x0207240000040002 */
[----:B01234-:R-:W-:Y:S05]  /*42c0*/  ENDCOLLECTIVE ;  /* 0x000000000000791b */ /* 0x01ffea0003800000 */
.L_x_278:
[----:B------:R-:W-:Y:S05]  /*42d0*/  BSYNC B1 ;  /* 0x0000000000017941 */ /* 0x000fea0003800000 */
.L_x_277:
[----:B------:R-:W-:Y:S05]  /*42e0*/  BRA `(.L_x_279) ;  /* 0xffffffe000f47947 */ /* 0x000fea000383ffff */
.L_x_212:
[----:B----4-:R-:W-:Y:S01]  /*42f0*/  HFMA2 R2, -RZ, RZ, 0, 1.847743988037109375e-06 ;  /* 0x0000001fff027431 */ /* 0x010fe200000001ff */
[----:B------:R-:W-:Y:S01]  /*4300*/  BSSY B1, `(.L_x_280) ;  /* 0x0000005000017945 */ /* 0x000fe20003800000 */
[----:B------:R-:W-:-:S07]  /*4310*/  MOV R25, RZ ;  /* 0x000000ff00197202 */ /* 0x000fce0000000f00 */
[----:B01---5:R-:W-:Y:S05]  /*4320*/  WARPSYNC.COLLECTIVE R22, `(.L_x_281) ;  /* 0x0000000016087348 */ /* 0x023fea0003c00000 */
[----:B-----5:R2:W3:Y:S02]  /*4330*/  SHFL.IDX P2, R2, R24, R25, R2 ;  /* 0x0000001918027389 */ /* 0x0204e40000040002 */
[----:B0123--:R-:W-:Y:S05]  /*4340*/  ENDCOLLECTIVE ;  /* 0x000000000000791b */ /* 0x00ffea0003800000 */
.L_x_281:
[----:B------:R-:W-:Y:S05]  /*4350*/  BSYNC B1 ;  /* 0x0000000000017941 */ /* 0x000fea0003800000 */
.L_x_280:
[----:B------:R-:W-:Y:S05]  /*4360*/  BRA `(.L_x_282) ;  /* 0xffffffe400347947 */ /* 0x000fea000383ffff */
.L_x_223:
[----:B------:R-:W-:Y:S01]  /*4370*/  BSSY B0, `(.L_x_283) ;  /* 0x0000006000007945 */ /* 0x000fe20003800000 */
[----:B----4-:R-:W-:Y:S01]  /*4380*/  IMAD.MOV.U32 R3, RZ, RZ, 0x10 ;  /* 0x00000010ff037424 */ /* 0x010fe200078e00ff */
[----:B0-----:R-:W-:-:S07]  /*4390*/  MOV R6, 0x1f ;  /* 0x0000001f00067802 */ /* 0x001fce0000000f00 */
[----:B-123--:R-:W-:Y:S05]  /*43a0*/  WARPSYNC.COLLECTIVE R22, `(.L_x_284) ;  /* 0x0000000016087348 */ /* 0x00efea0003c00000 */
[----:B--23--:R0:W2:Y:S02]  /*43b0*/  SHFL.DOWN P2, R2, R9, R3, R6 ;  /* 0x0800000309027389 */ /* 0x00c0a40000040006 */
[----:B012---:R-:W-:Y:S05]  /*43c0*/  ENDCOLLECTIVE ;  /* 0x000000000000791b */ /* 0x007fea0003800000 */
.L_x_284:
[----:B------:R-:W-:Y:S05]  /*43d0*/  BSYNC B0 ;  /* 0x0000000000007941 */ /* 0x000fea0003800000 */
.L_x_283:
[----:B------:R-:W-:Y:S01]  /*43e0*/  HFMA2 R3, -RZ, RZ, 0, 4.76837158203125e-07 ;  /* 0x00000008ff037431 */ /* 0x000fe200000001ff */
[----:B------:R-:W-:Y:S01]  /*43f0*/  @P0 VIMNMX R9, PT, PT, R9, R2, PT ;  /* 0x0000000209090248 */ /* 0x000fe20003fe0100 */
[----:B------:R-:W-:Y:S01]  /*4400*/  IMAD.MOV.U32 R4, RZ, RZ, 0x100 ;  /* 0x00000100ff047424 */ /* 0x000fe200078e00ff */
[----:B------:R-:W-:Y:S02]  /*4410*/  MOV R6, 0x1f ;  /* 0x0000001f00067802 */ /* 0x000fe40000000f00 */
[----:B------:R-:W-:Y:S02]  /*4420*/  ISETP.GE.U32.AND P0, PT, R23, 0x18, PT ;  /* 0x000000181700780c */ /* 0x000fe40003f06070 */
[----:B------:R-:W-:-:S11]  /*4430*/  SHF.L.U32 R4, R4, R23, RZ ;  /* 0x0000001704047219 */ /* 0x000fd600000006ff */
[----:B------:R-:W-:Y:S05]  /*4440*/  WARPSYNC.COLLECTIVE R22, `(.L_x_285) ;  /* 0x0000000016087348 */ /* 0x000fea0003c00000 */
[----:B------:R0:W1:Y:S02]  /*4450*/  SHFL.DOWN P2, R2, R9, R3, R6 ;  /* 0x0800000309027389 */ /* 0x0000640000040006 */
[----:B01----:R-:W-:Y:S05]  /*4460*/  ENDCOLLECTIVE ;  /* 0x000000000000791b */ /* 0x003fea0003800000 */
.L_x_285:
[----:B------:R-:W-:Y:S01]  /*4470*/  HFMA2 R3, -RZ, RZ, 0, 2.384185791015625e-07 ;  /* 0x00000004ff037431 */ /* 0x000fe200000001ff */
[----:B------:R-:W-:Y:S01]  /*4480*/  LOP3.LUT P2, RZ, R4, UR4, RZ, 0xc0, !PT ;  /* 0x0000000404ff7c12 */ /* 0x000fe2000f84c0ff */
[----:B------:R-:W-:Y:S01]  /*4490*/  HFMA2 R4, -RZ, RZ, 0, 2.384185791015625e-07 ;  /* 0x00000004ff047431 */ /* 0x000fe200000001ff */
[----:B------:R-:W-:-:S04]  /*44a0*/  VIMNMX R2, PT, PT, R9, R2, PT ;  /* 0x0000000209027248 */ /* 0x000fc80003fe0100 */
[----:B------:R-:W-:Y:S02]  /*44b0*/  @!P0 SEL R9, R2, R9, P2 ;  /* 0x0000000902098207 */ /* 0x000fe40001000000 */
[----:B------:R-:W-:Y:S02]  /*44c0*/  ISETP.GE.U32.AND P0, PT, R23, 0x1e, PT ;  /* 0x0000001e1700780c */ /* 0x000fe40003f06070 */
[----:B------:R-:W-:-:S11]  /*44d0*/  SHF.L.U32 R4, R4, R23, RZ ;  /* 0x0000001704047219 */ /* 0x000fd600000006ff */
[----:B------:R-:W-:Y:S05]  /*44e0*/  WARPSYNC.COLLECTIVE R22, `(.L_x_286) ;  /* 0x0000000016087348 */ /* 0x000fea0003c00000 */
[----:B------:R0:W1:Y:S02]  /*44f0*/  SHFL.DOWN P2, R2, R9, R3, R6 ;  /* 0x0800000309027389 */ /* 0x0000640000040006 */
[----:B01----:R-:W-:Y:S05]  /*4500*/  ENDCOLLECTIVE ;  /* 0x000000000000791b */ /* 0x003fea0003800000 */
.L_x_286:
[----:B------:R-:W-:Y:S02]  /*4510*/  MOV R3, 0x2 ;  /* 0x0000000200037802 */ /* 0x000fe40000000f00 */
[----:B------:R-:W-:Y:S02]  /*4520*/  @P1 VIMNMX R9, PT, PT, R9, R2, PT ;  /* 0x0000000209091248 */ /* 0x000fe40003fe0100 */
[----:B------:R-:W-:-:S13]  /*4530*/  LOP3.LUT P1, RZ, R4, UR4, RZ, 0xc0, !PT ;  /* 0x0000000404ff7c12 */ /* 0x000fda000f82c0ff */
[----:B------:R-:W-:Y:S05]  /*4540*/  WARPSYNC.COLLECTIVE R22, `(.L_x_287) ;  /* 0x0000000016087348 */ /* 0x000fea0003c00000 */
[----:B------:R0:W1:Y:S02]  /*4550*/  SHFL.DOWN P2, R2, R9, R3, R6 ;  /* 0x0800000309027389 */ /* 0x0000640000040006 */
[----:B01----:R-:W-:Y:S05]  /*4560*/  ENDCOLLECTIVE ;  /* 0x000000000000791b */ /* 0x003fea0003800000 */
.L_x_287:
[----:B------:R-:W-:Y:S01]  /*4570*/  IMAD.MOV.U32 R3, RZ, RZ, 0x1 ;  /* 0x00000001ff037424 */ /* 0x000fe200078e00ff */
[----:B------:R-:W-:-:S04]  /*4580*/  VIMNMX R2, PT, PT, R9, R2, PT ;  /* 0x0000000209027248 */ /* 0x000fc80003fe0100 */
[----:B------:R-:W-:-:S07]  /*4590*/  @!P0 SEL R9, R2, R9, P1 ;  /* 0x0000000902098207 */ /* 0x000fce0000800000 */
[----:B------:R-:W-:Y:S05]  /*45a0*/  WARPSYNC.COLLECTIVE R22, `(.L_x_288) ;  /* 0x0000000016087348 */ /* 0x000fea0003c00000 */
[----:B------:R0:W1:Y:S02]  /*45b0*/  SHFL.DOWN P2, R2, R9, R3, R6 ;  /* 0x0800000309027389 */ /* 0x0000640000040006 */
[----:B01----:R-:W-:Y:S05]  /*45c0*/  ENDCOLLECTIVE ;  /* 0x000000000000791b */ /* 0x003fea0003800000 */
.L_x_288:
[----:B------:R-:W-:Y:S05]  /*45d0*/  BRA `(.L_x_289) ;  /* 0xffffffe400e07947 */ /* 0x000fea000383ffff */
.L_x_228:
[----:B-1----:R-:W-:Y:S01]  /*45e0*/  HFMA2 R2, -RZ, RZ, 0, 1.847743988037109375e-06 ;  /* 0x0000001fff027431 */ /* 0x002fe200000001ff */
[----:B------:R-:W-:Y:S01]  /*45f0*/  BSSY B0, `(.L_x_290) ;  /* 0x0000005000007945 */ /* 0x000fe20003800000 */
[----:B------:R-:W-:-:S07]  /*4600*/  MOV R25, RZ ;  /* 0x000000ff00197202 */ /* 0x000fce0000000f00 */
[----:B0----5:R-:W-:Y:S05]  /*4610*/  WARPSYNC.COLLECTIVE R22, `(.L_x_291) ;  /* 0x0000000016087348 */ /* 0x021fea0003c00000 */
[----:B-----5:R1:W2:Y:S02]  /*4620*/  SHFL.IDX P2, R2, R24, R25, R2 ;  /* 0x0000001918027389 */ /* 0x0202a40000040002 */
[----:B012---:R-:W-:Y:S05]  /*4630*/  ENDCOLLECTIVE ;  /* 0x000000000000791b */ /* 0x007fea0003800000 */
.L_x_291:
[----:B------:R-:W-:Y:S05]  /*4640*/  BSYNC B0 ;  /* 0x0000000000007941 */ /* 0x000fea0003800000 */
.L_x_290:
[----:B------:R-:W-:Y:S05]  /*4650*/  BRA `(.L_x_292) ;  /* 0xffffffe8002c7947 */ /* 0x000fea000383ffff */
.L_x_236:
[----:B------:R-:W-:Y:S01]  /*4660*/  BSSY B0, `(.L_x_293) ;  /* 0x0000006000007945 */ /* 0x000fe20003800000 */
[----:B------:R-:W-:Y:S01]  /*4670*/  MOV R25, RZ ;  /* 0x000000ff00197202 */ /* 0x000fe20000000f00 */
[----:B------:R-:W-:-:S07]  /*4680*/  IMAD.MOV.U32 R2, RZ, RZ, 0x1f ;  /* 0x0000001fff027424 */ /* 0x000fce00078e00ff */
[----:B0----5:R-:W-:Y:S05]  /*4690*/  WARPSYNC.COLLECTIVE R22, `(.L_x_294) ;  /* 0x0000000016087348 */ /* 0x021fea0003c00000 */
[----:B-----5:R1:W2:Y:S02]  /*46a0*/  SHFL.IDX P2, R2, R24, R25, R2 ;  /* 0x0000001918027389 */ /* 0x0202a40000040002 */
[----:B012---:R-:W-:Y:S05]  /*46b0*/  ENDCOLLECTIVE ;  /* 0x000000000000791b */ /* 0x007fea0003800000 */
.L_x_294:
[----:B------:R-:W-:Y:S05]  /*46c0*/  BSYNC B0 ;  /* 0x0000000000007941 */ /* 0x000fea0003800000 */
.L_x_293:
[----:B------:R-:W-:Y:S05]  /*46d0*/  BRA `(.L_x_295) ;  /* 0xffffffec006c7947 */ /* 0x000fea000383ffff */
.L_x_246:
[----:B--23--:R-:W-:Y:S01]  /*46e0*/  HFMA2 R2, -RZ, RZ, 0, 1.847743988037109375e-06 ;  /* 0x0000001fff027431 */ /* 0x00cfe200000001ff */
[----:B------:R-:W-:Y:S01]  /*46f0*/  BSSY B0, `(.L_x_296) ;  /* 0x0000005000007945 */ /* 0x000fe20003800000 */
[----:B------:R-:W-:-:S07]  /*4700*/  MOV R25, RZ ;  /* 0x000000ff00197202 */ /* 0x000fce0000000f00 */
[----:B01---5:R-:W-:Y:S05]  /*4710*/  WARPSYNC.COLLECTIVE R22, `(.L_x_297) ;  /* 0x0000000016087348 */ /* 0x023fea0003c00000 */
[----:B-----5:R2:W3:Y:S02]  /*4720*/  SHFL.IDX P2, R2, R24, R25, R2 ;  /* 0x0000001918027389 */ /* 0x0204e40000040002 */
[----:B0123--:R-:W-:Y:S05]  /*4730*/  ENDCOLLECTIVE ;  /* 0x000000000000791b */ /* 0x00ffea0003800000 */
.L_x_297:
[----:B------:R-:W-:Y:S05]  /*4740*/  BSYNC B0 ;  /* 0x0000000000007941 */ /* 0x000fea0003800000 */
.L_x_296:
[----:B------:R-:W-:Y:S05]  /*4750*/  BRA `(.L_x_298) ;  /* 0xfffffff000587947 */ /* 0x000fea000383ffff */
        .weak           $__internal_4_$__cuda_sm20_rcp_rn_f32_slowpath
        .type           $__internal_4_$__cuda_sm20_rcp_rn_f32_slowpath,@function
        .size           $__internal_4_$__cuda_sm20_rcp_rn_f32_slowpath,($__internal_5_$__cuda_sm3x_div_rn_noftz_f32_slowpath - $__internal_4_$__cuda_sm20_rcp_rn_f32_slowpath)
$__internal_4_$__cuda_sm20_rcp_rn_f32_slowpath:
[----:B------:R-:W-:Y:S01]  /*4760*/  SHF.L.U32 R29, R2, 0x1, RZ ;  /* 0x00000001021d7819 */ /* 0x000fe200000006ff */
[----:B------:R-:W-:Y:S03]  /*4770*/  BSSY.RECONVERGENT B0, `(.L_x_299) ;  /* 0x0000030000007945 */ /* 0x000fe60003800200 */
[----:B------:R-:W-:-:S04]  /*4780*/  SHF.R.U32.HI R29, RZ, 0x18, R29 ;  /* 0x00000018ff1d7819 */ /* 0x000fc8000001161d */
[----:B------:R-:W-:-:S13]  /*4790*/  ISETP.NE.U32.AND P2, PT, R29, RZ, PT ;  /* 0x000000ff1d00720c */ /* 0x000fda0003f45070 */
[----:B------:R-:W-:Y:S05]  /*47a0*/  @P2 BRA `(.L_x_300) ;  /* 0x0000000000282947 */ /* 0x000fea0003800000 */
[----:B------:R-:W-:-:S05]  /*47b0*/  IMAD.SHL.U32 R25, R2, 0x2, RZ ;  /* 0x0000000202197824 */ /* 0x000fca00078e00ff */
[----:B------:R-:W-:-:S13]  /*47c0*/  ISETP.NE.AND P2, PT, R25, RZ, PT ;  /* 0x000000ff1900720c */ /* 0x000fda0003f45270 */
[----:B------:R-:W-:Y:S01]  /*47d0*/  @P2 FFMA R26, R2, 1.84467440737095516160e+19, RZ ;  /* 0x5f800000021a2823 */ /* 0x000fe200000000ff */
[----:B------:R-:W-:Y:S08]  /*47e0*/  @!P2 MUFU.RCP R29, R2 ;  /* 0x00000002001da308 */ /* 0x000ff00000001000 */
[----:B------:R-:W0:Y:S02]  /*47f0*/  @P2 MUFU.RCP R25, R26 ;  /* 0x0000001a00192308 */ /* 0x000e240000001000 */
[----:B0-----:R-:W-:-:S04]  /*4800*/  @P2 FFMA R28, R26, R25, -1 ;  /* 0xbf8000001a1c2423 */ /* 0x001fc80000000019 */
[----:B------:R-:W-:-:S04]  /*4810*/  @P2 FADD.FTZ R28, -R28, -RZ ;  /* 0x800000ff1c1c2221 */ /* 0x000fc80000010100 */
[----:B------:R-:W-:-:S04]  /*4820*/  @P2 FFMA R28, R25, R28, R25 ;  /* 0x0000001c191c2223 */ /* 0x000fc80000000019 */
[----:B------:R-:W-:Y:S01]  /*4830*/  @P2 FFMA R29, R28, 1.84467440737095516160e+19, RZ ;  /* 0x5f8000001c1d2823 */ /* 0x000fe200000000ff */
[----:B------:R-:W-:Y:S06]  /*4840*/  BRA `(.L_x_301) ;  /* 0x0000000000887947 */ /* 0x000fec0003800000 */
.L_x_300:
[----:B------:R-:W-:-:S04]  /*4850*/  IADD3 R25, PT, PT, R29, -0xfd, RZ ;  /* 0xffffff031d197810 */ /* 0x000fc80007ffe0ff */
[----:B------:R-:W-:-:S13]  /*4860*/  ISETP.GT.U32.AND P2, PT, R25, 0x1, PT ;  /* 0x000000011900780c */ /* 0x000fda0003f44070 */
[----:B------:R-:W-:Y:S05]  /*4870*/  @P2 BRA `(.L_x_302) ;  /* 0x0000000000782947 */ /* 0x000fea0003800000 */
[----:B------:R-:W-:Y:S02]  /*4880*/  LOP3.LUT R27, R2, 0x7fffff, RZ, 0xc0, !PT ;  /* 0x007fffff021b7812 */ /* 0x000fe400078ec0ff */
[----:B------:R-:W-:Y:S02]  /*4890*/  IADD3 R29, PT, PT, R29, -0xfc, RZ ;  /* 0xffffff041d1d7810 */ /* 0x000fe40007ffe0ff */
[----:B------:R-:W-:-:S04]  /*48a0*/  LOP3.LUT R27, R27, 0x3f800000, RZ, 0xfc, !PT ;  /* 0x3f8000001b1b7812 */ /* 0x000fc800078efcff */
[----:B------:R-:W0:Y:S02]  /*48b0*/  MUFU.RCP R28, R27 ;  /* 0x0000001b001c7308 */ /* 0x000e240000001000 */
[----:B0-----:R-:W-:-:S04]  /*48c0*/  FFMA R26, R27, R28, -1 ;  /* 0xbf8000001b1a7423 */ /* 0x001fc8000000001c */
[----:B------:R-:W-:-:S04]  /*48d0*/  FADD.FTZ R26, -R26, -RZ ;  /* 0x800000ff1a1a7221 */ /* 0x000fc80000010100 */
[CCC-:B------:R-:W-:Y:S01]  /*48e0*/  FFMA.RM R27, R28.reuse, R26.reuse, R28.reuse ;  /* 0x0000001a1c1b7223 */ /* 0x1c0fe2000000401c */
[----:B------:R-:W-:Y:S01]  /*48f0*/  FFMA.RP R26, R28, R26, R28 ;  /* 0x0000001a1c1a7223 */ /* 0x000fe2000000801c */
[----:B------:R-:W-:-:S04]  /*4900*/  MOV R28, 0x3 ;  /* 0x00000003001c7802 */ /* 0x000fc80000000f00 */
[C---:B------:R-:W-:Y:S02]  /*4910*/  FSETP.NEU.FTZ.AND P2, PT, R27.reuse, R26, PT ;  /* 0x0000001a1b00720b */ /* 0x040fe40003f5d000 */
[----:B------:R-:W-:Y:S02]  /*4920*/  LOP3.LUT R26, R27, 0x7fffff, RZ, 0xc0, !PT ;  /* 0x007fffff1b1a7812 */ /* 0x000fe400078ec0ff */
[----:B------:R-:W-:Y:S02]  /*4930*/  SHF.L.U32 R27, R28, R25, RZ ;  /* 0x000000191c1b7219 */ /* 0x000fe400000006ff */
[----:B------:R-:W-:-:S04]  /*4940*/  LOP3.LUT R26, R26, 0x800000, RZ, 0xfc, !PT ;  /* 0x008000001a1a7812 */ /* 0x000fc800078efcff */
[----:B------:R-:W-:Y:S02]  /*4950*/  LOP3.LUT R28, R27, R26, RZ, 0xc0, !PT ;  /* 0x0000001a1b1c7212 */ /* 0x000fe400078ec0ff */
[----:B------:R-:W-:Y:S02]  /*4960*/  SEL R27, RZ, 0xffffffff, !P2 ;  /* 0xffffffffff1b7807 */ /* 0x000fe40005000000 */
[----:B------:R-:W-:Y:S02]  /*4970*/  SHF.R.U32.HI R28, RZ, R25, R28 ;  /* 0x00000019ff1c7219 */ /* 0x000fe4000001161c */
[----:B------:R-:W-:Y:S01]  /*4980*/  SHF.R.U32.HI R29, RZ, R29, R26 ;  /* 0x0000001dff1d7219 */ /* 0x000fe2000001161a */
[----:B------:R-:W-:Y:S01]  /*4990*/  IMAD.MOV R27, RZ, RZ, -R27 ;  /* 0x000000ffff1b7224 */ /* 0x000fe200078e0a1b */
[C---:B------:R-:W-:Y:S02]  /*49a0*/  LOP3.LUT P2, RZ, R28.reuse, 0x1, RZ, 0xc0, !PT ;  /* 0x000000011cff7812 */ /* 0x040fe4000784c0ff */
[----:B------:R-:W-:-:S02]  /*49b0*/  LOP3.LUT P5, RZ, R28, 0x2, RZ, 0xc0, !PT ;  /* 0x000000021cff7812 */ /* 0x000fc400078ac0ff */
[----:B------:R-:W-:-:S04]  /*49c0*/  LOP3.LUT P4, RZ, R27, R25, R26, 0xf8, !PT ;  /* 0x000000191bff7212 */ /* 0x000fc8000788f81a */
[----:B------:R-:W-:Y:S02]  /*49d0*/  PLOP3.LUT P2, PT, P2, P4, P5, 0xe0, 0x0 ;  /* 0x000000000000781c */ /* 0x000fe40001749c50 */
[----:B------:R-:W-:Y:S02]  /*49e0*/  LOP3.LUT P4, RZ, R2, 0x7fffff, RZ, 0xc0, !PT ;  /* 0x007fffff02ff7812 */ /* 0x000fe4000788c0ff */
[----:B------:R-:W-:-:S04]  /*49f0*/  SEL R25, RZ, 0x1, !P2 ;  /* 0x00000001ff197807 */ /* 0x000fc80005000000 */
[----:B------:R-:W-:-:S04]  /*4a00*/  IADD3 R25, PT, PT, -R25, RZ, RZ ;  /* 0x000000ff19197210 */ /* 0x000fc80007ffe1ff */
[----:B------:R-:W-:-:S13]  /*4a10*/  ISETP.GE.AND P2, PT, R25, RZ, PT ;  /* 0x000000ff1900720c */ /* 0x000fda0003f46270 */
[----:B------:R-:W-:-:S04]  /*4a20*/  @!P2 IADD3 R29, PT, PT, R29, 0x1, RZ ;  /* 0x000000011d1da810 */ /* 0x000fc80007ffe0ff */
[----:B------:R-:W-:-:S04]  /*4a30*/  @!P4 SHF.L.U32 R29, R29, 0x1, RZ ;  /* 0x000000011d1dc819 */ /* 0x000fc800000006ff */
[----:B------:R-:W-:Y:S01]  /*4a40*/  LOP3.LUT R29, R29, 0x80000000, R2, 0xf8, !PT ;  /* 0x800000001d1d7812 */ /* 0x000fe200078ef802 */
[----:B------:R-:W-:Y:S06]  /*4a50*/  BRA `(.L_x_301) ;  /* 0x0000000000047947 */ /* 0x000fec0003800000 */
.L_x_302:
[----:B------:R0:W1:Y:S02]  /*4a60*/  MUFU.RCP R29, R2 ;  /* 0x00000002001d7308 */ /* 0x0000640000001000 */
.L_x_301:
[----:B------:R-:W-:Y:S05]  /*4a70*/  BSYNC.RECONVERGENT B0 ;  /* 0x0000000000007941 */ /* 0x000fea0003800200 */
.L_x_299:
[----:B------:R-:W-:-:S04]  /*4a80*/  IMAD.MOV.U32 R25, RZ, RZ, 0x0 ;  /* 0x00000000ff197424 */ /* 0x000fc800078e00ff */
[----:B01----:R-:W-:Y:S05]  /*4a90*/  RET.REL.NODEC R24 `(ppo_batch_ema_manyparams_f32) ;  /* 0xffffffb418587950 */ /* 0x003fea0003c3ffff */
        .weak           $__internal_5_$__cuda_sm3x_div_rn_noftz_f32_slowpath
        .type           $__internal_5_$__cuda_sm3x_div_rn_noftz_f32_slowpath,@function
        .size           $__internal_5_$__cuda_sm3x_div_rn_noftz_f32_slowpath,(.L_x_320 - $__internal_5_$__cuda_sm3x_div_rn_noftz_f32_slowpath)
$__internal_5_$__cuda_sm3x_div_rn_noftz_f32_slowpath:
[----:B------:R-:W-:Y:S01]  /*4aa0*/  SHF.R.U32.HI R11, RZ, 0x17, R7 ;  /* 0x00000017ff0b7819 */ /* 0x000fe20000011607 */
[----:B------:R-:W-:Y:S01]  /*4ab0*/  BSSY.RECONVERGENT B2, `(.L_x_303) ;  /* 0x0000064000027945 */ /* 0x000fe20003800200 */
[----:B------:R-:W-:Y:S01]  /*4ac0*/  SHF.R.U32.HI R0, RZ, 0x17, R6 ;  /* 0x00000017ff007819 */ /* 0x000fe20000011606 */
[----:B------:R-:W-:Y:S01]  /*4ad0*/  HFMA2 R14, -RZ, RZ, 2, 0 ;  /* 0x40000000ff0e7431 */ /* 0x000fe200000001ff */
[----:B------:R-:W-:Y:S02]  /*4ae0*/  LOP3.LUT R11, R11, 0xff, RZ, 0xc0, !PT ;  /* 0x000000ff0b0b7812 */ /* 0x000fe400078ec0ff */
[----:B------:R-:W-:Y:S02]  /*4af0*/  LOP3.LUT R13, R0, 0xff, RZ, 0xc0, !PT ;  /* 0x000000ff000d7812 */ /* 0x000fe400078ec0ff */
[----:B------:R-:W-:Y:S02]  /*4b00*/  IADD3 R16, PT, PT, R11, -0x1, RZ ;  /* 0xffffffff0b107810 */ /* 0x000fe40007ffe0ff */
[----:B------:R-:W-:-:S02]  /*4b10*/  IADD3 R15, PT, PT, R13, -0x1, RZ ;  /* 0xffffffff0d0f7810 */ /* 0x000fc40007ffe0ff */
[----:B------:R-:W-:-:S04]  /*4b20*/  ISETP.GT.U32.AND P2, PT, R16, 0xfd, PT ;  /* 0x000000fd1000780c */ /* 0x000fc80003f44070 */
[----:B------:R-:W-:-:S13]  /*4b30*/  ISETP.GT.U32.OR P2, PT, R15, 0xfd, P2 ;  /* 0x000000fd0f00780c */ /* 0x000fda0001744470 */
[----:B------:R-:W-:Y:S01]  /*4b40*/  @!P2 IMAD.MOV.U32 R12, RZ, RZ, RZ ;  /* 0x000000ffff0ca224 */ /* 0x000fe200078e00ff */
[----:B------:R-:W-:Y:S06]  /*4b50*/  @!P2 BRA `(.L_x_304) ;  /* 0x000000000060a947 */ /* 0x000fec0003800000 */
[----:B------:R-:W-:Y:S02]  /*4b60*/  MOV R0, 0x40000000 ;  /* 0x4000000000007802 */ /* 0x000fe40000000f00 */
[----:B------:R-:W-:Y:S02]  /*4b70*/  FSETP.GTU.FTZ.AND P3, PT, |R7|, +INF , PT ;  /* 0x7f8000000700780b */ /* 0x000fe40003f7c200 */
[----:B------:R-:W-:-:S04]  /*4b80*/  FSETP.GTU.FTZ.AND P2, PT, |R0|, +INF , PT ;  /* 0x7f8000000000780b */ /* 0x000fc80003f5c200 */
[----:B------:R-:W-:-:S13]  /*4b90*/  PLOP3.LUT P2, PT, P2, P3, PT, 0xf8, 0x8f ;  /* 0x00000000008f781c */ /* 0x000fda0001747f70 */
[----:B------:R-:W-:Y:S05]  /*4ba0*/  @P2 BRA `(.L_x_305) ;  /* 0x00000004004c2947 */ /* 0x000fea0003800000 */
[----:B------:R-:W-:-:S13]  /*4bb0*/  LOP3.LUT P2, RZ, R7, 0x7fffffff, R14, 0xc8, !PT ;  /* 0x7fffffff07ff7812 */ /* 0x000fda000784c80e */
[----:B------:R-:W-:Y:S05]  /*4bc0*/  @!P2 BRA `(.L_x_306) ;  /* 0x00000004003ca947 */ /* 0x000fea0003800000 */
[C---:B------:R-:W-:Y:S02]  /*4bd0*/  FSETP.NEU.FTZ.AND P3, PT, |R0|.reuse, +INF , PT ;  /* 0x7f8000000000780b */ /* 0x040fe40003f7d200 */
[----:B------:R-:W-:Y:S02]  /*4be0*/  FSETP.NEU.FTZ.AND P4, PT, |R7|, +INF , PT ;  /* 0x7f8000000700780b */ /* 0x000fe40003f9d200 */
[----:B------:R-:W-:-:S11]  /*4bf0*/  FSETP.NEU.FTZ.AND P2, PT, |R0|, +INF , PT ;  /* 0x7f8000000000780b */ /* 0x000fd60003f5d200 */
[----:B------:R-:W-:Y:S05]  /*4c00*/  @!P4 BRA !P3, `(.L_x_306) ;  /* 0x00000004002cc947 */ /* 0x000fea0005800000 */
[----:B------:R-:W-:-:S04]  /*4c10*/  LOP3.LUT P3, RZ, R14, 0x7fffffff, RZ, 0xc0, !PT ;  /* 0x7fffffff0eff7812 */ /* 0x000fc8000786c0ff */
[----:B------:R-:W-:-:S13]  /*4c20*/  PLOP3.LUT P3, PT, P4, P3, PT, 0x2f, 0xf2 ;  /* 0x0000000000f2781c */ /* 0x000fda0002766577 */
[----:B------:R-:W-:Y:S05]  /*4c30*/  @P3 BRA `(.L_x_307) ;  /* 0x0000000400183947 */ /* 0x000fea0003800000 */
[----:B------:R-:W-:-:S04]  /*4c40*/  LOP3.LUT P3, RZ, R7, 0x7fffffff, RZ, 0xc0, !PT ;  /* 0x7fffffff07ff7812 */ /* 0x000fc8000786c0ff */
[----:B------:R-:W-:-:S13]  /*4c50*/  PLOP3.LUT P2, PT, P2, P3, PT, 0x2f, 0xf2 ;  /* 0x0000000000f2781c */ /* 0x000fda0001746577 */
[----:B------:R-:W-:Y:S05]  /*4c60*/  @P2 BRA `(.L_x_308) ;  /* 0x0000000400002947 */ /* 0x000fea0003800000 */
[----:B------:R-:W-:Y:S02]  /*4c70*/  ISETP.GE.AND P2, PT, R15, RZ, PT ;  /* 0x000000ff0f00720c */ /* 0x000fe40003f46270 */
[----:B------:R-:W-:-:S11]  /*4c80*/  ISETP.GE.AND P3, PT, R16, RZ, PT ;  /* 0x000000ff1000720c */ /* 0x000fd60003f66270 */
[----:B------:R-:W-:Y:S01]  /*4c90*/  @P2 MOV R12, RZ ;  /* 0x000000ff000c2202 */ /* 0x000fe20000000f00 */
[----:B------:R-:W-:Y:S01]  /*4ca0*/  @!P2 FFMA R14, R0, 1.84467440737095516160e+19, RZ ;  /* 0x5f800000000ea823 */ /* 0x000fe200000000ff */
[----:B------:R-:W-:Y:S01]  /*4cb0*/  @!P2 MOV R12, 0xffffffc0 ;  /* 0xffffffc0000ca802 */ /* 0x000fe20000000f00 */
[----:B------:R-:W-:-:S04]  /*4cc0*/  @!P3 FFMA R7, R7, 1.84467440737095516160e+19, RZ ;  /* 0x5f8000000707b823 */ /* 0x000fc800000000ff */
[----:B------:R-:W-:-:S07]  /*4cd0*/  @!P3 VIADD R12, R12, 0x40 ;  /* 0x000000400c0cb836 */ /* 0x000fce0000000000 */
.L_x_304:
[----:B------:R-:W-:Y:S01]  /*4ce0*/  LEA R0, R11, 0xc0800000, 0x17 ;  /* 0xc08000000b007811 */ /* 0x000fe200078eb8ff */
[----:B------:R-:W-:Y:S01]  /*4cf0*/  BSSY.RECONVERGENT B3, `(.L_x_309) ;  /* 0x0000036000037945 */ /* 0x000fe20003800200 */
[----:B------:R-:W-:Y:S02]  /*4d00*/  IADD3 R15, PT, PT, R13, -0x7f, RZ ;  /* 0xffffff810d0f7810 */ /* 0x000fe40007ffe0ff */
[----:B------:R-:W-:-:S03]  /*4d10*/  IADD3 R16, PT, PT, -R0, R7, RZ ;  /* 0x0000000700107210 */ /* 0x000fc60007ffe1ff */
[C---:B------:R-:W-:Y:S01]  /*4d20*/  IMAD R0, R15.reuse, -0x800000, R14 ;  /* 0xff8000000f007824 */ /* 0x040fe200078e020e */
[----:B------:R-:W0:Y:S01]  /*4d30*/  MUFU.RCP R7, R16 ;  /* 0x0000001000077308 */ /* 0x000e220000001000 */
[----:B------:R-:W-:Y:S01]  /*4d40*/  FADD.FTZ R21, -R16, -RZ ;  /* 0x800000ff10157221 */ /* 0x000fe20000010100 */
[----:B------:R-:W-:-:S04]  /*4d50*/  IADD3 R15, PT, PT, R15, 0x7f, -R11 ;  /* 0x0000007f0f0f7810 */ /* 0x000fc80007ffe80b */
[----:B------:R-:W-:Y:S01]  /*4d60*/  IADD3 R15, PT, PT, R15, R12, RZ ;  /* 0x0000000c0f0f7210 */ /* 0x000fe20007ffe0ff */
[----:B0-----:R-:W-:-:S04]  /*4d70*/  FFMA R24, R7, R21, 1 ;  /* 0x3f80000007187423 */ /* 0x001fc80000000015 */
[----:B------:R-:W-:-:S04]  /*4d80*/  FFMA R7, R7, R24, R7 ;  /* 0x0000001807077223 */ /* 0x000fc80000000007 */
[----:B------:R-:W-:-:S04]  /*4d90*/  FFMA R14, R0, R7, RZ ;  /* 0x00000007000e7223 */ /* 0x000fc800000000ff */
[----:B------:R-:W-:-:S04]  /*4da0*/  FFMA R13, R21, R14, R0 ;  /* 0x0000000e150d7223 */ /* 0x000fc80000000000 */
[----:B------:R-:W-:-:S04]  /*4db0*/  FFMA R14, R7, R13, R14 ;  /* 0x0000000d070e7223 */ /* 0x000fc8000000000e */
[----:B------:R-:W-:-:S04]  /*4dc0*/  FFMA R13, R21, R14, R0 ;  /* 0x0000000e150d7223 */ /* 0x000fc80000000000 */
[----:B------:R-:W-:-:S05]  /*4dd0*/  FFMA R0, R7, R13, R14 ;  /* 0x0000000d07007223 */ /* 0x000fca000000000e */
[----:B------:R-:W-:-:S04]  /*4de0*/  SHF.R.U32.HI R11, RZ, 0x17, R0 ;  /* 0x00000017ff0b7819 */ /* 0x000fc80000011600 */
[----:B------:R-:W-:-:S05]  /*4df0*/  LOP3.LUT R11, R11, 0xff, RZ, 0xc0, !PT ;  /* 0x000000ff0b0b7812 */ /* 0x000fca00078ec0ff */
[----:B------:R-:W-:-:S05]  /*4e00*/  IMAD.IADD R16, R11, 0x1, R15 ;  /* 0x000000010b107824 */ /* 0x000fca00078e020f */
[----:B------:R-:W-:-:S04]  /*4e10*/  IADD3 R11, PT, PT, R16, -0x1, RZ ;  /* 0xffffffff100b7810 */ /* 0x000fc80007ffe0ff */
[----:B------:R-:W-:-:S13]  /*4e20*/  ISETP.GE.U32.AND P2, PT, R11, 0xfe, PT ;  /* 0x000000fe0b00780c */ /* 0x000fda0003f46070 */
[----:B------:R-:W-:Y:S05]  /*4e30*/  @!P2 BRA `(.L_x_310) ;  /* 0x000000000080a947 */ /* 0x000fea0003800000 */
[----:B------:R-:W-:-:S13]  /*4e40*/  ISETP.GT.AND P2, PT, R16, 0xfe, PT ;  /* 0x000000fe1000780c */ /* 0x000fda0003f44270 */
[----:B------:R-:W-:Y:S05]  /*4e50*/  @P2 BRA `(.L_x_311) ;  /* 0x00000000006c2947 */ /* 0x000fea0003800000 */
[----:B------:R-:W-:-:S13]  /*4e60*/  ISETP.GE.AND P2, PT, R16, 0x1, PT ;  /* 0x000000011000780c */ /* 0x000fda0003f46270 */
[----:B------:R-:W-:Y:S05]  /*4e70*/  @P2 BRA `(.L_x_312) ;  /* 0x0000000000742947 */ /* 0x000fea0003800000 */
[----:B------:R-:W-:Y:S02]  /*4e80*/  ISETP.GE.AND P2, PT, R16, -0x18, PT ;  /* 0xffffffe81000780c */ /* 0x000fe40003f46270 */
[----:B------:R-:W-:-:S11]  /*4e90*/  LOP3.LUT R0, R0, 0x80000000, RZ, 0xc0, !PT ;  /* 0x8000000000007812 */ /* 0x000fd600078ec0ff */
[----:B------:R-:W-:Y:S05]  /*4ea0*/  @!P2 BRA `(.L_x_312) ;  /* 0x000000000068a947 */ /* 0x000fea0003800000 */
[-CC-:B------:R-:W-:Y:S01]  /*4eb0*/  FFMA.RZ R11, R7, R13.reuse, R14.reuse ;  /* 0x0000000d070b7223 */ /* 0x180fe2000000c00e */
[C---:B------:R-:W-:Y:S02]  /*4ec0*/  ISETP.NE.AND P4, PT, R16.reuse, RZ, PT ;  /* 0x000000ff1000720c */ /* 0x040fe40003f85270 */
[C---:B------:R-:W-:Y:S02]  /*4ed0*/  ISETP.NE.AND P3, PT, R16.reuse, RZ, PT ;  /* 0x000000ff1000720c */ /* 0x040fe40003f65270 */
[----:B------:R-:W-:Y:S01]  /*4ee0*/  LOP3.LUT R12, R11, 0x7fffff, RZ, 0xc0, !PT ;  /* 0x007fffff0b0c7812 */ /* 0x000fe200078ec0ff */
[CCC-:B------:R-:W-:Y:S01]  /*4ef0*/  FFMA.RP R11, R7.reuse, R13.reuse, R14.reuse ;  /* 0x0000000d070b7223 */ /* 0x1c0fe2000000800e */
[----:B------:R-:W-:Y:S01]  /*4f00*/  FFMA.RM R14, R7, R13, R14 ;  /* 0x0000000d070e7223 */ /* 0x000fe2000000400e */
[----:B------:R-:W-:Y:S02]  /*4f10*/  IADD3 R7, PT, PT, R16, 0x20, RZ ;  /* 0x0000002010077810 */ /* 0x000fe40007ffe0ff */
[----:B------:R-:W-:-:S02]  /*4f20*/  LOP3.LUT R12, R12, 0x800000, RZ, 0xfc, !PT ;  /* 0x008000000c0c7812 */ /* 0x000fc400078efcff */
[----:B------:R-:W-:Y:S02]  /*4f30*/  IADD3 R13, PT, PT, -R16, RZ, RZ ;  /* 0x000000ff100d7210 */ /* 0x000fe40007ffe1ff */
[----:B------:R-:W-:Y:S02]  /*4f40*/  SHF.L.U32 R7, R12, R7, RZ ;  /* 0x000000070c077219 */ /* 0x000fe400000006ff */
[----:B------:R-:W-:Y:S02]  /*4f50*/  FSETP.NEU.FTZ.AND P2, PT, R11, R14, PT ;  /* 0x0000000e0b00720b */ /* 0x000fe40003f5d000 */
[----:B------:R-:W-:Y:S02]  /*4f60*/  SEL R11, R13, RZ, P4 ;  /* 0x000000ff0d0b7207 */ /* 0x000fe40002000000 */
[----:B------:R-:W-:Y:S02]  /*4f70*/  ISETP.NE.AND P3, PT, R7, RZ, P3 ;  /* 0x000000ff0700720c */ /* 0x000fe40001f65270 */
[----:B------:R-:W-:-:S02]  /*4f80*/  SHF.R.U32.HI R11, RZ, R11, R12 ;  /* 0x0000000bff0b7219 */ /* 0x000fc4000001160c */
[----:B------:R-:W-:Y:S02]  /*4f90*/  PLOP3.LUT P2, PT, P2, P3, PT, 0xf8, 0x8f ;  /* 0x00000000008f781c */ /* 0x000fe40001747f70 */
[----:B------:R-:W-:Y:S02]  /*4fa0*/  SHF.R.U32.HI R12, RZ, 0x1, R11 ;  /* 0x00000001ff0c7819 */ /* 0x000fe4000001160b */
[----:B------:R-:W-:-:S04]  /*4fb0*/  SEL R7, RZ, 0x1, !P2 ;  /* 0x00000001ff077807 */ /* 0x000fc80005000000 */
[----:B------:R-:W-:-:S04]  /*4fc0*/  LOP3.LUT R14, R7, 0x1, R12, 0xf8, !PT ;  /* 0x00000001070e7812 */ /* 0x000fc800078ef80c */
[----:B------:R-:W-:-:S05]  /*4fd0*/  LOP3.LUT R11, R14, R11, RZ, 0xc0, !PT ;  /* 0x0000000b0e0b7212 */ /* 0x000fca00078ec0ff */
[----:B------:R-:W-:-:S05]  /*4fe0*/  IMAD.IADD R11, R12, 0x1, R11 ;  /* 0x000000010c0b7824 */ /* 0x000fca00078e020b */
[----:B------:R-:W-:Y:S01]  /*4ff0*/  LOP3.LUT R0, R11, R0, RZ, 0xfc, !PT ;  /* 0x000000000b007212 */ /* 0x000fe200078efcff */
[----:B------:R-:W-:Y:S06]  /*5000*/  BRA `(.L_x_312) ;  /* 0x0000000000107947 */ /* 0x000fec0003800000 */
.L_x_311:
[----:B------:R-:W-:-:S04]  /*5010*/  LOP3.LUT R0, R0, 0x80000000, RZ, 0xc0, !PT ;  /* 0x8000000000007812 */ /* 0x000fc800078ec0ff */
[----:B------:R-:W-:Y:S01]  /*5020*/  LOP3.LUT R0, R0, 0x7f800000, RZ, 0xfc, !PT ;  /* 0x7f80000000007812 */ /* 0x000fe200078efcff */
[----:B------:R-:W-:Y:S06]  /*5030*/  BRA `(.L_x_312) ;  /* 0x0000000000047947 */ /* 0x000fec0003800000 */
.L_x_310:
[----:B------:R-:W-:-:S07]  /*5040*/  LEA R0, R15, R0, 0x17 ;  /* 0x000000000f007211 */ /* 0x000fce00078eb8ff */
.L_x_312:
[----:B------:R-:W-:Y:S05]  /*5050*/  BSYNC.RECONVERGENT B3 ;  /* 0x0000000000037941 */ /* 0x000fea0003800200 */
.L_x_309:
[----:B------:R-:W-:Y:S05]  /*5060*/  BRA `(.L_x_313) ;  /* 0x0000000000207947 */ /* 0x000fea0003800000 */
.L_x_308:
[----:B------:R-:W-:-:S04]  /*5070*/  LOP3.LUT R0, R7, 0x80000000, R14, 0x48, !PT ;  /* 0x8000000007007812 */ /* 0x000fc800078e480e */
[----:B------:R-:W-:Y:S01]  /*5080*/  LOP3.LUT R0, R0, 0x7f800000, RZ, 0xfc, !PT ;  /* 0x7f80000000007812 */ /* 0x000fe200078efcff */
[----:B------:R-:W-:Y:S06]  /*5090*/  BRA `(.L_x_313) ;  /* 0x0000000000147947 */ /* 0x000fec0003800000 */
.L_x_307:
[----:B------:R-:W-:Y:S01]  /*50a0*/  LOP3.LUT R0, R7, 0x80000000, R14, 0x48, !PT ;  /* 0x8000000007007812 */ /* 0x000fe200078e480e */
[----:B------:R-:W-:Y:S06]  /*50b0*/  BRA `(.L_x_313) ;  /* 0x00000000000c7947 */ /* 0x000fec0003800000 */
.L_x_306:
[----:B------:R-:W0:Y:S01]  /*50c0*/  MUFU.RSQ R0, -QNAN ;  /* 0xffc0000000007908 */ /* 0x000e220000001400 */
[----:B------:R-:W-:Y:S05]  /*50d0*/  BRA `(.L_x_313) ;  /* 0x0000000000047947 */ /* 0x000fea0003800000 */
.L_x_305:
[----:B------:R-:W-:-:S07]  /*50e0*/  FADD.FTZ R0, R0, R7 ;  /* 0x0000000700007221 */ /* 0x000fce0000010000 */
.L_x_313:
[----:B------:R-:W-:Y:S05]  /*50f0*/  BSYNC.RECONVERGENT B2 ;  /* 0x0000000000027941 */ /* 0x000fea0003800200 */
.L_x_303:
[----:B------:R-:W-:Y:S01]  /*5100*/  HFMA2 R13, -RZ, RZ, 0, 0 ;  /* 0x00000000ff0d7431 */ /* 0x000fe200000001ff */
[----:B------:R-:W-:-:S04]  /*5110*/  MOV R12, R2 ;  /* 0x00000002000c7202 */ /* 0x000fc80000000f00 */
[----:B0-----:R-:W-:Y:S05]  /*5120*/  RET.REL.NODEC R12 `(ppo_batch_ema_manyparams_f32) ;  /* 0xffffffac0cb47950 */ /* 0x001fea0003c3ffff */
.L_x_314:
        /* <DEDUP_REMOVED lines=13> */
.L_x_320:


//--------------------- .nv.shared.reserved.0     --------------------------
	.section	.nv.shared.reserved.0,"aw",@nobits
	.weak		__nv_reservedSMEM_offset_0_alias
	.size		__nv_reservedSMEM_offset_0_alias, 0, 64
	.other		__nv_reservedSMEM_offset_0_alias,@"STO_CUDA_RESERVED_SHARED STV_DEFAULT"
__nv_reservedSMEM_offset_0_alias:
	.zero		0
	.zero		64


//--------------------- .nv.constant0.ppo_from_ma_many_series_one_param_time_major_f32 --------------------------
	.section	.nv.constant0.ppo_from_ma_many_series_one_param_time_major_f32,"a",@progbits
	.sectionflags	@""
	.align	4
.nv.constant0.ppo_from_ma_many_series_one_param_time_major_f32:
	.zero		944


//--------------------- .nv.constant0.ppo_from_ma_batch_f32 --------------------------
	.section	.nv.constant0.ppo_from_ma_batch_f32,"a",@progbits
	.sectionflags	@""
	.align	4
.nv.constant0.ppo_from_ma_batch_f32:
	.zero		952


//--------------------- .nv.constant0.ppo_many_series_one_param_time_major_f32 --------------------------
	.section	.nv.constant0.ppo_many_series_one_param_time_major_f32,"a",@progbits
	.sectionflags	@""
	.align	4
.nv.constant0.ppo_many_series_one_param_time_major_f32:
	.zero		952


//--------------------- .nv.constant0.ppo_batch_f32 --------------------------
	.section	.nv.constant0.ppo_batch_f32,"a",@progbits
	.sectionflags	@""
	.align	4
.nv.constant0.ppo_batch_f32:
	.zero		952


//--------------------- .nv.constant0.ppo_batch_ema_manyparams_f32 --------------------------
	.section	.nv.constant0.ppo_batch_ema_manyparams_f32,"a",@progbits
	.sectionflags	@""
	.align	4
.nv.constant0.ppo_batch_ema_manyparams_f32:
	.zero		944


//--------------------- SYMBOLS --------------------------

	.type		.nv.reservedSmem.offset0,@object
	.size		.nv.reservedSmem.offset0,0x4
